// auto-generated by cutlass_sweep.gemm — config: {"arch": "sm_90", "cluster_m": 1, "cluster_n": 1, "dtype": "tf32", "dtype_b": "tf32", "layout": "tn", "stages": 0, "tile_k": 32, "tile_m": 256, "tile_n": 256}
#include "cutlass/cutlass.h"
#include "cutlass/gemm/collective/collective_builder.hpp"
#include "cutlass/gemm/device/gemm_universal_adapter.h"
#include "cutlass/gemm/kernel/gemm_universal.hpp"
#include "cutlass/epilogue/collective/collective_builder.hpp"

using ElemA = cutlass::tfloat32_t;
using ElemB = cutlass::tfloat32_t;
using ElemCD = cutlass::tfloat32_t;
using Acc  = float;
using TileShape    = cute::Shape<cute::_256, cute::_256, cute::_32>;
using ClusterShape = cute::Shape<cute::_1, cute::_1, cute::_1>;

using CollectiveEpilogue = typename cutlass::epilogue::collective::CollectiveBuilder<
    cutlass::arch::Sm90, cutlass::arch::OpClassTensorOp,
    TileShape, ClusterShape,
    cutlass::epilogue::collective::EpilogueTileAuto,
    Acc, Acc,
    ElemCD, cutlass::layout::RowMajor, 128 / cutlass::sizeof_bits<ElemCD>::value,
    ElemCD, cutlass::layout::RowMajor, 128 / cutlass::sizeof_bits<ElemCD>::value,
    cutlass::epilogue::collective::EpilogueScheduleAuto
  >::CollectiveOp;

using CollectiveMainloop = typename cutlass::gemm::collective::CollectiveBuilder<
    cutlass::arch::Sm90, cutlass::arch::OpClassTensorOp,
    ElemA, cutlass::layout::ColumnMajor, 128 / cutlass::sizeof_bits<ElemA>::value,
    ElemB, cutlass::layout::RowMajor, 128 / cutlass::sizeof_bits<ElemB>::value,
    Acc,
    TileShape, ClusterShape,
    cutlass::gemm::collective::StageCountAutoCarveout<static_cast<int>(sizeof(typename CollectiveEpilogue::SharedStorage))>,
    cutlass::gemm::collective::KernelScheduleAuto
  >::CollectiveOp;

using GemmKernel = cutlass::gemm::kernel::GemmUniversal<
    cute::Shape<int,int,int,int>,
    CollectiveMainloop,
    CollectiveEpilogue
>;
using Gemm = cutlass::gemm::device::GemmUniversalAdapter<GemmKernel>;

// Force the device kernel symbol into the cubin without needing a host main.
auto* _anchor = &cutlass::device_kernel<GemmKernel>;


// ===== COMPILED SASS (sm_90a) =====

	.target	sm_90a

	.elftype	@"ET_EXEC"


//--------------------- .note.nv.tkinfo           --------------------------
	.section	.note.nv.tkinfo,"",@"SHT_NOTE"
	.sectionflags	@"SHF_NOTE_NV_TKINFO"
	.tkinfo
        /*0018*/ 	.word	0x00000002
        /*0030*/ 	.string	""
        /*0030*/ 	.string	"ptxas"
        /*0030*/ 	.string	"Cuda compilation tools, release 13.0, V13.0.88"
        /*0030*/ 	.string	"Build cuda_13.0.r13.0/compiler.36424714_0"
        /*0030*/ 	.string	"-arch sm_90a -m 64 "



//--------------------- .note.nv.cuinfo           --------------------------
	.section	.note.nv.cuinfo,"",@"SHT_NOTE"
	.sectionflags	@"SHF_NOTE_NV_CUINFO"
        /*0018*/ 	.short	0x0002
        /*001a*/ 	.short	0x005a
        /*001c*/ 	.short	0x0082
	.zero		2


//--------------------- .nv.info                  --------------------------
	.section	.nv.info,"",@"SHT_CUDA_INFO"
	.align	4


	//----- nvinfo : EIATTR_REGCOUNT
	.align		4
        /*0000*/ 	.byte	0x04, 0x2f
        /*0002*/ 	.short	(.L_16 - .L_15)
	.align		4
.L_15:
        /*0004*/ 	.word	index@(_ZN7cutlass13device_kernelINS_4gemm6kernel13GemmUniversalIN4cute5tupleIJiiiiEEENS1_10collective13CollectiveMmaINS1_39MainloopSm90TmaGmmaRmemAWarpSpecializedILi3ENS5_IJNS4_1CILi1EEESB_SB_EEENS1_35KernelTmaWarpSpecializedCooperativeEEENS5_IJNSA_ILi256EEESF_NSA_ILi32EEEEEENS_10tfloat32_tENS5_IJSB_llEEESI_SJ_NS4_8TiledMMAINS4_8MMA_AtomIJNS4_4SM904GMMA30MMA_64x256x8_F32TF32TF32_RS_TNILNSN_7ScaleInE1ELSP_1EEEEEENS4_6LayoutINS5_IJNSA_ILi2EEESB_SB_EEENS5_IJSB_NSA_ILi0EEESV_EEEEENS5_IJNS4_10UnderscoreESY_SY_EEEEENS4_13SM90_TMA_LOADENS4_14ComposedLayoutINS4_7SwizzleILi1ELi4ELi3EEENS4_18smem_ptr_flag_bitsILi32EEENSS_INS5_IJNSA_ILi8EEES17_EEENS5_IJSB_S17_EEEEEEENS4_9Copy_AtomIJNS4_39AutoVectorizingCopyWithAssumedAlignmentILi128EEESI_EEENS4_8identityES11_S1B_vS1G_EENS_8epilogue10collective6detail29Sm90TmaWarpSpecializedAdapterINS1J_15DefaultEpilogueISI_NS5_IJlSB_lEEES1N_NS1I_6thread17LinearCombinationISI_Li1EffLNS1O_9ScaleType4KindE0ELNS_15FloatRoundStyleE2ESI_EENS1_15EpilogueDefaultEEEEEvvEEEEvNT_6ParamsE)
        /*0008*/ 	.word	0x000000a8


	//----- nvinfo : EIATTR_FRAME_SIZE
	.align		4
.L_16:
        /*000c*/ 	.byte	0x04, 0x11
        /*000e*/ 	.short	(.L_18 - .L_17)
	.align		4
.L_17:
        /*0010*/ 	.word	index@(_ZN7cutlass13device_kernelINS_4gemm6kernel13GemmUniversalIN4cute5tupleIJiiiiEEENS1_10collective13CollectiveMmaINS1_39MainloopSm90TmaGmmaRmemAWarpSpecializedILi3ENS5_IJNS4_1CILi1EEESB_SB_EEENS1_35KernelTmaWarpSpecializedCooperativeEEENS5_IJNSA_ILi256EEESF_NSA_ILi32EEEEEENS_10tfloat32_tENS5_IJSB_llEEESI_SJ_NS4_8TiledMMAINS4_8MMA_AtomIJNS4_4SM904GMMA30MMA_64x256x8_F32TF32TF32_RS_TNILNSN_7ScaleInE1ELSP_1EEEEEENS4_6LayoutINS5_IJNSA_ILi2EEESB_SB_EEENS5_IJSB_NSA_ILi0EEESV_EEEEENS5_IJNS4_10UnderscoreESY_SY_EEEEENS4_13SM90_TMA_LOADENS4_14ComposedLayoutINS4_7SwizzleILi1ELi4ELi3EEENS4_18smem_ptr_flag_bitsILi32EEENSS_INS5_IJNSA_ILi8EEES17_EEENS5_IJSB_S17_EEEEEEENS4_9Copy_AtomIJNS4_39AutoVectorizingCopyWithAssumedAlignmentILi128EEESI_EEENS4_8identityES11_S1B_vS1G_EENS_8epilogue10collective6detail29Sm90TmaWarpSpecializedAdapterINS1J_15DefaultEpilogueISI_NS5_IJlSB_lEEES1N_NS1I_6thread17LinearCombinationISI_Li1EffLNS1O_9ScaleType4KindE0ELNS_15FloatRoundStyleE2ESI_EENS1_15EpilogueDefaultEEEEEvvEEEEvNT_6ParamsE)
        /*0014*/ 	.word	0x00000830


	//----- nvinfo : EIATTR_MIN_STACK_SIZE
	.align		4
.L_18:
        /*0018*/ 	.byte	0x04, 0x12
        /*001a*/ 	.short	(.L_20 - .L_19)
	.align		4
.L_19:
        /*001c*/ 	.word	index@(_ZN7cutlass13device_kernelINS_4gemm6kernel13GemmUniversalIN4cute5tupleIJiiiiEEENS1_10collective13CollectiveMmaINS1_39MainloopSm90TmaGmmaRmemAWarpSpecializedILi3ENS5_IJNS4_1CILi1EEESB_SB_EEENS1_35KernelTmaWarpSpecializedCooperativeEEENS5_IJNSA_ILi256EEESF_NSA_ILi32EEEEEENS_10tfloat32_tENS5_IJSB_llEEESI_SJ_NS4_8TiledMMAINS4_8MMA_AtomIJNS4_4SM904GMMA30MMA_64x256x8_F32TF32TF32_RS_TNILNSN_7ScaleInE1ELSP_1EEEEEENS4_6LayoutINS5_IJNSA_ILi2EEESB_SB_EEENS5_IJSB_NSA_ILi0EEESV_EEEEENS5_IJNS4_10UnderscoreESY_SY_EEEEENS4_13SM90_TMA_LOADENS4_14ComposedLayoutINS4_7SwizzleILi1ELi4ELi3EEENS4_18smem_ptr_flag_bitsILi32EEENSS_INS5_IJNSA_ILi8EEES17_EEENS5_IJSB_S17_EEEEEEENS4_9Copy_AtomIJNS4_39AutoVectorizingCopyWithAssumedAlignmentILi128EEESI_EEENS4_8identityES11_S1B_vS1G_EENS_8epilogue10collective6detail29Sm90TmaWarpSpecializedAdapterINS1J_15DefaultEpilogueISI_NS5_IJlSB_lEEES1N_NS1I_6thread17LinearCombinationISI_Li1EffLNS1O_9ScaleType4KindE0ELNS_15FloatRoundStyleE2ESI_EENS1_15EpilogueDefaultEEEEEvvEEEEvNT_6ParamsE)
        /*0020*/ 	.word	0x00000830
.L_20:


//--------------------- .nv.compat                --------------------------
	.section	.nv.compat,"",@"SHT_CUDA_COMPAT_INFO"
	.align	4
        /*0000*/ 	.byte	0x02, 0x09, 0x01, 0x00, 0x02, 0x02, 0x04, 0x00, 0x02, 0x05, 0x05, 0x00, 0x03, 0x07, 0x01, 0x01
        /*0010*/ 	.byte	0x02, 0x03, 0x01, 0x00, 0x02, 0x06, 0x01, 0x00, 0x04, 0x0b, 0x08, 0x00, 0x00, 0x00, 0x00, 0x00
        /*0020*/ 	.byte	0x00, 0x00, 0x00, 0x00


//--------------------- .nv.info._ZN7cutlass13device_kernelINS_4gemm6kernel13GemmUniversalIN4cute5tupleIJiiiiEEENS1_10collective13CollectiveMmaINS1_39MainloopSm90TmaGmmaRmemAWarpSpecializedILi3ENS5_IJNS4_1CILi1EEESB_SB_EEENS1_35KernelTmaWarpSpecializedCooperativeEEENS5_IJNSA_ILi256EEESF_NSA_ILi32EEEEEENS_10tfloat32_tENS5_IJSB_llEEESI_SJ_NS4_8TiledMMAINS4_8MMA_AtomIJNS4_4SM904GMMA30MMA_64x256x8_F32TF32TF32_RS_TNILNSN_7ScaleInE1ELSP_1EEEEEENS4_6LayoutINS5_IJNSA_ILi2EEESB_SB_EEENS5_IJSB_NSA_ILi0EEESV_EEEEENS5_IJNS4_10UnderscoreESY_SY_EEEEENS4_13SM90_TMA_LOADENS4_14ComposedLayoutINS4_7SwizzleILi1ELi4ELi3EEENS4_18smem_ptr_flag_bitsILi32EEENSS_INS5_IJNSA_ILi8EEES17_EEENS5_IJSB_S17_EEEEEEENS4_9Copy_AtomIJNS4_39AutoVectorizingCopyWithAssumedAlignmentILi128EEESI_EEENS4_8identityES11_S1B_vS1G_EENS_8epilogue10collective6detail29Sm90TmaWarpSpecializedAdapterINS1J_15DefaultEpilogueISI_NS5_IJlSB_lEEES1N_NS1I_6thread17LinearCombinationISI_Li1EffLNS1O_9ScaleType4KindE0ELNS_15FloatRoundStyleE2ESI_EENS1_15EpilogueDefaultEEEEEvvEEEEvNT_6ParamsE --------------------------
	.section	.nv.info._ZN7cutlass13device_kernelINS_4gemm6kernel13GemmUniversalIN4cute5tupleIJiiiiEEENS1_10collective13CollectiveMmaINS1_39MainloopSm90TmaGmmaRmemAWarpSpecializedILi3ENS5_IJNS4_1CILi1EEESB_SB_EEENS1_35KernelTmaWarpSpecializedCooperativeEEENS5_IJNSA_ILi256EEESF_NSA_ILi32EEEEEENS_10tfloat32_tENS5_IJSB_llEEESI_SJ_NS4_8TiledMMAINS4_8MMA_AtomIJNS4_4SM904GMMA30MMA_64x256x8_F32TF32TF32_RS_TNILNSN_7ScaleInE1ELSP_1EEEEEENS4_6LayoutINS5_IJNSA_ILi2EEESB_SB_EEENS5_IJSB_NSA_ILi0EEESV_EEEEENS5_IJNS4_10UnderscoreESY_SY_EEEEENS4_13SM90_TMA_LOADENS4_14ComposedLayoutINS4_7SwizzleILi1ELi4ELi3EEENS4_18smem_ptr_flag_bitsILi32EEENSS_INS5_IJNSA_ILi8EEES17_EEENS5_IJSB_S17_EEEEEEENS4_9Copy_AtomIJNS4_39AutoVectorizingCopyWithAssumedAlignmentILi128EEESI_EEENS4_8identityES11_S1B_vS1G_EENS_8epilogue10collective6detail29Sm90TmaWarpSpecializedAdapterINS1J_15DefaultEpilogueISI_NS5_IJlSB_lEEES1N_NS1I_6thread17LinearCombinationISI_Li1EffLNS1O_9ScaleType4KindE0ELNS_15FloatRoundStyleE2ESI_EENS1_15EpilogueDefaultEEEEEvvEEEEvNT_6ParamsE,"",@"SHT_CUDA_INFO"
	.sectionflags	@""
	.align	4


	//----- nvinfo : EIATTR_CUDA_API_VERSION
	.align		4
        /*0000*/ 	.byte	0x04, 0x37
        /*0002*/ 	.short	(.L_22 - .L_21)
.L_21:
        /*0004*/ 	.word	0x00000082


	//----- nvinfo : EIATTR_KPARAM_INFO
	.align		4
.L_22:
        /*0008*/ 	.byte	0x04, 0x17
        /*000a*/ 	.short	(.L_24 - .L_23)
.L_23:
        /*000c*/ 	.word	0x00000000
        /*0010*/ 	.short	0x0000
        /*0012*/ 	.short	0x0070
        /*0014*/ 	.byte	0x00, 0xf0, 0x01, 0x10


	//----- nvinfo : EIATTR_SPARSE_MMA_MASK
	.align		4
.L_24:
        /*0018*/ 	.byte	0x03, 0x50
        /*001a*/ 	.short	0x0000


	//----- nvinfo : EIATTR_MAXREG_COUNT
	.align		4
        /*001c*/ 	.byte	0x03, 0x1b
        /*001e*/ 	.short	0x00a8


	//----- nvinfo : EIATTR_NUM_BARRIERS
	.align		4
        /*0020*/ 	.byte	0x02, 0x4c
        /*0022*/ 	.byte	0x03
	.zero		1


	//----- nvinfo : EIATTR_EXTERNS
	.align		4
        /*0024*/ 	.byte	0x04, 0x0f
        /*0026*/ 	.short	(.L_26 - .L_25)


	//   ....[0]....
	.align		4
.L_25:
        /*0028*/ 	.word	index@(__assertfail)


	//----- nvinfo : EIATTR_ANNOTATIONS
	.align		4
.L_26:
        /*002c*/ 	.byte	0x04, 0x55
        /*002e*/ 	.short	(.L_28 - .L_27)


	//   ....[0]....
.L_27:
        /*0030*/ 	.word	0x00000001
        /*0034*/ 	.byte	0x80, 0x06, 0x00, 0x00, 0x01, 0x00, 0x00, 0x00, 0xa0, 0x06, 0x00, 0x00, 0x01, 0x00, 0x00, 0x00
        /* <DEDUP_REMOVED lines=1516> */
        /*5f04*/ 	.byte	0x00, 0x69, 0x02, 0x00


	//----- nvinfo : EIATTR_MERCURY_ISA_VERSION
	.align		4
.L_28:
        /*5f08*/ 	.byte	0x03, 0x5f
        /*5f0a*/ 	.short	0x0101


	//----- nvinfo : EIATTR_INT_WARP_WIDE_INSTR_OFFSETS
	.align		4
        /*5f0c*/ 	.byte	0x04, 0x31
        /*5f0e*/ 	.short	(.L_30 - .L_29)


	//   ....[0]....
.L_29:
        /*5f10*/ 	.word	0x000004e0


	//   ....[1]....
        /*5f14*/ 	.word	0x000004f0


	//   ....[2]....
        /*5f18*/ 	.word	0x00000580


	//----- nvinfo : EIATTR_COOP_GROUP_MASK_REGIDS
	.align		4
.L_30:
        /*5f1c*/ 	.byte	0x04, 0x29
        /*5f1e*/ 	.short	(.L_32 - .L_31)


	//   ....[0]....
.L_31:
        /*5f20*/ 	.word	0xffffffff


	//   ....[1]....
        /*5f24*/ 	.word	0xffffffff


	//   ....[2]....
        /*5f28*/ 	.word	0xffffffff


	//   ....[3]....
        /*5f2c*/ 	.word	0xffffffff


	//   ....[4]....
        /*5f30*/ 	.word	0xffffffff


	//   ....[5]....
        /*5f34*/ 	.word	0xffffffff


	//   ....[6]....
        /*5f38*/ 	.word	0xffffffff


	//   ....[7]....
        /*5f3c*/ 	.word	0xffffffff


	//   ....[8]....
        /*5f40*/ 	.word	0xffffffff


	//   ....[9]....
        /*5f44*/ 	.word	0xffffffff


	//   ....[10]....
        /*5f48*/ 	.word	0xffffffff


	//   ....[11]....
        /*5f4c*/ 	.word	0xffffffff


	//   ....[12]....
        /*5f50*/ 	.word	0xffffffff


	//   ....[13]....
        /*5f54*/ 	.word	0xffffffff


	//   ....[14]....
        /*5f58*/ 	.word	0xffffffff


	//   ....[15]....
        /*5f5c*/ 	.word	0xffffffff


	//   ....[16]....
        /*5f60*/ 	.word	0xffffffff


	//   ....[17]....
        /*5f64*/ 	.word	0xffffffff


	//   ....[18]....
        /*5f68*/ 	.word	0xffffffff


	//   ....[19]....
        /*5f6c*/ 	.word	0xffffffff


	//   ....[20]....
        /*5f70*/ 	.word	0xffffffff


	//   ....[21]....
        /*5f74*/ 	.word	0xffffffff


	//   ....[22]....
        /*5f78*/ 	.word	0xffffffff


	//   ....[23]....
        /*5f7c*/ 	.word	0xffffffff


	//   ....[24]....
        /*5f80*/ 	.word	0xffffffff


	//   ....[25]....
        /*5f84*/ 	.word	0xffffffff


	//   ....[26]....
        /*5f88*/ 	.word	0xffffffff


	//   ....[27]....
        /*5f8c*/ 	.word	0xffffffff


	//   ....[28]....
        /*5f90*/ 	.word	0xffffffff


	//   ....[29]....
        /*5f94*/ 	.word	0x0500000f


	//   ....[30]....
        /*5f98*/ 	.word	0x0500000f


	//   ....[31]....
        /*5f9c*/ 	.word	0x0500000f


	//   ....[32]....
        /*5fa0*/ 	.word	0x0500000f


	//   ....[33]....
        /*5fa4*/ 	.word	0x0500000f


	//   ....[34]....
        /*5fa8*/ 	.word	0x0500000f


	//   ....[35]....
        /*5fac*/ 	.word	0x0500000f


	//   ....[36]....
        /*5fb0*/ 	.word	0x0500000f


	//   ....[37]....
        /*5fb4*/ 	.word	0x0500000f


	//   ....[38]....
        /*5fb8*/ 	.word	0x0500000f


	//   ....[39]....
        /*5fbc*/ 	.word	0x0500000f


	//   ....[40]....
        /*5fc0*/ 	.word	0x0500000f


	//   ....[41]....
        /*5fc4*/ 	.word	0x0500000f


	//   ....[42]....
        /*5fc8*/ 	.word	0x0500000f


	//   ....[43]....
        /*5fcc*/ 	.word	0x0500000f


	//   ....[44]....
        /*5fd0*/ 	.word	0x0500000f


	//   ....[45]....
        /*5fd4*/ 	.word	0x0500000f


	//----- nvinfo : EIATTR_COOP_GROUP_INSTR_OFFSETS
	.align		4
.L_32:
        /*5fd8*/ 	.byte	0x04, 0x28
        /*5fda*/ 	.short	(.L_34 - .L_33)


	//   ....[0]....
.L_33:
        /*5fdc*/ 	.word	0x00000070


	//   ....[1]....
        /*5fe0*/ 	.word	0x00000080


	//   ....[2]....
        /*5fe4*/ 	.word	0x000001a0


	//   ....[3]....
        /*5fe8*/ 	.word	0x00000390


	//   ....[4]....
        /*5fec*/ 	.word	0x00001160


	//   ....[5]....
        /*5ff0*/ 	.word	0x00001bf0


	//   ....[6]....
        /*5ff4*/ 	.word	0x00001d00


	//   ....[7]....
        /*5ff8*/ 	.word	0x00001d90


	//   ....[8]....
        /*5ffc*/ 	.word	0x00001e20


	//   ....[9]....
        /*6000*/ 	.word	0x00001eb0


	//   ....[10]....
        /*6004*/ 	.word	0x00001f40


	//   ....[11]....
        /*6008*/ 	.word	0x00001fd0


	//   ....[12]....
        /*600c*/ 	.word	0x00002060


	//   ....[13]....
        /*6010*/ 	.word	0x00006c00


	//   ....[14]....
        /*6014*/ 	.word	0x00006c90


	//   ....[15]....
        /*6018*/ 	.word	0x00006d20


	//   ....[16]....
        /*601c*/ 	.word	0x00006db0


	//   ....[17]....
        /*6020*/ 	.word	0x00006e40


	//   ....[18]....
        /*6024*/ 	.word	0x00006ed0


	//   ....[19]....
        /*6028*/ 	.word	0x00006f60


	//   ....[20]....
        /*602c*/ 	.word	0x00007000


	//   ....[21]....
        /*6030*/ 	.word	0x0000b4e0


	//   ....[22]....
        /*6034*/ 	.word	0x0000b5f0


	//   ....[23]....
        /*6038*/ 	.word	0x0000b680


	//   ....[24]....
        /*603c*/ 	.word	0x0000b710


	//   ....[25]....
        /*6040*/ 	.word	0x0000b7a0


	//   ....[26]....
        /*6044*/ 	.word	0x0000b830


	//   ....[27]....
        /*6048*/ 	.word	0x0000b8c0


	//   ....[28]....
        /*604c*/ 	.word	0x0000b950


	//   ....[29]....
        /*6050*/ 	.word	0x00026ab0


	//   ....[30]....
        /*6054*/ 	.word	0x00026bf0


	//   ....[31]....
        /*6058*/ 	.word	0x00026cc0


	//   ....[32]....
        /*605c*/ 	.word	0x00026d70


	//   ....[33]....
        /*6060*/ 	.word	0x00026e20


	//   ....[34]....
        /*6064*/ 	.word	0x00026ed0


	//   ....[35]....
        /*6068*/ 	.word	0x00026f80


	//   ....[36]....
        /*606c*/ 	.word	0x00027030


	//   ....[37]....
        /*6070*/ 	.word	0x000270e0


	//   ....[38]....
        /*6074*/ 	.word	0x00027220


	//   ....[39]....
        /*6078*/ 	.word	0x00027340


	//   ....[40]....
        /*607c*/ 	.word	0x000273f0


	//   ....[41]....
        /*6080*/ 	.word	0x000274a0


	//   ....[42]....
        /*6084*/ 	.word	0x00027550


	//   ....[43]....
        /*6088*/ 	.word	0x00027600


	//   ....[44]....
        /*608c*/ 	.word	0x000276b0


	//   ....[45]....
        /*6090*/ 	.word	0x00027760


	//----- nvinfo : EIATTR_REG_RECONFIG
	.align		4
.L_34:
        /*6094*/ 	.byte	0x01, 0x54
	.zero		2


	//----- nvinfo : EIATTR_SYSCALL_OFFSETS
	.align		4
        /*6098*/ 	.byte	0x04, 0x46
        /*609a*/ 	.short	(.L_36 - .L_35)


	//   ....[0]....
.L_35:
        /*609c*/ 	.word	0x00001270


	//   ....[1]....
        /*60a0*/ 	.word	0x000013a0


	//   ....[2]....
        /*60a4*/ 	.word	0x00001490


	//   ....[3]....
        /*60a8*/ 	.word	0x00023bf0


	//   ....[4]....
        /*60ac*/ 	.word	0x00023d20


	//----- nvinfo : EIATTR_MBARRIER_INSTR_OFFSETS
	.align		4
.L_36:
        /*60b0*/ 	.byte	0x04, 0x39
        /*60b2*/ 	.short	(.L_38 - .L_37)


	//   ....[0]....
.L_37:
        /*60b4*/ 	.word	0x00000320
        /*60b8*/ 	.word	0x000000ff
        /*60bc*/ 	.word	0x00000000
        /*60c0*/ 	.short	0x0100
        /*60c2*/ 	.byte	0x08
	.zero		1


	//   ....[1]....
        /*60c4*/ 	.word	0x00000330
        /*60c8*/ 	.word	0x000000ff
        /*60cc*/ 	.word	0x00000018
        /*60d0*/ 	.short	0x0100
        /*60d2*/ 	.byte	0x08
	.zero		1


	//   ....[2]....
        /*60d4*/ 	.word	0x00000340
        /*60d8*/ 	.word	0x000000ff
        /*60dc*/ 	.word	0x00000008
        /*60e0*/ 	.short	0x0100
        /*60e2*/ 	.byte	0x08
	.zero		1


	//   ....[3]....
        /*60e4*/ 	.word	0x00000350
        /*60e8*/ 	.word	0x000000ff
        /*60ec*/ 	.word	0x00000020
        /*60f0*/ 	.short	0x0100
        /*60f2*/ 	.byte	0x08
	.zero		1


	//   ....[4]....
        /*60f4*/ 	.word	0x00000360
        /*60f8*/ 	.word	0x000000ff
        /*60fc*/ 	.word	0x00000010
        /*6100*/ 	.short	0x0100
        /*6102*/ 	.byte	0x08
	.zero		1


	//   ....[5]....
        /*6104*/ 	.word	0x00000370
        /*6108*/ 	.word	0x000000ff
        /*610c*/ 	.word	0x00000028
        /*6110*/ 	.short	0x0100
        /*6112*/ 	.byte	0x08
	.zero		1


	//   ....[6]....
        /*6114*/ 	.word	0x00000600
        /*6118*/ 	.word	0x000000ff
        /*611c*/ 	.word	0x00000040
        /*6120*/ 	.short	0x0100
        /*6122*/ 	.byte	0x10
	.zero		1


	//   ....[7]....
        /*6124*/ 	.word	0x00000690
        /*6128*/ 	.word	0x000000ff
        /*612c*/ 	.word	0x00000048
        /*6130*/ 	.short	0x0100
        /*6132*/ 	.byte	0x10
	.zero		1


	//   ....[8]....
        /*6134*/ 	.word	0x00001570
        /*6138*/ 	.word	0x00000003
        /*613c*/ 	.word	0x00000000
        /*6140*/ 	.short	0x010a
        /*6142*/ 	.byte	0x3f
	.zero		1


	//   ....[9]....
        /*6144*/ 	.word	0x000015b0
        /*6148*/ 	.word	0x00000003
        /*614c*/ 	.word	0x00000000
        /*6150*/ 	.short	0x010a
        /*6152*/ 	.byte	0x3f
	.zero		1


	//   ....[10]....
        /*6154*/ 	.word	0x00001ad0
        /*6158*/ 	.word	0x00000006
        /*615c*/ 	.word	0x00000000
        /*6160*/ 	.short	0x010a
        /*6162*/ 	.byte	0x3f
	.zero		1


	//   ....[11]....
        /*6164*/ 	.word	0x00006970
        /*6168*/ 	.word	0x00000000
        /*616c*/ 	.word	0x00000000
        /*6170*/ 	.short	0x010a
        /*6172*/ 	.byte	0x3f
	.zero		1


	//   ....[12]....
        /*6174*/ 	.word	0x00007a10
        /*6178*/ 	.word	0x00000005
        /*617c*/ 	.word	0x00000000
        /*6180*/ 	.short	0x010a
        /*6182*/ 	.byte	0x3f
	.zero		1


	//   ....[13]....
        /*6184*/ 	.word	0x00009d10
        /*6188*/ 	.word	0x000000ff
        /*618c*/ 	.word	0x00000000
        /*6190*/ 	.short	0x0101
        /*6192*/ 	.byte	0x07
	.zero		1


	//   ....[14]....
        /*6194*/ 	.word	0x0000b2c0
        /*6198*/ 	.word	0x00000005
        /*619c*/ 	.word	0x00000000
        /*61a0*/ 	.short	0x010a
        /*61a2*/ 	.byte	0x3f
	.zero		1


	//   ....[15]....
        /*61a4*/ 	.word	0x0000f5c0
        /*61a8*/ 	.word	0x000000ff
        /*61ac*/ 	.word	0x00000000
        /*61b0*/ 	.short	0x0101
        /*61b2*/ 	.byte	0x04
	.zero		1


	//   ....[16]....
        /*61b4*/ 	.word	0x00011fd0
        /*61b8*/ 	.word	0x000000ff
        /*61bc*/ 	.word	0x00000000
        /*61c0*/ 	.short	0x0101
        /*61c2*/ 	.byte	0x06
	.zero		1


	//   ....[17]....
        /*61c4*/ 	.word	0x00024500
        /*61c8*/ 	.word	0x00000014
        /*61cc*/ 	.word	0x00000018
        /*61d0*/ 	.short	0x010a
        /*61d2*/ 	.byte	0x3f
	.zero		1


	//   ....[18]....
        /*61d4*/ 	.word	0x00026050
        /*61d8*/ 	.word	0x00000000
        /*61dc*/ 	.word	0x00000048
        /*61e0*/ 	.short	0x0101
        /*61e2*/ 	.byte	0x3f
	.zero		1


	//   ....[19]....
        /*61e4*/ 	.word	0x000268d0
        /*61e8*/ 	.word	0x00000003
        /*61ec*/ 	.word	0x00000000
        /*61f0*/ 	.short	0x010a
        /*61f2*/ 	.byte	0x3f
	.zero		1


	//   ....[20]....
        /*61f4*/ 	.word	0x00026980
        /*61f8*/ 	.word	0x00000003
        /*61fc*/ 	.word	0x00000000
        /*6200*/ 	.short	0x010a
        /*6202*/ 	.byte	0x3f
	.zero		1


	//   ....[21]....
        /*6204*/ 	.word	0x00026a10
        /*6208*/ 	.word	0x00000003
        /*620c*/ 	.word	0x00000000
        /*6210*/ 	.short	0x010a
        /*6212*/ 	.byte	0x3f
	.zero		1


	//   ....[22]....
        /*6214*/ 	.word	0x00026ae0
        /*6218*/ 	.word	0x00000003
        /*621c*/ 	.word	0x00000000
        /*6220*/ 	.short	0x010a
        /*6222*/ 	.byte	0x3f
	.zero		1


	//   ....[23]....
        /*6224*/ 	.word	0x00027110
        /*6228*/ 	.word	0x00000000
        /*622c*/ 	.word	0x00000000
        /*6230*/ 	.short	0x010a
        /*6232*/ 	.byte	0x3f
	.zero		1


	//   ....[24]....
        /*6234*/ 	.word	0x00027160
        /*6238*/ 	.word	0x00000005
        /*623c*/ 	.word	0x00000000
        /*6240*/ 	.short	0x010a
        /*6242*/ 	.byte	0x3f
	.zero		1


	//   ....[25]....
        /*6244*/ 	.word	0x00027810
        /*6248*/ 	.word	0x00000014
        /*624c*/ 	.word	0x00000018
        /*6250*/ 	.short	0x010a
        /*6252*/ 	.byte	0x3f
	.zero		1


	//   ....[26]....
        /*6254*/ 	.word	0x000278e0
        /*6258*/ 	.word	0x00000003
        /*625c*/ 	.word	0x00000000
        /*6260*/ 	.short	0x010a
        /*6262*/ 	.byte	0x3f
	.zero		1


	//   ....[27]....
        /*6264*/ 	.word	0x00027930
        /*6268*/ 	.word	0x00000003
        /*626c*/ 	.word	0x00000000
        /*6270*/ 	.short	0x010a
        /*6272*/ 	.byte	0x3f
	.zero		1


	//----- nvinfo : EIATTR_NUM_MBARRIERS
	.align		4
.L_38:
        /*6274*/ 	.byte	0x03, 0x38
        /*6276*/ 	.short	0x0008


	//----- nvinfo : EIATTR_EXIT_INSTR_OFFSETS
	.align		4
        /*6278*/ 	.byte	0x04, 0x1c
        /*627a*/ 	.short	(.L_40 - .L_39)


	//   ....[0]....
.L_39:
        /*627c*/ 	.word	0x00000700


	//   ....[1]....
        /*6280*/ 	.word	0x00001070


	//   ....[2]....
        /*6284*/ 	.word	0x00023070


	//   ....[3]....
        /*6288*/ 	.word	0x000237a0


	//   ....[4]....
        /*628c*/ 	.word	0x00026a60


	//----- nvinfo : EIATTR_MAX_THREADS
	.align		4
.L_40:
        /*6290*/ 	.byte	0x04, 0x05
        /*6292*/ 	.short	(.L_42 - .L_41)
.L_41:
        /*6294*/ 	.word	0x00000180
        /*6298*/ 	.word	0x00000001
        /*629c*/ 	.word	0x00000001


	//----- nvinfo : EIATTR_CRS_STACK_SIZE
	.align		4
.L_42:
        /*62a0*/ 	.byte	0x04, 0x1e
        /*62a2*/ 	.short	(.L_44 - .L_43)
.L_43:
        /*62a4*/ 	.word	0x00000000


	//----- nvinfo : EIATTR_CBANK_PARAM_SIZE
	.align		4
.L_44:
        /*62a8*/ 	.byte	0x03, 0x19
        /*62aa*/ 	.short	0x0470


	//----- nvinfo : EIATTR_PARAM_CBANK
	.align		4
        /*62ac*/ 	.byte	0x04, 0x0a
        /*62ae*/ 	.short	(.L_46 - .L_45)
	.align		4
.L_45:
        /*62b0*/ 	.word	index@(.nv.constant0._ZN7cutlass13device_kernelINS_4gemm6kernel13GemmUniversalIN4cute5tupleIJiiiiEEENS1_10collective13CollectiveMmaINS1_39MainloopSm90TmaGmmaRmemAWarpSpecializedILi3ENS5_IJNS4_1CILi1EEESB_SB_EEENS1_35KernelTmaWarpSpecializedCooperativeEEENS5_IJNSA_ILi256EEESF_NSA_ILi32EEEEEENS_10tfloat32_tENS5_IJSB_llEEESI_SJ_NS4_8TiledMMAINS4_8MMA_AtomIJNS4_4SM904GMMA30MMA_64x256x8_F32TF32TF32_RS_TNILNSN_7ScaleInE1ELSP_1EEEEEENS4_6LayoutINS5_IJNSA_ILi2EEESB_SB_EEENS5_IJSB_NSA_ILi0EEESV_EEEEENS5_IJNS4_10UnderscoreESY_SY_EEEEENS4_13SM90_TMA_LOADENS4_14ComposedLayoutINS4_7SwizzleILi1ELi4ELi3EEENS4_18smem_ptr_flag_bitsILi32EEENSS_INS5_IJNSA_ILi8EEES17_EEENS5_IJSB_S17_EEEEEEENS4_9Copy_AtomIJNS4_39AutoVectorizingCopyWithAssumedAlignmentILi128EEESI_EEENS4_8identityES11_S1B_vS1G_EENS_8epilogue10collective6detail29Sm90TmaWarpSpecializedAdapterINS1J_15DefaultEpilogueISI_NS5_IJlSB_lEEES1N_NS1I_6thread17LinearCombinationISI_Li1EffLNS1O_9ScaleType4KindE0ELNS_15FloatRoundStyleE2ESI_EENS1_15EpilogueDefaultEEEEEvvEEEEvNT_6ParamsE)
        /*62b4*/ 	.short	0x0210
        /*62b6*/ 	.short	0x0470


	//----- nvinfo : EIATTR_SW_WAR
	.align		4
.L_46:
        /*62b8*/ 	.byte	0x04, 0x36
        /*62ba*/ 	.short	(.L_48 - .L_47)
.L_47:
        /*62bc*/ 	.word	0x00000008
.L_48:


//--------------------- .nv.callgraph             --------------------------
	.section	.nv.callgraph,"",@"SHT_CUDA_CALLGRAPH"
	.align	4
	.sectionentsize	8
	.align		4
        /*0000*/ 	.word	0x00000000
	.align		4
        /*0004*/ 	.word	0xffffffff
	.align		4
        /*0008*/ 	.word	index@(_ZN7cutlass13device_kernelINS_4gemm6kernel13GemmUniversalIN4cute5tupleIJiiiiEEENS1_10collective13CollectiveMmaINS1_39MainloopSm90TmaGmmaRmemAWarpSpecializedILi3ENS5_IJNS4_1CILi1EEESB_SB_EEENS1_35KernelTmaWarpSpecializedCooperativeEEENS5_IJNSA_ILi256EEESF_NSA_ILi32EEEEEENS_10tfloat32_tENS5_IJSB_llEEESI_SJ_NS4_8TiledMMAINS4_8MMA_AtomIJNS4_4SM904GMMA30MMA_64x256x8_F32TF32TF32_RS_TNILNSN_7ScaleInE1ELSP_1EEEEEENS4_6LayoutINS5_IJNSA_ILi2EEESB_SB_EEENS5_IJSB_NSA_ILi0EEESV_EEEEENS5_IJNS4_10UnderscoreESY_SY_EEEEENS4_13SM90_TMA_LOADENS4_14ComposedLayoutINS4_7SwizzleILi1ELi4ELi3EEENS4_18smem_ptr_flag_bitsILi32EEENSS_INS5_IJNSA_ILi8EEES17_EEENS5_IJSB_S17_EEEEEEENS4_9Copy_AtomIJNS4_39AutoVectorizingCopyWithAssumedAlignmentILi128EEESI_EEENS4_8identityES11_S1B_vS1G_EENS_8epilogue10collective6detail29Sm90TmaWarpSpecializedAdapterINS1J_15DefaultEpilogueISI_NS5_IJlSB_lEEES1N_NS1I_6thread17LinearCombinationISI_Li1EffLNS1O_9ScaleType4KindE0ELNS_15FloatRoundStyleE2ESI_EENS1_15EpilogueDefaultEEEEEvvEEEEvNT_6ParamsE)
	.align		4
        /*000c*/ 	.word	index@(__assertfail)
	.align		4
        /*0010*/ 	.word	0x00000000
	.align		4
        /*0014*/ 	.word	0xfffffffe
	.align		4
        /*0018*/ 	.word	0x00000000
	.align		4
        /*001c*/ 	.word	0xfffffffd
	.align		4
        /*0020*/ 	.word	0x00000000
	.align		4
        /*0024*/ 	.word	0xfffffffc


//--------------------- .nv.constant4             --------------------------
	.section	.nv.constant4,"a",@progbits
	.align	8
	.align		8
.nv.constant4:
        /*0000*/ 	.dword	__assertfail
	.align		8
        /*0008*/ 	.dword	__unnamed_1
	.align		8
        /*0010*/ 	.dword	__unnamed_2
	.align		8
        /*0018*/ 	.dword	_ZN40_INTERNAL_a895b20a_4_k_cu_7144efa3_288914cuda3std3__45__cpo5beginE
	.align		8
        /*0020*/ 	.dword	_ZN40_INTERNAL_a895b20a_4_k_cu_7144efa3_288914cuda3std3__45__cpo3endE
	.align		8
        /*0028*/ 	.dword	_ZN40_INTERNAL_a895b20a_4_k_cu_7144efa3_288914cuda3std3__45__cpo6cbeginE
	.align		8
        /*0030*/ 	.dword	_ZN40_INTERNAL_a895b20a_4_k_cu_7144efa3_288914cuda3std3__45__cpo4cendE
	.align		8
        /*0038*/ 	.dword	_ZN40_INTERNAL_a895b20a_4_k_cu_7144efa3_288914cuda3std3__442_GLOBAL__N__a895b20a_4_k_cu_7144efa3_288916ignoreE
	.align		8
        /*0040*/ 	.dword	_ZN40_INTERNAL_a895b20a_4_k_cu_7144efa3_288914cuda3std3__419piecewise_constructE
	.align		8
        /*0048*/ 	.dword	_ZN40_INTERNAL_a895b20a_4_k_cu_7144efa3_288914cuda3std3__48in_placeE
	.align		8
        /*0050*/ 	.dword	_ZN40_INTERNAL_a895b20a_4_k_cu_7144efa3_288914cuda3std6ranges3__45__cpo4swapE
	.align		8
        /*0058*/ 	.dword	_ZN40_INTERNAL_a895b20a_4_k_cu_7144efa3_288914cuda3std6ranges3__45__cpo9iter_moveE
	.align		8
        /*0060*/ 	.dword	_ZN40_INTERNAL_a895b20a_4_k_cu_7144efa3_288914cute7productE
	.align		8
        /*0068*/ 	.dword	_ZN40_INTERNAL_a895b20a_4_k_cu_7144efa3_288914cute1_E
	.align		8
        /*0070*/ 	.dword	$str$24
	.align		8
        /*0078*/ 	.dword	$str$25


//--------------------- .text._ZN7cutlass13device_kernelINS_4gemm6kernel13GemmUniversalIN4cute5tupleIJiiiiEEENS1_10collective13CollectiveMmaINS1_39MainloopSm90TmaGmmaRmemAWarpSpecializedILi3ENS5_IJNS4_1CILi1EEESB_SB_EEENS1_35KernelTmaWarpSpecializedCooperativeEEENS5_IJNSA_ILi256EEESF_NSA_ILi32EEEEEENS_10tfloat32_tENS5_IJSB_llEEESI_SJ_NS4_8TiledMMAINS4_8MMA_AtomIJNS4_4SM904GMMA30MMA_64x256x8_F32TF32TF32_RS_TNILNSN_7ScaleInE1ELSP_1EEEEEENS4_6LayoutINS5_IJNSA_ILi2EEESB_SB_EEENS5_IJSB_NSA_ILi0EEESV_EEEEENS5_IJNS4_10UnderscoreESY_SY_EEEEENS4_13SM90_TMA_LOADENS4_14ComposedLayoutINS4_7SwizzleILi1ELi4ELi3EEENS4_18smem_ptr_flag_bitsILi32EEENSS_INS5_IJNSA_ILi8EEES17_EEENS5_IJSB_S17_EEEEEEENS4_9Copy_AtomIJNS4_39AutoVectorizingCopyWithAssumedAlignmentILi128EEESI_EEENS4_8identityES11_S1B_vS1G_EENS_8epilogue10collective6detail29Sm90TmaWarpSpecializedAdapterINS1J_15DefaultEpilogueISI_NS5_IJlSB_lEEES1N_NS1I_6thread17LinearCombinationISI_Li1EffLNS1O_9ScaleType4KindE0ELNS_15FloatRoundStyleE2ESI_EENS1_15EpilogueDefaultEEEEEvvEEEEvNT_6ParamsE --------------------------
	.section	.text._ZN7cutlass13device_kernelINS_4gemm6kernel13GemmUniversalIN4cute5tupleIJiiiiEEENS1_10collective13CollectiveMmaINS1_39MainloopSm90TmaGmmaRmemAWarpSpecializedILi3ENS5_IJNS4_1CILi1EEESB_SB_EEENS1_35KernelTmaWarpSpecializedCooperativeEEENS5_IJNSA_ILi256EEESF_NSA_ILi32EEEEEENS_10tfloat32_tENS5_IJSB_llEEESI_SJ_NS4_8TiledMMAINS4_8MMA_AtomIJNS4_4SM904GMMA30MMA_64x256x8_F32TF32TF32_RS_TNILNSN_7ScaleInE1ELSP_1EEEEEENS4_6LayoutINS5_IJNSA_ILi2EEESB_SB_EEENS5_IJSB_NSA_ILi0EEESV_EEEEENS5_IJNS4_10UnderscoreESY_SY_EEEEENS4_13SM90_TMA_LOADENS4_14ComposedLayoutINS4_7SwizzleILi1ELi4ELi3EEENS4_18smem_ptr_flag_bitsILi32EEENSS_INS5_IJNSA_ILi8EEES17_EEENS5_IJSB_S17_EEEEEEENS4_9Copy_AtomIJNS4_39AutoVectorizingCopyWithAssumedAlignmentILi128EEESI_EEENS4_8identityES11_S1B_vS1G_EENS_8epilogue10collective6detail29Sm90TmaWarpSpecializedAdapterINS1J_15DefaultEpilogueISI_NS5_IJlSB_lEEES1N_NS1I_6thread17LinearCombinationISI_Li1EffLNS1O_9ScaleType4KindE0ELNS_15FloatRoundStyleE2ESI_EENS1_15EpilogueDefaultEEEEEvvEEEEvNT_6ParamsE,"ax",@progbits
	.align	128
.text._ZN7cutlass13device_kernelINS_4gemm6kernel13GemmUniversalIN4cute5tupleIJiiiiEEENS1_10collective13CollectiveMmaINS1_39MainloopSm90TmaGmmaRmemAWarpSpecializedILi3ENS5_IJNS4_1CILi1EEESB_SB_EEENS1_35KernelTmaWarpSpecializedCooperativeEEENS5_IJNSA_ILi256EEESF_NSA_ILi32EEEEEENS_10tfloat32_tENS5_IJSB_llEEESI_SJ_NS4_8TiledMMAINS4_8MMA_AtomIJNS4_4SM904GMMA30MMA_64x256x8_F32TF32TF32_RS_TNILNSN_7ScaleInE1ELSP_1EEEEEENS4_6LayoutINS5_IJNSA_ILi2EEESB_SB_EEENS5_IJSB_NSA_ILi0EEESV_EEEEENS5_IJNS4_10UnderscoreESY_SY_EEEEENS4_13SM90_TMA_LOADENS4_14ComposedLayoutINS4_7SwizzleILi1ELi4ELi3EEENS4_18smem_ptr_flag_bitsILi32EEENSS_INS5_IJNSA_ILi8EEES17_EEENS5_IJSB_S17_EEEEEEENS4_9Copy_AtomIJNS4_39AutoVectorizingCopyWithAssumedAlignmentILi128EEESI_EEENS4_8identityES11_S1B_vS1G_EENS_8epilogue10collective6detail29Sm90TmaWarpSpecializedAdapterINS1J_15DefaultEpilogueISI_NS5_IJlSB_lEEES1N_NS1I_6thread17LinearCombinationISI_Li1EffLNS1O_9ScaleType4KindE0ELNS_15FloatRoundStyleE2ESI_EENS1_15EpilogueDefaultEEEEEvvEEEEvNT_6ParamsE:
        .type           _ZN7cutlass13device_kernelINS_4gemm6kernel13GemmUniversalIN4cute5tupleIJiiiiEEENS1_10collective13CollectiveMmaINS1_39MainloopSm90TmaGmmaRmemAWarpSpecializedILi3ENS5_IJNS4_1CILi1EEESB_SB_EEENS1_35KernelTmaWarpSpecializedCooperativeEEENS5_IJNSA_ILi256EEESF_NSA_ILi32EEEEEENS_10tfloat32_tENS5_IJSB_llEEESI_SJ_NS4_8TiledMMAINS4_8MMA_AtomIJNS4_4SM904GMMA30MMA_64x256x8_F32TF32TF32_RS_TNILNSN_7ScaleInE1ELSP_1EEEEEENS4_6LayoutINS5_IJNSA_ILi2EEESB_SB_EEENS5_IJSB_NSA_ILi0EEESV_EEEEENS5_IJNS4_10UnderscoreESY_SY_EEEEENS4_13SM90_TMA_LOADENS4_14ComposedLayoutINS4_7SwizzleILi1ELi4ELi3EEENS4_18smem_ptr_flag_bitsILi32EEENSS_INS5_IJNSA_ILi8EEES17_EEENS5_IJSB_S17_EEEEEEENS4_9Copy_AtomIJNS4_39AutoVectorizingCopyWithAssumedAlignmentILi128EEESI_EEENS4_8identityES11_S1B_vS1G_EENS_8epilogue10collective6detail29Sm90TmaWarpSpecializedAdapterINS1J_15DefaultEpilogueISI_NS5_IJlSB_lEEES1N_NS1I_6thread17LinearCombinationISI_Li1EffLNS1O_9ScaleType4KindE0ELNS_15FloatRoundStyleE2ESI_EENS1_15EpilogueDefaultEEEEEvvEEEEvNT_6ParamsE,@function
        .size           _ZN7cutlass13device_kernelINS_4gemm6kernel13GemmUniversalIN4cute5tupleIJiiiiEEENS1_10collective13CollectiveMmaINS1_39MainloopSm90TmaGmmaRmemAWarpSpecializedILi3ENS5_IJNS4_1CILi1EEESB_SB_EEENS1_35KernelTmaWarpSpecializedCooperativeEEENS5_IJNSA_ILi256EEESF_NSA_ILi32EEEEEENS_10tfloat32_tENS5_IJSB_llEEESI_SJ_NS4_8TiledMMAINS4_8MMA_AtomIJNS4_4SM904GMMA30MMA_64x256x8_F32TF32TF32_RS_TNILNSN_7ScaleInE1ELSP_1EEEEEENS4_6LayoutINS5_IJNSA_ILi2EEESB_SB_EEENS5_IJSB_NSA_ILi0EEESV_EEEEENS5_IJNS4_10UnderscoreESY_SY_EEEEENS4_13SM90_TMA_LOADENS4_14ComposedLayoutINS4_7SwizzleILi1ELi4ELi3EEENS4_18smem_ptr_flag_bitsILi32EEENSS_INS5_IJNSA_ILi8EEES17_EEENS5_IJSB_S17_EEEEEEENS4_9Copy_AtomIJNS4_39AutoVectorizingCopyWithAssumedAlignmentILi128EEESI_EEENS4_8identityES11_S1B_vS1G_EENS_8epilogue10collective6detail29Sm90TmaWarpSpecializedAdapterINS1J_15DefaultEpilogueISI_NS5_IJlSB_lEEES1N_NS1I_6thread17LinearCombinationISI_Li1EffLNS1O_9ScaleType4KindE0ELNS_15FloatRoundStyleE2ESI_EENS1_15EpilogueDefaultEEEEEvvEEEEvNT_6ParamsE,(.L_x_611 - _ZN7cutlass13device_kernelINS_4gemm6kernel13GemmUniversalIN4cute5tupleIJiiiiEEENS1_10collective13CollectiveMmaINS1_39MainloopSm90TmaGmmaRmemAWarpSpecializedILi3ENS5_IJNS4_1CILi1EEESB_SB_EEENS1_35KernelTmaWarpSpecializedCooperativeEEENS5_IJNSA_ILi256EEESF_NSA_ILi32EEEEEENS_10tfloat32_tENS5_IJSB_llEEESI_SJ_NS4_8TiledMMAINS4_8MMA_AtomIJNS4_4SM904GMMA30MMA_64x256x8_F32TF32TF32_RS_TNILNSN_7ScaleInE1ELSP_1EEEEEENS4_6LayoutINS5_IJNSA_ILi2EEESB_SB_EEENS5_IJSB_NSA_ILi0EEESV_EEEEENS5_IJNS4_10UnderscoreESY_SY_EEEEENS4_13SM90_TMA_LOADENS4_14ComposedLayoutINS4_7SwizzleILi1ELi4ELi3EEENS4_18smem_ptr_flag_bitsILi32EEENSS_INS5_IJNSA_ILi8EEES17_EEENS5_IJSB_S17_EEEEEEENS4_9Copy_AtomIJNS4_39AutoVectorizingCopyWithAssumedAlignmentILi128EEESI_EEENS4_8identityES11_S1B_vS1G_EENS_8epilogue10collective6detail29Sm90TmaWarpSpecializedAdapterINS1J_15DefaultEpilogueISI_NS5_IJlSB_lEEES1N_NS1I_6thread17LinearCombinationISI_Li1EffLNS1O_9ScaleType4KindE0ELNS_15FloatRoundStyleE2ESI_EENS1_15EpilogueDefaultEEEEEvvEEEEvNT_6ParamsE)
        .other          _ZN7cutlass13device_kernelINS_4gemm6kernel13GemmUniversalIN4cute5tupleIJiiiiEEENS1_10collective13CollectiveMmaINS1_39MainloopSm90TmaGmmaRmemAWarpSpecializedILi3ENS5_IJNS4_1CILi1EEESB_SB_EEENS1_35KernelTmaWarpSpecializedCooperativeEEENS5_IJNSA_ILi256EEESF_NSA_ILi32EEEEEENS_10tfloat32_tENS5_IJSB_llEEESI_SJ_NS4_8TiledMMAINS4_8MMA_AtomIJNS4_4SM904GMMA30MMA_64x256x8_F32TF32TF32_RS_TNILNSN_7ScaleInE1ELSP_1EEEEEENS4_6LayoutINS5_IJNSA_ILi2EEESB_SB_EEENS5_IJSB_NSA_ILi0EEESV_EEEEENS5_IJNS4_10UnderscoreESY_SY_EEEEENS4_13SM90_TMA_LOADENS4_14ComposedLayoutINS4_7SwizzleILi1ELi4ELi3EEENS4_18smem_ptr_flag_bitsILi32EEENSS_INS5_IJNSA_ILi8EEES17_EEENS5_IJSB_S17_EEEEEEENS4_9Copy_AtomIJNS4_39AutoVectorizingCopyWithAssumedAlignmentILi128EEESI_EEENS4_8identityES11_S1B_vS1G_EENS_8epilogue10collective6detail29Sm90TmaWarpSpecializedAdapterINS1J_15DefaultEpilogueISI_NS5_IJlSB_lEEES1N_NS1I_6thread17LinearCombinationISI_Li1EffLNS1O_9ScaleType4KindE0ELNS_15FloatRoundStyleE2ESI_EENS1_15EpilogueDefaultEEEEEvvEEEEvNT_6ParamsE,@"STO_CUDA_ENTRY STV_DEFAULT"
_ZN7cutlass13device_kernelINS_4gemm6kernel13GemmUniversalIN4cute5tupleIJiiiiEEENS1_10collective13CollectiveMmaINS1_39MainloopSm90TmaGmmaRmemAWarpSpecializedILi3ENS5_IJNS4_1CILi1EEESB_SB_EEENS1_35KernelTmaWarpSpecializedCooperativeEEENS5_IJNSA_ILi256EEESF_NSA_ILi32EEEEEENS_10tfloat32_tENS5_IJSB_llEEESI_SJ_NS4_8TiledMMAINS4_8MMA_AtomIJNS4_4SM904GMMA30MMA_64x256x8_F32TF32TF32_RS_TNILNSN_7ScaleInE1ELSP_1EEEEEENS4_6LayoutINS5_IJNSA_ILi2EEESB_SB_EEENS5_IJSB_NSA_ILi0EEESV_EEEEENS5_IJNS4_10UnderscoreESY_SY_EEEEENS4_13SM90_TMA_LOADENS4_14ComposedLayoutINS4_7SwizzleILi1ELi4ELi3EEENS4_18smem_ptr_flag_bitsILi32EEENSS_INS5_IJNSA_ILi8EEES17_EEENS5_IJSB_S17_EEEEEEENS4_9Copy_AtomIJNS4_39AutoVectorizingCopyWithAssumedAlignmentILi128EEESI_EEENS4_8identityES11_S1B_vS1G_EENS_8epilogue10collective6detail29Sm90TmaWarpSpecializedAdapterINS1J_15DefaultEpilogueISI_NS5_IJlSB_lEEES1N_NS1I_6thread17LinearCombinationISI_Li1EffLNS1O_9ScaleType4KindE0ELNS_15FloatRoundStyleE2ESI_EENS1_15EpilogueDefaultEEEEEvvEEEEvNT_6ParamsE:
[----:B------:R-:W0:Y:S02]  /*0000*/  LDC R1, c[0x0][0x28] ;  /* 0x00000a00ff017b82 */ /* 0x000e240000000800 */
[----:B0-----:R-:W-:Y:S01]  /*0010*/  VIADD R1, R1, 0xfffff7d0 ;  /* 0xfffff7d001017836 */ /* 0x001fe20000000000 */
[----:B------:R-:W0:Y:S01]  /*0020*/  S2R R2, SR_TID.X ;  /* 0x0000000000027919 */ /* 0x000e220000002100 */
[----:B------:R-:W-:Y:S01]  /*0030*/  ELECT P0, URZ, PT ;  /* 0x00000000003f782f */ /* 0x000fe20003800000 */
[----:B------:R-:W-:Y:S01]  /*0040*/  BSSY B0, `(.L_x_0) ;  /* 0x0000015000007945 */ /* 0x000fe20003800000 */
[--C-:B0-----:R-:W-:Y:S02]  /*0050*/  SHF.R.U32.HI R0, RZ, 0x5, R2.reuse ;  /* 0x00000005ff007819 */ /* 0x101fe40000011602 */
[----:B------:R-:W-:-:S03]  /*0060*/  SHF.R.U32.HI R2, RZ, 0x7, R2 ;  /* 0x00000007ff027819 */ /* 0x000fc60000011602 */
[----:B------:R-:W0:Y:S04]  /*0070*/  SHFL.IDX PT, R3, R0, RZ, 0x1f ;  /* 0x00001fff00037589 */ /* 0x000e2800000e0000 */
[----:B------:R-:W1:Y:S01]  /*0080*/  SHFL.IDX PT, R2, R2, RZ, 0x1f ;  /* 0x00001fff02027589 */ /* 0x000e6200000e0000 */
[----:B0-----:R-:W-:Y:S02]  /*0090*/  R2UR UR10, R3 ;  /* 0x00000000030a72ca */ /* 0x001fe400000e0000 */
[----:B-1----:R-:W-:-:S11]  /*00a0*/  R2UR UR5, R2 ;  /* 0x00000000020572ca */ /* 0x002fd600000e0000 */
[----:B------:R-:W-:Y:S02]  /*00b0*/  USHF.R.S32.HI UR4, URZ, 0x1f, UR10 ;  /* 0x0000001f3f047899 */ /* 0x000fe4000801140a */
[----:B------:R-:W-:Y:S02]  /*00c0*/  ISETP.NE.OR P0, PT, RZ, UR10, !P0 ;  /* 0x0000000aff007c0c */ /* 0x000fe4000c705670 */
[----:B------:R-:W-:-:S04]  /*00d0*/  ULEA.HI UR4, UR4, UR10, URZ, 0x2 ;  /* 0x0000000a04047291 */ /* 0x000fc8000f8f103f */
[----:B------:R-:W-:-:S04]  /*00e0*/  ULOP3.LUT UR4, UR4, 0xfffffffc, URZ, 0xc0, !UPT ;  /* 0xfffffffc04047892 */ /* 0x000fc8000f8ec03f */
[----:B------:R-:W-:-:S03]  /*00f0*/  UIADD3 UR10, UR10, -UR4, URZ ;  /* 0x800000040a0a7290 */ /* 0x000fc6000fffe03f */
[----:B------:R-:W-:Y:S09]  /*0100*/  @P0 BRA `(.L_x_1) ;  /* 0x0000000000200947 */ /* 0x000ff20003800000 */
[----:B------:R-:W-:Y:S02]  /*0110*/  ULDC.64 UR6, c[0x0][0x198] ;  /* 0x0000660000067ab9 */ /* 0x000fe40000000a00 */
[----:B------:R-:W-:Y:S02]  /*0120*/  UIADD3 UR8, UP0, UR6, 0xf0, URZ ;  /* 0x000000f006087890 */ /* 0x000fe4000ff1e03f */
[----:B------:R-:W-:Y:S02]  /*0130*/  UIADD3 UR6, UP1, UR6, 0x1f0, URZ ;  /* 0x000001f006067890 */ /* 0x000fe4000ff3e03f */
[----:B------:R-:W-:Y:S02]  /*0140*/  UIADD3.X UR9, URZ, UR7, URZ, UP0, !UPT ;  /* 0x000000073f097290 */ /* 0x000fe400087fe43f */
[----:B------:R-:W-:-:S07]  /*0150*/  UIADD3.X UR7, URZ, UR7, URZ, UP1, !UPT ;  /* 0x000000073f077290 */ /* 0x000fce0008ffe43f */
[----:B------:R0:W-:Y:S02]  /*0160*/  UTMACCTL.PF [UR8] ;  /* 0x00000000080079b9 */ /* 0x0001e40008040000 */
[----:B------:R0:W-:Y:S02]  /*0170*/  UTMACCTL.PF [UR6] ;  /* 0x00000000060079b9 */ /* 0x0001e40008040000 */
[----:B0-----:R-:W-:Y:S01]  /*0180*/  NOP ;  /* 0x0000000000007918 */ /* 0x001fe20000000000 */
.L_x_1:
[----:B------:R-:W-:Y:S05]  /*0190*/  BSYNC B0 ;  /* 0x0000000000007941 */ /* 0x000fea0003800000 */
.L_x_0:
[----:B------:R-:W0:Y:S01]  /*01a0*/  SHFL.IDX PT, R2, R0, RZ, 0x1f ;  /* 0x00001fff00027589 */ /* 0x000e2200000e0000 */
[----:B------:R-:W-:Y:S01]  /*01b0*/  UISETP.NE.AND UP0, UPT, UR10, 0x3, UPT ;  /* 0x000000030a00788c */ /* 0x000fe2000bf05270 */
[----:B------:R-:W-:Y:S01]  /*01c0*/  ISETP.NE.AND P1, PT, RZ, UR5, PT ;  /* 0x00000005ff007c0c */ /* 0x000fe2000bf25270 */
[----:B------:R-:W-:Y:S02]  /*01d0*/  UIADD3 UR18, UR5, -0x1, URZ ;  /* 0xffffffff05127890 */ /* 0x000fe4000fffe03f */
[----:B------:R-:W-:Y:S02]  /*01e0*/  UISETP.EQ.OR UP0, UPT, UR10, URZ, !UP0 ;  /* 0x0000003f0a00728c */ /* 0x000fe4000c702670 */
[----:B------:R-:W-:Y:S02]  /*01f0*/  UISETP.GE.U32.AND UP1, UPT, UR18, 0x2, UPT ;  /* 0x000000021200788c */ /* 0x000fe4000bf26070 */
[----:B------:R-:W-:-:S04]  /*0200*/  UISETP.EQ.AND UP0, UPT, UR5, URZ, UP0 ;  /* 0x0000003f0500728c */ /* 0x000fc80008702270 */
[----:B------:R-:W-:-:S04]  /*0210*/  USEL UR40, URZ, 0x1, !UP0 ;  /* 0x000000013f287887 */ /* 0x000fc8000c000000 */
[----:B------:R-:W-:Y:S01]  /*0220*/  USEL UR40, UR40, 0x2, UP1 ;  /* 0x0000000228287887 */ /* 0x000fe20008800000 */
[----:B0-----:R-:W-:-:S13]  /*0230*/  ISETP.NE.AND P0, PT, R2, RZ, PT ;  /* 0x000000ff0200720c */ /* 0x001fda0003f05270 */
[----:B------:R-:W-:Y:S05]  /*0240*/  @P0 BRA `(.L_x_2) ;  /* 0x0000000000500947 */ /* 0x000fea0003800000 */
[----:B------:R-:W0:Y:S01]  /*0250*/  S2UR UR8, SR_CgaCtaId ;  /* 0x00000000000879c3 */ /* 0x000e220000008800 */
[----:B------:R-:W-:Y:S01]  /*0260*/  UMOV UR4, 0x400 ;  /* 0x0000040000047882 */ /* 0x000fe20000000000 */
[----:B------:R-:W-:Y:S01]  /*0270*/  UMOV UR5, 0x1 ;  /* 0x0000000100057882 */ /* 0x000fe20000000000 */
[----:B------:R-:W-:Y:S01]  /*0280*/  UMOV UR6, 0x100 ;  /* 0x0000010000067882 */ /* 0x000fe20000000000 */
[----:B------:R-:W-:Y:S01]  /*0290*/  ELECT P0, URZ, PT ;  /* 0x00000000003f782f */ /* 0x000fe20003800000 */
[----:B------:R-:W-:-:S04]  /*02a0*/  UIADD3 UR6, -UR6, 0x100000, URZ ;  /* 0x0010000006067890 */ /* 0x000fc8000fffe13f */
[----:B------:R-:W-:Y:S02]  /*02b0*/  USHF.L.U32 UR7, UR6, 0xb, URZ ;  /* 0x0000000b06077899 */ /* 0x000fe4000800063f */
[----:B------:R-:W-:Y:S02]  /*02c0*/  USHF.L.U32 UR6, UR6, 0x1, URZ ;  /* 0x0000000106067899 */ /* 0x000fe4000800063f */
[----:B0-----:R-:W-:Y:S02]  /*02d0*/  ULEA UR8, UR8, UR4, 0x18 ;  /* 0x0000000408087291 */ /* 0x001fe4000f8ec03f */
[----:B------:R-:W-:-:S04]  /*02e0*/  UIADD3 UR4, -UR5, 0x100000, URZ ;  /* 0x0010000005047890 */ /* 0x000fc8000fffe13f */
[----:B------:R-:W-:Y:S02]  /*02f0*/  USHF.L.U32 UR5, UR4, 0xb, URZ ;  /* 0x0000000b04057899 */ /* 0x000fe4000800063f */
[----:B------:R-:W-:Y:S01]  /*0300*/  USHF.L.U32 UR4, UR4, 0x1, URZ ;  /* 0x0000000104047899 */ /* 0x000fe2000800063f */
[----:B------:R-:W0:Y:S11]  /*0310*/  FENCE.VIEW.ASYNC.S ;  /* 0x00000000000073c6 */ /* 0x000e360000000000 */
[----:B0-----:R0:W1:Y:S01]  /*0320*/  SYNCS.EXCH.64 URZ, [UR8], UR4 ;  /* 0x00000004083f75b2 */ /* 0x0010620008000100 */
[----:B------:R0:W2:Y:S01]  /*0330*/  SYNCS.EXCH.64 URZ, [UR8+0x18], UR6 ;  /* 0x00001806083f75b2 */ /* 0x0000a20008000100 */
[----:B------:R0:W3:Y:S01]  /*0340*/  SYNCS.EXCH.64 URZ, [UR8+0x8], UR4 ;  /* 0x00000804083f75b2 */ /* 0x0000e20008000100 */
[----:B------:R0:W4:Y:S01]  /*0350*/  SYNCS.EXCH.64 URZ, [UR8+0x20], UR6 ;  /* 0x00002006083f75b2 */ /* 0x0001220008000100 */
[----:B------:R0:W0:Y:S01]  /*0360*/  SYNCS.EXCH.64 URZ, [UR8+0x10], UR4 ;  /* 0x00001004083f75b2 */ /* 0x0000220008000100 */
[----:B------:R0:W0:Y:S01]  /*0370*/  SYNCS.EXCH.64 URZ, [UR8+0x28], UR6 ;  /* 0x00002806083f75b2 */ /* 0x0000220008000100 */
[----:B------:R-:W-:Y:S01]  /*0380*/  NOP ;  /* 0x0000000000007918 */ /* 0x000fe20000000000 */
.L_x_2:
[----:B------:R-:W5:Y:S01]  /*0390*/  SHFL.IDX PT, R0, R0, RZ, 0x1f ;  /* 0x00001fff00007589 */ /* 0x000f6200000e0000 */
[----:B------:R-:W-:Y:S01]  /*03a0*/  ELECT P0, URZ, PT ;  /* 0x00000000003f782f */ /* 0x000fe20003800000 */
[----:B------:R-:W1:Y:S01]  /*03b0*/  S2UR UR17, SR_CTAID.Y ;  /* 0x00000000001179c3 */ /* 0x000e620000002600 */
[----:B0-----:R-:W-:Y:S01]  /*03c0*/  ULDC UR5, c[0x0][0x65c] ;  /* 0x0001970000057ab9 */ /* 0x001fe20000000800 */
[----:B------:R-:W-:Y:S01]  /*03d0*/  UMOV UR12, 0x20 ;  /* 0x00000020000c7882 */ /* 0x000fe20000000000 */
[----:B------:R-:W-:Y:S01]  /*03e0*/  UISETP.NE.AND UP2, UPT, UR5, 0x1, UPT ;  /* 0x000000010500788c */ /* 0x000fe2000bf45270 */
[----:B------:R-:W-:Y:S01]  /*03f0*/  NOP ;  /* 0x0000000000007918 */ /* 0x000fe20000000000 */
[----:B------:R-:W-:Y:S02]  /*0400*/  NOP ;  /* 0x0000000000007918 */ /* 0x000fe40000000000 */
[----:B------:R-:W-:Y:S01]  /*0410*/  UP2UR UR45, UPR, URZ, 0x4 ;  /* 0x000000043f2d7883 */ /* 0x000fe20008000000 */
[----:B------:R-:W0:Y:S01]  /*0420*/  S2UR UR4, SR_CTAID.X ;  /* 0x00000000000479c3 */ /* 0x000e220000002500 */
[----:B------:R-:W-:-:S02]  /*0430*/  PLOP3.LUT P2, PT, PT, PT, UP2, 0x80, 0x0 ;  /* 0x000000000000781c */ /* 0x000fc40003f4f028 */
[----:B------:R-:W-:Y:S02]  /*0440*/  PLOP3.LUT P4, PT, PT, PT, UP2, 0x80, 0x0 ;  /* 0x000000000000781c */ /* 0x000fe40003f8f028 */
[----:B------:R-:W-:Y:S01]  /*0450*/  PLOP3.LUT P3, PT, PT, PT, UP2, 0x80, 0x0 ;  /* 0x000000000000781c */ /* 0x000fe20003f6f028 */
[----:B------:R-:W-:Y:S01]  /*0460*/  @UP2 ULDC UR14, c[0x0][0x10] ;  /* 0x00000400000e2ab9 */ /* 0x000fe20000000800 */
[----:B------:R-:W-:Y:S01]  /*0470*/  @UP2 UMOV UR9, URZ ;  /* 0x0000003f00092c82 */ /* 0x000fe20008000000 */
[----:B------:R-:W-:Y:S01]  /*0480*/  @!UP2 ULDC UR11, c[0x0][0xc] ;  /* 0x00000300000baab9 */ /* 0x000fe20000000800 */
[----:B-----5:R-:W-:Y:S01]  /*0490*/  ISETP.NE.OR P0, PT, R0, RZ, !P0 ;  /* 0x000000ff0000720c */ /* 0x020fe20004705670 */
[----:B-1----:R-:W-:Y:S02]  /*04a0*/  @UP2 UMOV UR7, UR17 ;  /* 0x0000001100072c82 */ /* 0x002fe40008000000 */
[----:B------:R-:W-:Y:S01]  /*04b0*/  @UP2 UMOV UR8, UR7 ;  /* 0x0000000700082c82 */ /* 0x000fe20008000000 */
[----:B------:R-:W-:Y:S01]  /*04c0*/  @!UP2 UMOV UR7, UR17 ;  /* 0x000000110007ac82 */ /* 0x000fe20008000000 */
[----:B0-----:R-:W-:-:S08]  /*04d0*/  @UP2 UIMAD.WIDE.U32 UR14, UR4, UR14, UR8 ;  /* 0x0000000e040e22a5 */ /* 0x001fd0000f8e0008 */
[----:B------:R-:W-:Y:S01]  /*04e0*/  VOTEU.ALL UP0, P0 ;  /* 0x00000000003f7886 */ /* 0x000fe20000000000 */
[----:B------:R-:W-:Y:S01]  /*04f0*/  VOTEU.ALL UP1, P0 ;  /* 0x00000000003f7886 */ /* 0x000fe20000020000 */
[----:B------:R-:W-:-:S03]  /*0500*/  IMAD.U32 R2, RZ, RZ, UR14 ;  /* 0x0000000eff027e24 */ /* 0x000fc6000f8e00ff */
[----:B------:R-:W0:Y:S01]  /*0510*/  @!UP0 S2UR UR6, SR_CgaCtaId ;  /* 0x00000000000689c3 */ /* 0x000e220000008800 */
[----:B------:R-:W-:Y:S01]  /*0520*/  @!UP0 UMOV UR5, 0x400 ;  /* 0x0000040000058882 */ /* 0x000fe20000000000 */
[----:B------:R-:W-:-:S04]  /*0530*/  @!UP0 UIADD3 UR12, -UR12, 0x100000, URZ ;  /* 0x001000000c0c8890 */ /* 0x000fc8000fffe13f */
[----:B------:R-:W-:Y:S02]  /*0540*/  @!UP0 USHF.L.U32 UR13, UR12, 0xb, URZ ;  /* 0x0000000b0c0d8899 */ /* 0x000fe4000800063f */
[----:B------:R-:W-:Y:S01]  /*0550*/  @!UP0 USHF.L.U32 UR12, UR12, 0x1, URZ ;  /* 0x000000010c0c8899 */ /* 0x000fe2000800063f */
[----:B------:R-:W-:Y:S01]  /*0560*/  IMAD.U32 R3, RZ, RZ, UR15 ;  /* 0x0000000fff037e24 */ /* 0x000fe2000f8e00ff */
[----:B0-----:R-:W-:Y:S01]  /*0570*/  @!UP0 ULEA UR16, UR6, UR5, 0x18 ;  /* 0x0000000506108291 */ /* 0x001fe2000f8ec03f */
[----:B------:R-:W-:Y:S01]  /*0580*/  VOTEU.ALL UP0, P0 ;  /* 0x00000000003f7886 */ /* 0x000fe20000000000 */
[----:B------:R-:W-:Y:S01]  /*0590*/  PLOP3.LUT P0, PT, PT, PT, UP2, 0x80, 0x0 ;  /* 0x000000000000781c */ /* 0x000fe20003f0f028 */
[----:B------:R-:W-:Y:S01]  /*05a0*/  UMOV UR5, URZ ;  /* 0x0000003f00057c82 */ /* 0x000fe20008000000 */
[----:B------:R-:W-:Y:S01]  /*05b0*/  @UP2 UMOV UR6, URZ ;  /* 0x0000003f00062c82 */ /* 0x000fe20008000000 */
[----:B------:R-:W-:Y:S02]  /*05c0*/  @!UP2 UIMAD.WIDE.U32 UR8, UR11, UR7, UR4 ;  /* 0x000000070b08a2a5 */ /* 0x000fe4000f8e0004 */
[----:B------:R-:W-:-:S04]  /*05d0*/  @UP2 UIADD3 UR6, UR15, UR6, URZ ;  /* 0x000000060f062290 */ /* 0x000fc8000fffe03f */
[----:B------:R-:W-:Y:S01]  /*05e0*/  IMAD.U32 R5, RZ, RZ, UR9 ;  /* 0x00000009ff057e24 */ /* 0x000fe2000f8e00ff */
[----:B------:R-:W0:Y:S02]  /*05f0*/  FENCE.VIEW.ASYNC.S ;  /* 0x00000000000073c6 */ /* 0x000e240000000000 */
[----:B0-----:R0:W2:Y:S01]  /*0600*/  @!UP0 SYNCS.EXCH.64 URZ, [UR16+0x40], UR12 ;  /* 0x0000400c103f85b2 */ /* 0x0010a20008000100 */
[----:B------:R-:W-:Y:S01]  /*0610*/  @P2 MOV R6, UR6 ;  /* 0x0000000600062c02 */ /* 0x000fe20008000f00 */
[----:B------:R-:W-:Y:S02]  /*0620*/  IMAD.U32 R3, RZ, RZ, UR9 ;  /* 0x00000009ff037e24 */ /* 0x000fe4000f8e00ff */
[----:B------:R-:W-:Y:S02]  /*0630*/  @P0 IMAD.MOV.U32 R7, RZ, RZ, R2 ;  /* 0x000000ffff070224 */ /* 0x000fe400078e0002 */
[----:B------:R-:W-:Y:S02]  /*0640*/  IMAD.U32 R2, RZ, RZ, UR8 ;  /* 0x00000008ff027e24 */ /* 0x000fe4000f8e00ff */
[----:B------:R-:W-:-:S02]  /*0650*/  @!P4 IMAD.MOV.U32 R6, RZ, RZ, R5 ;  /* 0x000000ffff06c224 */ /* 0x000fc400078e0005 */
[----:B------:R-:W-:Y:S01]  /*0660*/  IMAD.U32 R4, RZ, RZ, UR8 ;  /* 0x00000008ff047e24 */ /* 0x000fe2000f8e00ff */
[----:B------:R-:W-:Y:S02]  /*0670*/  @!P3 MOV R7, R2 ;  /* 0x000000020007b202 */ /* 0x000fe40000000f00 */
[----:B------:R0:W-:Y:S01]  /*0680*/  STL [R1+0x200], R6 ;  /* 0x0002000601007387 */ /* 0x0001e20000100800 */
[----:B------:R0:W2:Y:S03]  /*0690*/  @!UP1 SYNCS.EXCH.64 URZ, [UR16+0x48], UR12 ;  /* 0x0000480c103f95b2 */ /* 0x0000a60008000100 */
[----:B------:R0:W-:Y:S01]  /*06a0*/  STL [R1+0x204], R7 ;  /* 0x0002040701007387 */ /* 0x0001e20000100800 */
[----:B------:R-:W-:Y:S01]  /*06b0*/  NOP ;  /* 0x0000000000007918 */ /* 0x000fe20000000000 */
[----:B--234-:R-:W-:Y:S06]  /*06c0*/  BAR.SYNC.DEFER_BLOCKING 0x0 ;  /* 0x0000000000007b1d */ /* 0x01cfec0000010000 */
[----:B------:R-:W-:Y:S05]  /*06d0*/  @!P1 BRA `(.L_x_3) ;  /* 0x0000022800689947 */ /* 0x000fea0003800000 */
[----:B------:R-:W-:-:S06]  /*06e0*/  UISETP.GT.U32.AND UP0, UPT, UR18, 0x1, UPT ;  /* 0x000000011200788c */ /* 0x000fcc000bf04070 */
[----:B------:R-:W-:-:S13]  /*06f0*/  PLOP3.LUT P0, PT, PT, PT, UP0, 0x80, 0x0 ;  /* 0x000000000000781c */ /* 0x000fda0003f0f008 */
[----:B0-----:R-:W-:Y:S05]  /*0700*/  @P0 EXIT ;  /* 0x000000000000094d */ /* 0x001fea0003800000 */
[----:B------:R-:W-:Y:S01]  /*0710*/  ULDC.64 UR8, c[0x0][0x650] ;  /* 0x0001940000087ab9 */ /* 0x000fe20000000a00 */
[----:B------:R-:W-:Y:S01]  /*0720*/  UMOV UR44, 0xffffffff ;  /* 0xffffffff002c7882 */ /* 0x000fe20000000000 */
[----:B------:R-:W-:Y:S01]  /*0730*/  ISETP.GE.U32.AND P0, PT, R7, UR8, PT ;  /* 0x0000000807007c0c */ /* 0x000fe2000bf06070 */
[----:B------:R-:W-:Y:S01]  /*0740*/  UMOV UR42, 0xffffffff ;  /* 0xffffffff002a7882 */ /* 0x000fe20000000000 */
[----:B------:R-:W-:Y:S01]  /*0750*/  UMOV UR43, 0xffffffff ;  /* 0xffffffff002b7882 */ /* 0x000fe20000000000 */
[----:B------:R-:W-:Y:S02]  /*0760*/  PRMT R0, RZ, 0x7610, R0 ;  /* 0x00007610ff007816 */ /* 0x000fe40000000000 */
[----:B------:R-:W-:-:S13]  /*0770*/  ISETP.GE.U32.AND.EX P0, PT, R6, UR9, PT, P0 ;  /* 0x0000000906007c0c */ /* 0x000fda000bf06100 */
[----:B------:R-:W-:Y:S05]  /*0780*/  @P0 BRA `(.L_x_4) ;  /* 0x0000000400800947 */ /* 0x000fea0003800000 */
[----:B------:R-:W-:Y:S01]  /*0790*/  I2FP.F32.U32 R0, UR4 ;  /* 0x0000000400007c45 */ /* 0x000fe20008201000 */
[----:B------:R-:W-:Y:S01]  /*07a0*/  ULDC.64 UR16, c[0x0][0x628] ;  /* 0x00018a0000107ab9 */ /* 0x000fe20000000a00 */
[----:B------:R-:W-:Y:S01]  /*07b0*/  ULDC UR6, c[0x0][0x150] ;  /* 0x0000540000067ab9 */ /* 0x000fe20000000800 */
[----:B------:R-:W-:Y:S01]  /*07c0*/  ISETP.NE.U32.AND P0, PT, RZ, UR16, PT ;  /* 0x00000010ff007c0c */ /* 0x000fe2000bf05070 */
[----:B------:R-:W-:Y:S01]  /*07d0*/  ULDC UR15, c[0x0][0x630] ;  /* 0x00018c00000f7ab9 */ /* 0x000fe20000000800 */
[----:B------:R-:W-:Y:S01]  /*07e0*/  FMUL R0, R0, UR6 ;  /* 0x0000000600007c20 */ /* 0x000fe20008400000 */
[----:B------:R-:W-:Y:S01]  /*07f0*/  R2UR UR18, R7 ;  /* 0x00000000071272ca */ /* 0x000fe200000e0000 */
[----:B------:R-:W-:Y:S01]  /*0800*/  ULDC UR20, c[0x0][0x154] ;  /* 0x0000550000147ab9 */ /* 0x000fe20000000800 */
[----:B------:R-:W-:Y:S01]  /*0810*/  ISETP.NE.AND.EX P0, PT, RZ, UR17, PT, P0 ;  /* 0x00000011ff007c0c */ /* 0x000fe2000bf05300 */
[----:B------:R0:W1:Y:S01]  /*0820*/  F2I.U32.TRUNC.NTZ R2, R0 ;  /* 0x0000000000027305 */ /* 0x000062000020f000 */
[----:B------:R-:W-:-:S02]  /*0830*/  R2UR UR19, R6 ;  /* 0x00000000061372ca */ /* 0x000fc400000e0000 */
[----:B------:R-:W-:Y:S02]  /*0840*/  R2UR UR8, R7 ;  /* 0x00000000070872ca */ /* 0x000fe400000e0000 */
[----:B------:R-:W-:-:S07]  /*0850*/  R2UR UR9, R6 ;  /* 0x00000000060972ca */ /* 0x000fce00000e0000 */
[----:B0-----:R-:W-:Y:S08]  /*0860*/  @!P0 BRA `(.L_x_5) ;  /* 0x0000000000308947 */ /* 0x001ff00003800000 */
[----:B------:R-:W-:Y:S01]  /*0870*/  R2UR UR8, R7 ;  /* 0x00000000070872ca */ /* 0x000fe200000e0000 */
[----:B------:R-:W-:Y:S01]  /*0880*/  ULDC UR6, c[0x0][0x634] ;  /* 0x00018d0000067ab9 */ /* 0x000fe20000000800 */
[----:B------:R-:W-:-:S11]  /*0890*/  R2UR UR14, R6 ;  /* 0x00000000060e72ca */ /* 0x000fd600000e0000 */
[----:B------:R-:W-:-:S04]  /*08a0*/  UIADD3 UR6, UP0, UR8, UR6, URZ ;  /* 0x0000000608067290 */ /* 0x000fc8000ff1e03f */
[----:B------:R-:W-:-:S04]  /*08b0*/  UIADD3.X UR14, URZ, UR14, URZ, UP0, !UPT ;  /* 0x0000000e3f0e7290 */ /* 0x000fc800087fe43f */
[----:B------:R-:W-:-:S04]  /*08c0*/  UIMAD.WIDE.U32 UR8, UR14, UR16, URZ ;  /* 0x000000100e0872a5 */ /* 0x000fc8000f8e003f */
[----:B------:R-:W-:Y:S02]  /*08d0*/  UIMAD.WIDE.U32 UR10, UP0, UR6, UR17, UR8 ;  /* 0x00000011060a72a5 */ /* 0x000fe4000f800008 */
[----:B------:R-:W-:Y:S02]  /*08e0*/  UIMAD.WIDE.U32 UR8, UR6, UR16, URZ ;  /* 0x00000010060872a5 */ /* 0x000fe4000f8e003f */
[----:B------:R-:W-:Y:S02]  /*08f0*/  UIADD3.X UR13, URZ, URZ, URZ, UP0, !UPT ;  /* 0x0000003f3f0d7290 */ /* 0x000fe400087fe43f */
[----:B------:R-:W-:Y:S01]  /*0900*/  UIADD3 URZ, UP0, UR9, UR10, URZ ;  /* 0x0000000a093f7290 */ /* 0x000fe2000ff1e03f */
[----:B------:R-:W-:-:S03]  /*0910*/  UMOV UR12, UR11 ;  /* 0x0000000b000c7c82 */ /* 0x000fc60008000000 */
[----:B------:R-:W-:-:S12]  /*0920*/  UIMAD.WIDE.U32.X UR8, UR14, UR17, UR12, UP0 ;  /* 0x000000110e0872a5 */ /* 0x000fd800080e040c */
.L_x_5:
[----:B------:R-:W-:Y:S01]  /*0930*/  USHF.R.U64 UR43, UR8, UR15, UR9 ;  /* 0x0000000f082b7299 */ /* 0x000fe20008001209 */
[----:B------:R-:W-:Y:S01]  /*0940*/  I2FP.F32.U32 R0, UR7 ;  /* 0x0000000700007c45 */ /* 0x000fe20008201000 */
[----:B------:R-:W-:Y:S01]  /*0950*/  USHF.R.U32.HI UR5, URZ, UR15, UR9 ;  /* 0x0000000f3f057299 */ /* 0x000fe20008011609 */
[----:B-1----:R-:W-:Y:S01]  /*0960*/  R2UR UR12, R2 ;  /* 0x00000000020c72ca */ /* 0x002fe200000e0000 */
[----:B------:R-:W-:Y:S02]  /*0970*/  UIADD3 UR6, UP0, URZ, -UR43, URZ ;  /* 0x8000002b3f067290 */ /* 0x000fe4000ff1e03f */
[----:B------:R-:W-:Y:S01]  /*0980*/  FMUL R0, R0, UR20 ;  /* 0x0000001400007c20 */ /* 0x000fe20008400000 */
[----:B------:R-:W-:Y:S01]  /*0990*/  ULDC.64 UR8, c[0x0][0x620] ;  /* 0x0001880000087ab9 */ /* 0x000fe20000000a00 */
[----:B------:R-:W-:Y:S01]  /*09a0*/  UIADD3.X UR5, URZ, ~UR5, URZ, UP0, !UPT ;  /* 0x800000053f057290 */ /* 0x000fe200087fe43f */
[----:B------:R-:W-:Y:S01]  /*09b0*/  UMOV UR10, UR18 ;  /* 0x00000012000a7c82 */ /* 0x000fe20008000000 */
[----:B------:R-:W-:-:S02]  /*09c0*/  UMOV UR11, UR19 ;  /* 0x00000013000b7c82 */ /* 0x000fc40008000000 */
[----:B------:R-:W-:Y:S01]  /*09d0*/  UIMAD UR5, UR5, UR8, URZ ;  /* 0x00000008050572a4 */ /* 0x000fe2000f8e023f */
[----:B------:R-:W0:Y:S01]  /*09e0*/  F2I.U32.TRUNC.NTZ R0, R0 ;  /* 0x0000000000007305 */ /* 0x000e22000020f000 */
[----:B------:R-:W-:Y:S02]  /*09f0*/  UIMAD.WIDE.U32 UR10, UR6, UR8, UR10 ;  /* 0x00000008060a72a5 */ /* 0x000fe4000f8e000a */
[----:B------:R-:W-:Y:S01]  /*0a00*/  UIMAD UR6, UR6, UR9, UR5 ;  /* 0x00000009060672a4 */ /* 0x000fe2000f8e0205 */
[----:B------:R-:W-:Y:S01]  /*0a10*/  ULDC UR21, c[0x0][0x658] ;  /* 0x0001960000157ab9 */ /* 0x000fe20000000800 */
[----:B------:R-:W-:Y:S02]  /*0a20*/  UMOV UR19, 0xffffffff ;  /* 0xffffffff00137882 */ /* 0x000fe40000000000 */
[----:B------:R-:W-:Y:S01]  /*0a30*/  UIADD3 UR6, UR11, UR6, URZ ;  /* 0x000000060b067290 */ /* 0x000fe2000fffe03f */
[----:B------:R-:W-:Y:S01]  /*0a40*/  ULDC UR15, c[0x0][0x618] ;  /* 0x00018600000f7ab9 */ /* 0x000fe20000000800 */
[----:B------:R-:W-:Y:S01]  /*0a50*/  ULDC.64 UR8, c[0x0][0x640] ;  /* 0x0001900000087ab9 */ /* 0x000fe20000000a00 */
[----:B------:R-:W-:Y:S01]  /*0a60*/  USHF.L.U32 UR11, UR19, UR21, URZ ;  /* 0x00000015130b7299 */ /* 0x000fe2000800063f */
[----:B------:R-:W-:Y:S01]  /*0a70*/  ISETP.NE.U32.AND P0, PT, RZ, UR8, PT ;  /* 0x00000008ff007c0c */ /* 0x000fe2000bf05070 */
[----:B------:R-:W-:-:S02]  /*0a80*/  USHF.R.U64 UR19, UR10, UR15, UR6 ;  /* 0x0000000f0a137299 */ /* 0x000fc40008001206 */
[----:B------:R-:W-:Y:S01]  /*0a90*/  USHF.R.U32.HI UR10, URZ, UR15, UR6 ;  /* 0x0000000f3f0a7299 */ /* 0x000fe20008011606 */
[----:B0-----:R-:W-:Y:S01]  /*0aa0*/  R2UR UR14, R0 ;  /* 0x00000000000e72ca */ /* 0x001fe200000e0000 */
[----:B------:R-:W-:Y:S01]  /*0ab0*/  ULDC UR17, c[0x0][0x608] ;  /* 0x0001820000117ab9 */ /* 0x000fe20000000800 */
[----:B------:R-:W-:Y:S01]  /*0ac0*/  ISETP.NE.AND.EX P0, PT, RZ, UR9, PT, P0 ;  /* 0x00000009ff007c0c */ /* 0x000fe2000bf05300 */
[----:B------:R-:W-:Y:S02]  /*0ad0*/  USHF.R.U64 UR23, UR19, UR17, UR10 ;  /* 0x0000001113177299 */ /* 0x000fe4000800120a */
[----:B------:R-:W-:Y:S01]  /*0ae0*/  USHF.R.U32.HI UR10, URZ, UR17, UR10 ;  /* 0x000000113f0a7299 */ /* 0x000fe2000801160a */
[----:B------:R-:W-:Y:S01]  /*0af0*/  UMOV UR16, 0x1 ;  /* 0x0000000100107882 */ /* 0x000fe20000000000 */
[----:B------:R-:W-:Y:S02]  /*0b00*/  UIADD3 UR12, -UR12, URZ, URZ ;  /* 0x0000003f0c0c7290 */ /* 0x000fe4000fffe13f */
[----:B------:R-:W-:-:S02]  /*0b10*/  USHF.R.U64 UR24, UR23, UR21, UR10 ;  /* 0x0000001517187299 */ /* 0x000fc4000800120a */
[----:B------:R-:W-:Y:S01]  /*0b20*/  USHF.L.U32 UR6, UR16, UR21, URZ ;  /* 0x0000001510067299 */ /* 0x000fe2000800063f */
[----:B------:R-:W-:Y:S01]  /*0b30*/  ULDC UR13, c[0x0][0x144] ;  /* 0x00005100000d7ab9 */ /* 0x000fe20000000800 */
[----:B------:R-:W-:Y:S01]  /*0b40*/  ULDC UR5, c[0x0][0x600] ;  /* 0x0001800000057ab9 */ /* 0x000fe20000000800 */
[----:B------:R-:W-:Y:S02]  /*0b50*/  ULOP3.LUT UR16, URZ, UR11, URZ, 0x33, !UPT ;  /* 0x0000000b3f107292 */ /* 0x000fe4000f8e333f */
[----:B------:R-:W-:Y:S02]  /*0b60*/  USHF.R.U32.HI UR11, URZ, UR21, UR10 ;  /* 0x000000153f0b7299 */ /* 0x000fe4000801160a */
[----:B------:R-:W-:Y:S02]  /*0b70*/  UIADD3 UR18, UR5, -0x1, URZ ;  /* 0xffffffff05127890 */ /* 0x000fe4000fffe03f */
[----:B------:R-:W-:Y:S02]  /*0b80*/  UIADD3 UR20, -UR14, URZ, URZ ;  /* 0x0000003f0e147290 */ /* 0x000fe4000fffe13f */
[----:B------:R-:W-:Y:S01]  /*0b90*/  UIMAD UR4, UR13, UR12, UR4 ;  /* 0x0000000c0d0472a4 */ /* 0x000fe2000f8e0204 */
[----:B------:R-:W-:Y:S01]  /*0ba0*/  ULDC UR25, c[0x0][0x148] ;  /* 0x0000520000197ab9 */ /* 0x000fe20000000800 */
[----:B------:R-:W-:Y:S01]  /*0bb0*/  ULDC UR21, c[0x0][0x648] ;  /* 0x0001920000157ab9 */ /* 0x000fe20000000800 */
[----:B------:R-:W-:Y:S01]  /*0bc0*/  ULDC UR22, c[0x0][0x638] ;  /* 0x00018e0000167ab9 */ /* 0x000fe20000000800 */
[----:B------:R-:W-:Y:S01]  /*0bd0*/  UMOV UR10, UR24 ;  /* 0x00000018000a7c82 */ /* 0x000fe20008000000 */
[----:B------:R-:W-:Y:S07]  /*0be0*/  @!P0 BRA `(.L_x_6) ;  /* 0x0000000000308947 */ /* 0x000fee0003800000 */
[----:B------:R-:W-:Y:S02]  /*0bf0*/  ULDC UR14, c[0x0][0x64c] ;  /* 0x00019300000e7ab9 */ /* 0x000fe40000000800 */
        /* <DEDUP_REMOVED lines=8> */
[----:B------:R-:W-:-:S07]  /*0c80*/  UIMAD.WIDE.U32.X UR8, UR17, UR9, UR14, UP0 ;  /* 0x00000009110872a5 */ /* 0x000fce00080e040e */
[----:B------:R-:W-:Y:S01]  /*0c90*/  UMOV UR10, UR8 ;  /* 0x00000008000a7c82 */ /* 0x000fe20008000000 */
[----:B------:R-:W-:-:S05]  /*0ca0*/  UMOV UR11, UR9 ;  /* 0x00000009000b7c82 */ /* 0x000fca0008000000 */
.L_x_6:
[----:B------:R-:W-:Y:S01]  /*0cb0*/  UISETP.NE.AND UP0, UPT, UR45, URZ, UPT ;  /* 0x0000003f2d00728c */ /* 0x000fe2000bf05270 */
[----:B------:R-:W-:Y:S01]  /*0cc0*/  IMAD.MOV.U32 R0, RZ, RZ, 0x1 ;  /* 0x00000001ff007424 */ /* 0x000fe200078e00ff */
[----:B------:R-:W-:Y:S02]  /*0cd0*/  USHF.R.U64 UR8, UR10, UR21, UR11 ;  /* 0x000000150a087299 */ /* 0x000fe4000800120b */
[----:B------:R-:W-:Y:S02]  /*0ce0*/  ULOP3.LUT UR16, UR23, UR16, URZ, 0xc0, !UPT ;  /* 0x0000001017107292 */ /* 0x000fe4000f8ec03f */
[----:B------:R-:W-:Y:S02]  /*0cf0*/  ULOP3.LUT UR18, UR19, UR18, URZ, 0xc0, !UPT ;  /* 0x0000001213127292 */ /* 0x000fe4000f8ec03f */
[----:B------:R-:W-:-:S03]  /*0d00*/  UIMAD UR16, UR6, UR8, UR16 ;  /* 0x00000008061072a4 */ /* 0x000fc6000f8e0210 */
[----:B------:R-:W-:Y:S02]  /*0d10*/  @UP0 UIMAD UR4, UR25, UR20, UR7 ;  /* 0x00000014190402a4 */ /* 0x000fe4000f8e0207 */
[----:B------:R-:W-:-:S04]  /*0d20*/  UIADD3 UR7, -UR8, URZ, URZ ;  /* 0x0000003f08077290 */ /* 0x000fc8000fffe13f */
[----:B------:R-:W-:-:S03]  /*0d30*/  UIMAD UR6, UR7, UR22, UR24 ;  /* 0x00000016070672a4 */ /* 0x000fc6000f8e0218 */
[----:B------:R-:W-:Y:S01]  /*0d40*/  ULDC UR7, c[0x0][0x610] ;  /* 0x0001840000077ab9 */ /* 0x000fe20000000800 */
[----:B------:R-:W-:Y:S02]  /*0d50*/  UIMAD UR6, UR6, UR5, UR18 ;  /* 0x00000005060672a4 */ /* 0x000fe4000f8e0212 */
[----:B------:R-:W-:-:S04]  /*0d60*/  UIMAD UR4, UR16, UR7, UR4 ;  /* 0x00000007100472a4 */ /* 0x000fc8000f8e0204 */
[----:B------:R-:W-:Y:S02]  /*0d70*/  USEL UR42, UR6, UR4, !UP0 ;  /* 0x00000004062a7287 */ /* 0x000fe4000c000000 */
[----:B------:R-:W-:-:S12]  /*0d80*/  USEL UR44, UR4, UR6, !UP0 ;  /* 0x00000006042c7287 */ /* 0x000fd8000c000000 */
.L_x_4:
[----:B------:R-:W-:-:S08]  /*0d90*/  NOP ;  /* 0x0000000000007918 */ /* 0x000fd00000000000 */
[----:B------:R-:W0:Y:S02]  /*0da0*/  USETMAXREG.TRY_ALLOC.CTAPOOL UP0, 0xf0 ;  /* 0x000000f0000079c8 */ /* 0x000e240008000600 */
[----:B0-----:R-:W-:-:S13]  /*0db0*/  PLOP3.LUT P0, PT, PT, PT, UP0, 0x80, 0x0 ;  /* 0x000000000000781c */ /* 0x001fda0003f0f008 */
[----:B------:R-:W-:Y:S05]  /*0dc0*/  @!P0 BRA `(.L_x_4) ;  /* 0xfffffffc00f08947 */ /* 0x000fea000383ffff */
[----:B------:R-:W-:Y:S01]  /*0dd0*/  ULDC.64 UR4, c[0x0][0x598] ;  /* 0x0001660000047ab9 */ /* 0x000fe20000000a00 */
[----:B------:R-:W-:Y:S01]  /*0de0*/  ULDC.64 UR36, c[0x0][0x208] ;  /* 0x0000820000247ab9 */ /* 0x000fe20000000a00 */
[----:B------:R-:W-:-:S04]  /*0df0*/  ISETP.NE.U32.AND P0, PT, RZ, UR4, PT ;  /* 0x00000004ff007c0c */ /* 0x000fc8000bf05070 */
[----:B------:R-:W-:-:S13]  /*0e00*/  ISETP.NE.AND.EX P0, PT, RZ, UR5, PT, P0 ;  /* 0x00000005ff007c0c */ /* 0x000fda000bf05300 */
[----:B------:R-:W-:Y:S05]  /*0e10*/  @!P0 BRA `(.L_x_7) ;  /* 0x00000000001c8947 */ /* 0x000fea0003800000 */
[----:B------:R-:W0:Y:S02]  /*0e20*/  LDC.64 R2, c[0x0][0x598] ;  /* 0x00016600ff027b82 */ /* 0x000e240000000a00 */
[----:B0-----:R-:W2:Y:S02]  /*0e30*/  LDG.E.64 R2, desc[UR36][R2.64] ;  /* 0x0000002402027981 */ /* 0x001ea4000c1e1b00 */
[----:B--2---:R-:W-:-:S04]  /*0e40*/  ISETP.NE.U32.AND P0, PT, R2, RZ, PT ;  /* 0x000000ff0200720c */ /* 0x004fc80003f05070 */
[----:B------:R-:W-:-:S13]  /*0e50*/  ISETP.NE.AND.EX P0, PT, R3, RZ, PT, P0 ;  /* 0x000000ff0300720c */ /* 0x000fda0003f05300 */
[----:B------:R-:W-:Y:S05]  /*0e60*/  @!P0 BRA `(.L_x_7) ;  /* 0x0000000000088947 */ /* 0x000fea0003800000 */
[----:B------:R0:W5:Y:S01]  /*0e70*/  LD.E R2, desc[UR36][R2.64] ;  /* 0x0000002402027980 */ /* 0x000162000c101900 */
[----:B------:R-:W-:Y:S05]  /*0e80*/  BRA `(.L_x_8) ;  /* 0x0000000000247947 */ /* 0x000fea0003800000 */
.L_x_7:
[----:B------:R-:W-:Y:S02]  /*0e90*/  ULDC.64 UR4, c[0x0][0x588] ;  /* 0x0001620000047ab9 */ /* 0x000fe40000000a00 */
[----:B------:R-:W-:-:S04]  /*0ea0*/  ISETP.NE.U32.AND P0, PT, RZ, UR4, PT ;  /* 0x00000004ff007c0c */ /* 0x000fc8000bf05070 */
[----:B------:R-:W-:-:S13]  /*0eb0*/  ISETP.NE.AND.EX P0, PT, RZ, UR5, PT, P0 ;  /* 0x00000005ff007c0c */ /* 0x000fda000bf05300 */
[----:B------:R-:W-:Y:S05]  /*0ec0*/  @!P0 BRA `(.L_x_9) ;  /* 0x00000000000c8947 */ /* 0x000fea0003800000 */
[----:B------:R-:W0:Y:S02]  /*0ed0*/  LDC.64 R2, c[0x0][0x588] ;  /* 0x00016200ff027b82 */ /* 0x000e240000000a00 */
[----:B0-----:R1:W5:Y:S01]  /*0ee0*/  LDG.E R2, desc[UR36][R2.64] ;  /* 0x0000002402027981 */ /* 0x001362000c1e1900 */
[----:B------:R-:W-:Y:S05]  /*0ef0*/  BRA `(.L_x_8) ;  /* 0x0000000000087947 */ /* 0x000fea0003800000 */
.L_x_9:
[----:B------:R-:W-:Y:S02]  /*0f00*/  ULDC UR4, c[0x0][0x580] ;  /* 0x0001600000047ab9 */ /* 0x000fe40000000800 */
[----:B------:R-:W-:-:S07]  /*0f10*/  IMAD.U32 R2, RZ, RZ, UR4 ;  /* 0x00000004ff027e24 */ /* 0x000fce000f8e00ff */
.L_x_8:
[----:B------:R-:W-:Y:S02]  /*0f20*/  ULDC.64 UR4, c[0x0][0x5a0] ;  /* 0x0001680000047ab9 */ /* 0x000fe40000000a00 */
[----:B------:R-:W-:-:S04]  /*0f30*/  ISETP.NE.U32.AND P0, PT, RZ, UR4, PT ;  /* 0x00000004ff007c0c */ /* 0x000fc8000bf05070 */
[----:B------:R-:W-:-:S13]  /*0f40*/  ISETP.NE.AND.EX P0, PT, RZ, UR5, PT, P0 ;  /* 0x00000005ff007c0c */ /* 0x000fda000bf05300 */
[----:B------:R-:W-:Y:S05]  /*0f50*/  @!P0 BRA `(.L_x_10) ;  /* 0x00000000001c8947 */ /* 0x000fea0003800000 */
[----:B------:R-:W2:Y:S02]  /*0f60*/  LDC.64 R4, c[0x0][0x5a0] ;  /* 0x00016800ff047b82 */ /* 0x000ea40000000a00 */
[----:B--2---:R-:W2:Y:S02]  /*0f70*/  LDG.E.64 R4, desc[UR36][R4.64] ;  /* 0x0000002404047981 */ /* 0x004ea4000c1e1b00 */
[----:B--2---:R-:W-:-:S04]  /*0f80*/  ISETP.NE.U32.AND P0, PT, R4, RZ, PT ;  /* 0x000000ff0400720c */ /* 0x004fc80003f05070 */
[----:B------:R-:W-:-:S13]  /*0f90*/  ISETP.NE.AND.EX P0, PT, R5, RZ, PT, P0 ;  /* 0x000000ff0500720c */ /* 0x000fda0003f05300 */
[----:B------:R-:W-:Y:S05]  /*0fa0*/  @!P0 BRA `(.L_x_10) ;  /* 0x0000000000088947 */ /* 0x000fea0003800000 */
[----:B------:R2:W5:Y:S01]  /*0fb0*/  LD.E R16, desc[UR36][R4.64] ;  /* 0x0000002404107980 */ /* 0x000562000c101900 */
[----:B------:R-:W-:Y:S05]  /*0fc0*/  BRA `(.L_x_11) ;  /* 0x0000000000247947 */ /* 0x000fea0003800000 */
.L_x_10:
[----:B------:R-:W-:Y:S02]  /*0fd0*/  ULDC.64 UR4, c[0x0][0x590] ;  /* 0x0001640000047ab9 */ /* 0x000fe40000000a00 */
[----:B------:R-:W-:-:S04]  /*0fe0*/  ISETP.NE.U32.AND P0, PT, RZ, UR4, PT ;  /* 0x00000004ff007c0c */ /* 0x000fc8000bf05070 */
[----:B------:R-:W-:-:S13]  /*0ff0*/  ISETP.NE.AND.EX P0, PT, RZ, UR5, PT, P0 ;  /* 0x00000005ff007c0c */ /* 0x000fda000bf05300 */
[----:B------:R-:W-:Y:S05]  /*1000*/  @!P0 BRA `(.L_x_12) ;  /* 0x00000000000c8947 */ /* 0x000fea0003800000 */
[----:B------:R-:W2:Y:S02]  /*1010*/  LDC.64 R16, c[0x0][0x590] ;  /* 0x00016400ff107b82 */ /* 0x000ea40000000a00 */
[----:B--2---:R3:W5:Y:S01]  /*1020*/  LDG.E R16, desc[UR36][R16.64] ;  /* 0x0000002410107981 */ /* 0x004762000c1e1900 */
[----:B------:R-:W-:Y:S05]  /*1030*/  BRA `(.L_x_11) ;  /* 0x0000000000087947 */ /* 0x000fea0003800000 */
.L_x_12:
[----:B------:R-:W-:Y:S02]  /*1040*/  ULDC UR4, c[0x0][0x584] ;  /* 0x0001610000047ab9 */ /* 0x000fe40000000800 */
[----:B------:R-:W-:-:S07]  /*1050*/  IMAD.U32 R16, RZ, RZ, UR4 ;  /* 0x00000004ff107e24 */ /* 0x000fce000f8e00ff */
.L_x_11:
[----:B------:R-:W-:-:S13]  /*1060*/  LOP3.LUT P0, RZ, R0, 0xff, RZ, 0xc0, !PT ;  /* 0x000000ff00ff7812 */ /* 0x000fda000780c0ff */
[----:B------:R-:W-:Y:S05]  /*1070*/  @!P0 EXIT ;  /* 0x000000000000894d */ /* 0x000fea0003800000 */
[----:B------:R-:W-:Y:S01]  /*1080*/  ULDC UR4, c[0x0][0x28c] ;  /* 0x0000a30000047ab9 */ /* 0x000fe20000000800 */
[----:B------:R-:W-:Y:S01]  /*1090*/  UMOV UR38, URZ ;  /* 0x0000003f00267c82 */ /* 0x000fe20008000000 */
[----:B------:R-:W-:Y:S01]  /*10a0*/  UIADD3 UR4, UR4, 0x1f, URZ ;  /* 0x0000001f04047890 */ /* 0x000fe2000fffe03f */
[----:B------:R-:W-:-:S03]  /*10b0*/  UMOV UR39, URZ ;  /* 0x0000003f00277c82 */ /* 0x000fc60008000000 */
[----:B------:R-:W-:-:S04]  /*10c0*/  USHF.R.S32.HI UR5, URZ, 0x1f, UR4 ;  /* 0x0000001f3f057899 */ /* 0x000fc80008011404 */
[----:B------:R-:W-:-:S04]  /*10d0*/  ULEA.HI UR5, UR5, UR4, URZ, 0x5 ;  /* 0x0000000405057291 */ /* 0x000fc8000f8f283f */
[----:B------:R-:W-:-:S12]  /*10e0*/  USHF.R.S32.HI UR41, URZ, 0x5, UR5 ;  /* 0x000000053f297899 */ /* 0x000fd80008011405 */
.L_x_553:
[----:B01----:R-:W0:Y:S01]  /*10f0*/  S2R R3, SR_CgaCtaId ;  /* 0x0000000000037919 */ /* 0x003e220000008800 */
[----:B------:R-:W-:Y:S01]  /*1100*/  MOV R0, 0x400 ;  /* 0x0000040000007802 */ /* 0x000fe20000000f00 */
[----:B------:R-:W1:Y:S03]  /*1110*/  S2R R19, SR_TID.X ;  /* 0x0000000000137919 */ /* 0x000e660000002100 */
[----:B0-----:R-:W-:-:S04]  /*1120*/  LEA R34, R3, R0, 0x18 ;  /* 0x0000000003227211 */ /* 0x001fc800078ec0ff */
[----:B------:R-:W-:Y:S02]  /*1130*/  IADD3 R0, R34, 0x200, RZ ;  /* 0x0000020022007810 */ /* 0x000fe40007ffe0ff */
[----:B-1----:R-:W-:Y:S02]  /*1140*/  SHF.R.U32.HI R18, RZ, 0x5, R19 ;  /* 0x00000005ff127819 */ /* 0x002fe40000011613 */
[----:B------:R-:W-:-:S04]  /*1150*/  LOP3.LUT P0, RZ, R0, 0x9f, RZ, 0xc0, !PT ;  /* 0x0000009f00ff7812 */ /* 0x000fc8000780c0ff */
[----:B------:R-:W0:Y:S09]  /*1160*/  SHFL.IDX PT, R18, R18, RZ, 0x1f ;  /* 0x00001fff12127589 */ /* 0x000e3200000e0000 */
[----:B---3-5:R-:W-:Y:S05]  /*1170*/  @!P0 BRA `(.L_x_13) ;  /* 0x0000000000408947 */ /* 0x028fea0003800000 */
[----:B------:R-:W-:Y:S01]  /*1180*/  MOV R0, 0x0 ;  /* 0x0000000000007802 */ /* 0x000fe20000000f00 */
[----:B------:R-:W-:Y:S01]  /*1190*/  ULDC.64 UR4, c[0x4][0x70] ;  /* 0x01001c0000047ab9 */ /* 0x000fe20000000a00 */
[----:B------:R-:W-:Y:S01]  /*11a0*/  ULDC.64 UR6, c[0x4][0x8] ;  /* 0x0100020000067ab9 */ /* 0x000fe20000000a00 */
[----:B--2---:R-:W-:Y:S01]  /*11b0*/  IMAD.U32 R4, RZ, RZ, UR4 ;  /* 0x00000004ff047e24 */ /* 0x004fe2000f8e00ff */
[----:B------:R1:W2:Y:S01]  /*11c0*/  LDC.64 R14, c[0x4][R0] ;  /* 0x01000000000e7b82 */ /* 0x0002a20000000a00 */
[----:B------:R-:W-:Y:S01]  /*11d0*/  IMAD.U32 R5, RZ, RZ, UR5 ;  /* 0x00000005ff057e24 */ /* 0x000fe2000f8e00ff */
[----:B------:R-:W-:Y:S01]  /*11e0*/  ULDC.64 UR4, c[0x4][0x78] ;  /* 0x01001e0000047ab9 */ /* 0x000fe20000000a00 */
[----:B------:R-:W-:Y:S01]  /*11f0*/  MOV R10, UR6 ;  /* 0x00000006000a7c02 */ /* 0x000fe20008000f00 */
[----:B------:R-:W-:Y:S02]  /*1200*/  IMAD.U32 R6, RZ, RZ, UR4 ;  /* 0x00000004ff067e24 */ /* 0x000fe4000f8e00ff */
[----:B------:R-:W-:-:S02]  /*1210*/  IMAD.U32 R7, RZ, RZ, UR5 ;  /* 0x00000005ff077e24 */ /* 0x000fc4000f8e00ff */
[----:B------:R-:W-:Y:S02]  /*1220*/  IMAD.U32 R11, RZ, RZ, UR7 ;  /* 0x00000007ff0b7e24 */ /* 0x000fe4000f8e00ff */
[----:B------:R-:W-:Y:S02]  /*1230*/  IMAD.MOV.U32 R8, RZ, RZ, 0x70 ;  /* 0x00000070ff087424 */ /* 0x000fe400078e00ff */
[----:B------:R-:W-:Y:S02]  /*1240*/  IMAD.MOV.U32 R12, RZ, RZ, 0x1 ;  /* 0x00000001ff0c7424 */ /* 0x000fe400078e00ff */
[----:B-1----:R-:W-:-:S07]  /*1250*/  IMAD.MOV.U32 R13, RZ, RZ, RZ ;  /* 0x000000ffff0d7224 */ /* 0x002fce00078e00ff */
[----:B------:R-:W-:-:S07]  /*1260*/  LEPC R20, `(.L_x_13) ;  /* 0x000000001014794e */ /* 0x000fce0000000000 */
[----:B0-23-5:R-:W-:Y:S05]  /*1270*/  CALL.ABS.NOINC R14 ;  /* 0x000000000e007343 */ /* 0x02dfea0003c00000 */
.L_x_13:
[----:B------:R-:W-:-:S04]  /*1280*/  IADD3 R36, R34, 0x18200, RZ ;  /* 0x0001820022247810 */ /* 0x000fc80007ffe0ff */
[----:B------:R-:W-:-:S13]  /*1290*/  LOP3.LUT P0, RZ, R36, 0x9f, RZ, 0xc0, !PT ;  /* 0x0000009f24ff7812 */ /* 0x000fda000780c0ff */
[----:B------:R-:W-:Y:S05]  /*12a0*/  @!P0 BRA `(.L_x_14) ;  /* 0x00000000007c8947 */ /* 0x000fea0003800000 */
[----:B---3--:R-:W-:Y:S01]  /*12b0*/  MOV R17, 0x0 ;  /* 0x0000000000117802 */ /* 0x008fe20000000f00 */
        /* <DEDUP_REMOVED lines=14> */
[----:B0-2--5:R-:W-:Y:S05]  /*13a0*/  CALL.ABS.NOINC R14 ;  /* 0x000000000e007343 */ /* 0x025fea0003c00000 */
.L_x_15:
[----:B------:R0:W1:Y:S01]  /*13b0*/  LDC.64 R14, c[0x4][R17] ;  /* 0x01000000110e7b82 */ /* 0x0000620000000a00 */
[----:B------:R-:W-:Y:S01]  /*13c0*/  ULDC.64 UR4, c[0x4][0x70] ;  /* 0x01001c0000047ab9 */ /* 0x000fe20000000a00 */
[----:B------:R-:W-:Y:S01]  /*13d0*/  ULDC.64 UR6, c[0x4][0x78] ;  /* 0x01001e0000067ab9 */ /* 0x000fe20000000a00 */
[----:B------:R-:W-:Y:S01]  /*13e0*/  MOV R4, UR4 ;  /* 0x0000000400047c02 */ /* 0x000fe20008000f00 */
[----:B------:R-:W-:Y:S01]  /*13f0*/  IMAD.U32 R5, RZ, RZ, UR5 ;  /* 0x00000005ff057e24 */ /* 0x000fe2000f8e00ff */
[----:B------:R-:W-:Y:S01]  /*1400*/  ULDC.64 UR4, c[0x4][0x10] ;  /* 0x0100040000047ab9 */ /* 0x000fe20000000a00 */
[----:B------:R-:W-:Y:S01]  /*1410*/  IMAD.U32 R6, RZ, RZ, UR6 ;  /* 0x00000006ff067e24 */ /* 0x000fe2000f8e00ff */
[----:B------:R-:W-:Y:S01]  /*1420*/  MOV R11, UR5 ;  /* 0x00000005000b7c02 */ /* 0x000fe20008000f00 */
[----:B------:R-:W-:Y:S02]  /*1430*/  IMAD.U32 R7, RZ, RZ, UR7 ;  /* 0x00000007ff077e24 */ /* 0x000fe4000f8e00ff */
[----:B------:R-:W-:-:S02]  /*1440*/  IMAD.U32 R10, RZ, RZ, UR4 ;  /* 0x00000004ff0a7e24 */ /* 0x000fc4000f8e00ff */
[----:B------:R-:W-:Y:S02]  /*1450*/  IMAD.MOV.U32 R8, RZ, RZ, 0x70 ;  /* 0x00000070ff087424 */ /* 0x000fe400078e00ff */
[----:B------:R-:W-:Y:S02]  /*1460*/  IMAD.MOV.U32 R12, RZ, RZ, 0x1 ;  /* 0x00000001ff0c7424 */ /* 0x000fe400078e00ff */
[----:B0-----:R-:W-:-:S07]  /*1470*/  IMAD.MOV.U32 R13, RZ, RZ, RZ ;  /* 0x000000ffff0d7224 */ /* 0x001fce00078e00ff */
[----:B------:R-:W-:-:S07]  /*1480*/  LEPC R20, `(.L_x_14) ;  /* 0x000000001014794e */ /* 0x000fce0000000000 */
[----:B-1----:R-:W-:Y:S05]  /*1490*/  CALL.ABS.NOINC R14 ;  /* 0x000000000e007343 */ /* 0x002fea0003c00000 */
.L_x_14:
[----:B------:R-:W-:Y:S01]  /*14a0*/  ULOP3.LUT UR4, UR40, 0x1, URZ, 0xfc, !UPT ;  /* 0x0000000128047892 */ /* 0x000fe2000f8efc3f */
[----:B------:R-:W-:-:S04]  /*14b0*/  LOP3.LUT R13, R19, 0x80, RZ, 0xc0, !PT ;  /* 0x00000080130d7812 */ /* 0x000fc800078ec0ff */
[----:B------:R-:W-:Y:S01]  /*14c0*/  SHF.R.U32.HI R13, RZ, 0x7, R13 ;  /* 0x00000007ff0d7819 */ /* 0x000fe2000001160d */
[----:B------:R-:W-:Y:S01]  /*14d0*/  IMAD.U32 R0, RZ, RZ, UR4 ;  /* 0x00000004ff007e24 */ /* 0x000fe2000f8e00ff */
[----:B------:R-:W-:-:S04]  /*14e0*/  UMOV UR4, 0xffffffff ;  /* 0xffffffff00047882 */ /* 0x000fc80000000000 */
[----:B------:R-:W-:Y:S01]  /*14f0*/  ISETP.NE.AND P0, PT, R0, 0x3, PT ;  /* 0x000000030000780c */ /* 0x000fe20003f05270 */
[----:B------:R-:W-:-:S12]  /*1500*/  BRA.DIV UR4, `(.L_x_16) ;  /* 0x0000025604587947 */ /* 0x000fd8000b800000 */
.L_x_580:
[----:B------:R-:W-:Y:S05]  /*1510*/  @!P0 BRA `(.L_x_17) ;  /* 0x0000000000048947 */ /* 0x000fea0003800000 */
[----:B------:R-:W-:Y:S01]  /*1520*/  BPT.TRAP 0x1 ;  /* 0x000000040000795c */ /* 0x000fe20000300000 */
.L_x_17:
[----:B------:R-:W-:Y:S01]  /*1530*/  MOV R3, UR39 ;  /* 0x0000002700037c02 */ /* 0x000fe20008000f00 */
[----:B------:R-:W-:-:S04]  /*1540*/  IMAD.U32 R0, RZ, RZ, UR38 ;  /* 0x00000026ff007e24 */ /* 0x000fc8000f8e00ff */
[----:B------:R-:W-:Y:S01]  /*1550*/  IMAD R3, R3, 0x8, R34 ;  /* 0x0000000803037824 */ /* 0x000fe200078e0222 */
[----:B------:R-:W-:-:S04]  /*1560*/  SHF.L.U32 R0, R0, 0x1f, RZ ;  /* 0x0000001f00007819 */ /* 0x000fc800000006ff */
[----:B------:R1:W4:Y:S01]  /*1570*/  SYNCS.PHASECHK.TRANS64.TRYWAIT P1, [R3+URZ], R0 ;  /* 0x00000000030075a7 */ /* 0x000322000802017f */
[----:B------:R-:W-:Y:S05]  /*1580*/  @!P0 BRA `(.L_x_18) ;  /* 0x0000000000048947 */ /* 0x000fea0003800000 */
[----:B------:R-:W-:Y:S01]  /*1590*/  BPT.TRAP 0x1 ;  /* 0x000000040000795c */ /* 0x000fe20000300000 */
.L_x_18:
[----:B----4-:R-:W-:Y:S05]  /*15a0*/  @P1 BRA `(.L_x_19) ;  /* 0x0000000000081947 */ /* 0x010fea0003800000 */
[----:B------:R-:W4:Y:S02]  /*15b0*/  SYNCS.PHASECHK.TRANS64.TRYWAIT P1, [R3+URZ], R0 ;  /* 0x00000000030075a7 */ /* 0x000f24000802017f */
[----:B----4-:R-:W-:Y:S05]  /*15c0*/  @!P1 BRA `(.L_x_20) ;  /* 0x0000025400449947 */ /* 0x010fea0003800000 */
.L_x_19:
[----:B------:R-:W-:-:S04]  /*15d0*/  UIADD3 UR4, UR39, 0x1, URZ ;  /* 0x0000000127047890 */ /* 0x000fc8000fffe03f */
[----:B------:R-:W-:Y:S02]  /*15e0*/  UISETP.NE.AND UP0, UPT, UR4, 0x3, UPT ;  /* 0x000000030400788c */ /* 0x000fe4000bf05270 */
[----:B--2---:R-:W-:Y:S02]  /*15f0*/  IMAD.U32 R4, RZ, RZ, UR4 ;  /* 0x00000004ff047e24 */ /* 0x004fe4000f8e00ff */
[----:B------:R-:W-:Y:S02]  /*1600*/  USEL UR4, URZ, 0x1, UP0 ;  /* 0x000000013f047887 */ /* 0x000fe40008000000 */
[----:B------:R-:W-:Y:S02]  /*1610*/  PLOP3.LUT P1, PT, PT, PT, UP0, 0x80, 0x0 ;  /* 0x000000000000781c */ /* 0x000fe40003f2f008 */
[----:B------:R-:W-:Y:S02]  /*1620*/  ULOP3.LUT UR4, UR38, UR4, URZ, 0x3c, !UPT ;  /* 0x0000000426047292 */ /* 0x000fe4000f8e3c3f */
[----:B------:R-:W-:-:S04]  /*1630*/  SEL R4, R4, RZ, P1 ;  /* 0x000000ff04047207 */ /* 0x000fc80000800000 */
[----:B------:R-:W-:Y:S01]  /*1640*/  MOV R20, UR4 ;  /* 0x0000000400147c02 */ /* 0x000fe20008000f00 */
[----:B---3--:R-:W-:Y:S01]  /*1650*/  IMAD.MOV.U32 R17, RZ, RZ, R4 ;  /* 0x000000ffff117224 */ /* 0x008fe200078e0004 */
[----:B------:R-:W-:Y:S06]  /*1660*/  @!P0 BRA `(.L_x_21) ;  /* 0x0000000000048947 */ /* 0x000fec0003800000 */
[----:B------:R-:W-:Y:S01]  /*1670*/  BPT.TRAP 0x1 ;  /* 0x000000040000795c */ /* 0x000fe20000300000 */
.L_x_21:
[----:B------:R-:W2:Y:S01]  /*1680*/  S2R R11, SR_TID.X ;  /* 0x00000000000b7919 */ /* 0x000ea20000002100 */
[----:B01--4-:R-:W-:Y:S01]  /*1690*/  SHF.R.S32.HI R3, RZ, 0x1f, R18 ;  /* 0x0000001fff037819 */ /* 0x013fe20000011412 */
[----:B------:R-:W-:Y:S01]  /*16a0*/  IMAD.MOV.U32 R8, RZ, RZ, -0x650a62f0 ;  /* 0x9af59d10ff087424 */ /* 0x000fe200078e00ff */
[----:B------:R-:W-:Y:S01]  /*16b0*/  UMOV UR4, 0xffffffff ;  /* 0xffffffff00047882 */ /* 0x000fe20000000000 */
[----:B------:R-:W-:Y:S01]  /*16c0*/  IMAD.MOV.U32 R10, RZ, RZ, 0x8d10d10 ;  /* 0x08d10d10ff0a7424 */ /* 0x000fe200078e00ff */
[CC--:B------:R-:W-:Y:S01]  /*16d0*/  LEA.HI R0, R3.reuse, R18.reuse, RZ, 0x2 ;  /* 0x0000001203007211 */ /* 0x0c0fe200078f10ff */
[----:B------:R-:W-:Y:S01]  /*16e0*/  IMAD.U32 R13, RZ, RZ, UR39 ;  /* 0x00000027ff0d7e24 */ /* 0x000fe2000f8e00ff */
[----:B------:R-:W-:Y:S01]  /*16f0*/  LEA.HI R3, R3, R18, RZ, 0x3 ;  /* 0x0000001203037211 */ /* 0x000fe200078f18ff */
[----:B------:R-:W-:Y:S01]  /*1700*/  IMAD.MOV.U32 R22, RZ, RZ, 0x10 ;  /* 0x00000010ff167424 */ /* 0x000fe200078e00ff */
[----:B------:R-:W-:Y:S01]  /*1710*/  LOP3.LUT R5, R0, 0xfffffffc, RZ, 0xc0, !PT ;  /* 0xfffffffc00057812 */ /* 0x000fe200078ec0ff */
[----:B------:R-:W-:Y:S01]  /*1720*/  IMAD.SHL.U32 R13, R13, 0x2000, RZ ;  /* 0x000020000d0d7824 */ /* 0x000fe200078e00ff */
[----:B------:R-:W-:-:S02]  /*1730*/  SHF.R.S32.HI R3, RZ, 0x3, R3 ;  /* 0x00000003ff037819 */ /* 0x000fc40000011403 */
[----:B------:R-:W-:Y:S01]  /*1740*/  MOV R14, UR41 ;  /* 0x00000029000e7c02 */ /* 0x000fe20008000f00 */
[----:B------:R-:W-:Y:S02]  /*1750*/  IMAD.IADD R5, R18, 0x1, -R5 ;  /* 0x0000000112057824 */ /* 0x000fe400078e0a05 */
[----:B------:R-:W-:Y:S02]  /*1760*/  IMAD R3, R3, 0x3, RZ ;  /* 0x0000000303037824 */ /* 0x000fe400078e02ff */
[----:B------:R-:W-:-:S05]  /*1770*/  IMAD R5, R5, 0xc, RZ ;  /* 0x0000000c05057824 */ /* 0x000fca00078e02ff */
[-C--:B------:R-:W-:Y:S02]  /*1780*/  SHF.R.U64 R8, R8, R5.reuse, 0xdd3f ;  /* 0x0000dd3f08087419 */ /* 0x080fe40000001205 */
[----:B------:R-:W-:Y:S02]  /*1790*/  SHF.R.U64 R10, R10, R5, 0xb08b ;  /* 0x0000b08b0a0a7419 */ /* 0x000fe40000001205 */
[----:B------:R-:W-:Y:S02]  /*17a0*/  LOP3.LUT R8, R8, 0xfff, RZ, 0xc0, !PT ;  /* 0x00000fff08087812 */ /* 0x000fe400078ec0ff */
[----:B------:R-:W-:Y:S02]  /*17b0*/  LOP3.LUT R10, R10, 0xfff, RZ, 0xc0, !PT ;  /* 0x00000fff0a0a7812 */ /* 0x000fe400078ec0ff */
[----:B------:R-:W-:Y:S01]  /*17c0*/  SHF.R.U32.HI R8, RZ, R3, R8 ;  /* 0x00000003ff087219 */ /* 0x000fe20000011608 */
[C---:B--2---:R-:W-:Y:S01]  /*17d0*/  IMAD.SHL.U32 R6, R11.reuse, 0x2, RZ ;  /* 0x000000020b067824 */ /* 0x044fe200078e00ff */
[----:B------:R-:W-:Y:S01]  /*17e0*/  SHF.R.U32.HI R18, RZ, 0x2, R11 ;  /* 0x00000002ff127819 */ /* 0x000fe2000001160b */
[C---:B------:R-:W-:Y:S01]  /*17f0*/  IMAD.SHL.U32 R23, R11.reuse, 0x10, RZ ;  /* 0x000000100b177824 */ /* 0x040fe200078e00ff */
[----:B------:R-:W-:-:S02]  /*1800*/  LOP3.LUT R0, R11, 0x10, RZ, 0xc0, !PT ;  /* 0x000000100b007812 */ /* 0x000fc400078ec0ff */
[----:B------:R-:W-:Y:S02]  /*1810*/  LOP3.LUT R169, R18, 0x3, RZ, 0xc0, !PT ;  /* 0x0000000312a97812 */ /* 0x000fe400078ec0ff */
[----:B------:R-:W-:Y:S02]  /*1820*/  LOP3.LUT R7, R6, 0x20, RZ, 0xc0, !PT ;  /* 0x0000002006077812 */ /* 0x000fe400078ec0ff */
[----:B------:R-:W-:Y:S01]  /*1830*/  SHF.R.U32.HI R10, RZ, R3, R10 ;  /* 0x00000003ff0a7219 */ /* 0x000fe2000001160a */
[----:B------:R-:W-:Y:S01]  /*1840*/  IMAD.SHL.U32 R9, R169, 0x8, RZ ;  /* 0x00000008a9097824 */ /* 0x000fe200078e00ff */
[----:B------:R-:W-:Y:S02]  /*1850*/  LEA.HI R7, R0, R7, RZ, 0x1e ;  /* 0x0000000700077211 */ /* 0x000fe400078ff0ff */
[----:B------:R-:W-:Y:S02]  /*1860*/  LOP3.LUT R0, R11, 0x3, RZ, 0xc0, !PT ;  /* 0x000000030b007812 */ /* 0x000fe400078ec0ff */
[C---:B------:R-:W-:Y:S01]  /*1870*/  LOP3.LUT R12, R10.reuse, 0x7, RZ, 0xc0, !PT ;  /* 0x000000070a0c7812 */ /* 0x040fe200078ec0ff */
[----:B------:R-:W-:Y:S01]  /*1880*/  IMAD.SHL.U32 R10, R10, 0x40, RZ ;  /* 0x000000400a0a7824 */ /* 0x000fe200078e00ff */
[----:B------:R-:W-:Y:S01]  /*1890*/  LOP3.LUT R170, R9, 0x18, R0, 0xe2, !PT ;  /* 0x0000001809aa7812 */ /* 0x000fe200078ee200 */
[----:B------:R-:W-:Y:S01]  /*18a0*/  IMAD.SHL.U32 R0, R0, 0x8, RZ ;  /* 0x0000000800007824 */ /* 0x000fe200078e00ff */
[----:B------:R-:W-:-:S02]  /*18b0*/  LOP3.LUT R168, R18, 0x4, RZ, 0xc0, !PT ;  /* 0x0000000412a87812 */ /* 0x000fc400078ec0ff */
[----:B------:R-:W-:Y:S02]  /*18c0*/  LOP3.LUT R170, R170, R7, RZ, 0xfc, !PT ;  /* 0x00000007aaaa7212 */ /* 0x000fe400078efcff */
[C---:B------:R-:W-:Y:S02]  /*18d0*/  LOP3.LUT R7, R8.reuse, 0x7, RZ, 0xc0, !PT ;  /* 0x0000000708077812 */ /* 0x040fe400078ec0ff */
[----:B------:R-:W-:Y:S02]  /*18e0*/  SHF.L.U32 R8, R8, 0x8, RZ ;  /* 0x0000000808087819 */ /* 0x000fe400000006ff */
[----:B------:R-:W-:Y:S02]  /*18f0*/  ISETP.NE.AND P2, PT, R7, R12, PT ;  /* 0x0000000c0700720c */ /* 0x000fe40003f45270 */
[----:B------:R-:W-:Y:S02]  /*1900*/  LOP3.LUT R3, R0, 0x18, R169, 0xe2, !PT ;  /* 0x0000001800037812 */ /* 0x000fe400078ee2a9 */
[----:B------:R-:W-:-:S02]  /*1910*/  LOP3.LUT R8, R8, 0x700, RZ, 0xc0, !PT ;  /* 0x0000070008087812 */ /* 0x000fc400078ec0ff */
[----:B------:R-:W-:Y:S01]  /*1920*/  LOP3.LUT R21, R10, 0x1c0, RZ, 0xc0, !PT ;  /* 0x000001c00a157812 */ /* 0x000fe200078ec0ff */
[----:B------:R-:W-:Y:S01]  /*1930*/  IMAD.MOV.U32 R10, RZ, RZ, 0x90 ;  /* 0x00000090ff0a7424 */ /* 0x000fe200078e00ff */
[----:B------:R-:W-:Y:S01]  /*1940*/  LOP3.LUT R172, R3, R168, RZ, 0xfc, !PT ;  /* 0x000000a803ac7212 */ /* 0x000fe200078efcff */
[----:B------:R-:W-:Y:S01]  /*1950*/  VIADD R3, R7, 0x1 ;  /* 0x0000000107037836 */ /* 0x000fe20000000000 */
[----:B------:R-:W-:Y:S01]  /*1960*/  LOP3.LUT R23, R23, 0xe00, RZ, 0xc0, !PT ;  /* 0x00000e0017177812 */ /* 0x000fe200078ec0ff */
[----:B------:R-:W-:Y:S01]  /*1970*/  IMAD.IADD R21, R8, 0x1, R21 ;  /* 0x0000000108157824 */ /* 0x000fe200078e0215 */
[----:B------:R-:W-:Y:S02]  /*1980*/  LOP3.LUT P3, RZ, R11, 0x10, RZ, 0xc0, !PT ;  /* 0x000000100bff7812 */ /* 0x000fe4000786c0ff */
[----:B------:R-:W-:Y:S02]  /*1990*/  SEL R8, R3, R12, !P2 ;  /* 0x0000000c03087207 */ /* 0x000fe40005000000 */
[----:B------:R-:W-:-:S02]  /*19a0*/  @!P2 IADD3 R7, R12, 0x1, RZ ;  /* 0x000000010c07a810 */ /* 0x000fc40007ffe0ff */
[----:B------:R-:W-:Y:S02]  /*19b0*/  LOP3.LUT R171, R172, R23, RZ, 0xfc, !PT ;  /* 0x00000017acab7212 */ /* 0x000fe400078efcff */
[----:B------:R-:W-:Y:S01]  /*19c0*/  LOP3.LUT P2, RZ, R18, 0x4, RZ, 0xc0, !PT ;  /* 0x0000000412ff7812 */ /* 0x000fe2000784c0ff */
[----:B------:R-:W-:Y:S01]  /*19d0*/  IMAD R19, R8, 0x4, R7 ;  /* 0x0000000408137824 */ /* 0x000fe200078e0207 */
[C---:B------:R-:W-:Y:S02]  /*19e0*/  LOP3.LUT R8, R13.reuse, R170, RZ, 0xfc, !PT ;  /* 0x000000aa0d087212 */ /* 0x040fe400078efcff */
[----:B------:R-:W-:Y:S01]  /*19f0*/  LOP3.LUT R0, R13, R171, RZ, 0xfc, !PT ;  /* 0x000000ab0d007212 */ /* 0x000fe200078efcff */
[----:B------:R-:W-:Y:S01]  /*1a00*/  IMAD.SHL.U32 R19, R19, 0x40, RZ ;  /* 0x0000004013137824 */ /* 0x000fe200078e00ff */
[----:B------:R-:W-:Y:S01]  /*1a10*/  SEL R22, R22, 0xfffffff0, !P3 ;  /* 0xfffffff016167807 */ /* 0x000fe20005800000 */
[----:B------:R-:W-:Y:S01]  /*1a20*/  IMAD.IADD R31, R8, 0x1, R21 ;  /* 0x00000001081f7824 */ /* 0x000fe200078e0215 */
[----:B------:R-:W-:Y:S01]  /*1a30*/  SEL R10, R10, 0x70, !P2 ;  /* 0x000000700a0a7807 */ /* 0x000fe20005000000 */
[----:B------:R-:W-:Y:S01]  /*1a40*/  IMAD.IADD R33, R8, 0x1, R19 ;  /* 0x0000000108217824 */ /* 0x000fe200078e0213 */
[----:B------:R-:W-:Y:S01]  /*1a50*/  LEA R6, R17, R34, 0x3 ;  /* 0x0000002211067211 */ /* 0x000fe200078e18ff */
[----:B------:R-:W-:Y:S01]  /*1a60*/  IMAD R0, R0, 0x4, R34 ;  /* 0x0000000400007824 */ /* 0x000fe200078e0222 */
[----:B------:R-:W-:Y:S01]  /*1a70*/  SHF.L.U32 R5, R20, 0x1f, RZ ;  /* 0x0000001f14057819 */ /* 0x000fe200000006ff */
[----:B------:R-:W-:Y:S01]  /*1a80*/  IMAD R7, R31, 0x4, R36 ;  /* 0x000000041f077824 */ /* 0x000fe200078e0224 */
[----:B------:R-:W-:Y:S01]  /*1a90*/  LEA R11, R33, R36, 0x2 ;  /* 0x00000024210b7211 */ /* 0x000fe200078e10ff */
[----:B------:R-:W-:Y:S01]  /*1aa0*/  IMAD R31, R31, 0x4, R34 ;  /* 0x000000041f1f7824 */ /* 0x000fe200078e0222 */
[----:B------:R-:W-:Y:S01]  /*1ab0*/  IADD3 R3, R0, R10, RZ ;  /* 0x0000000a00037210 */ /* 0x000fe20007ffe0ff */
[----:B------:R-:W-:Y:S01]  /*1ac0*/  IMAD.IADD R7, R7, 0x1, R22 ;  /* 0x0000000107077824 */ /* 0x000fe200078e0216 */
[----:B------:R0:W1:Y:S01]  /*1ad0*/  SYNCS.PHASECHK.TRANS64.TRYWAIT P1, [R6+URZ], R5 ;  /* 0x00000005060075a7 */ /* 0x000062000802017f */
[----:B------:R-:W-:Y:S01]  /*1ae0*/  IMAD R33, R33, 0x4, R34 ;  /* 0x0000000421217824 */ /* 0x000fe200078e0222 */
[----:B------:R2:W3:Y:S01]  /*1af0*/  LDS R24, [R0+0x200] ;  /* 0x0002000000187984 */ /* 0x0004e20000000800 */
[----:B------:R-:W-:Y:S01]  /*1b00*/  IMAD.IADD R11, R22, 0x1, R11 ;  /* 0x00000001160b7824 */ /* 0x000fe200078e020b */
[----:B------:R-:W-:-:S02]  /*1b10*/  ISETP.NE.AND P2, PT, R14, 0x1, PT ;  /* 0x000000010e00780c */ /* 0x000fc40003f45270 */
[----:B------:R2:W4:Y:S04]  /*1b20*/  LDS R25, [R0+0x600] ;  /* 0x0006000000197984 */ /* 0x0005280000000800 */
[----:B------:R2:W1:Y:S04]  /*1b30*/  LDS R160, [R0+0x4200] ;  /* 0x0042000000a07984 */ /* 0x0004680000000800 */
[----:B------:R2:W1:Y:S04]  /*1b40*/  LDS R161, [R0+0x4600] ;  /* 0x0046000000a17984 */ /* 0x0004680000000800 */
[----:B------:R2:W1:Y:S04]  /*1b50*/  LDS R26, [R3+0x200] ;  /* 0x00020000031a7984 */ /* 0x0004680000000800 */
[----:B------:R2:W1:Y:S04]  /*1b60*/  LDS R27, [R3+0x600] ;  /* 0x00060000031b7984 */ /* 0x0004680000000800 */
[----:B------:R2:W1:Y:S04]  /*1b70*/  LDS R162, [R3+0x4200] ;  /* 0x0042000003a27984 */ /* 0x0004680000000800 */
[----:B------:R2:W1:Y:S04]  /*1b80*/  LDS R163, [R3+0x4600] ;  /* 0x0046000003a37984 */ /* 0x0004680000000800 */
[----:B0-----:R2:W0:Y:S04]  /*1b90*/  LDS R6, [R31+0x18200] ;  /* 0x018200001f067984 */ /* 0x0014280000000800 */
[----:B------:R2:W0:Y:S04]  /*1ba0*/  LDS R8, [R7] ;  /* 0x0000000007087984 */ /* 0x0004280000000800 */
[----:B------:R2:W0:Y:S04]  /*1bb0*/  LDS R9, [R33+0x18200] ;  /* 0x0182000021097984 */ /* 0x0004280000000800 */
[----:B------:R2:W0:Y:S01]  /*1bc0*/  LDS R12, [R11] ;  /* 0x000000000b0c7984 */ /* 0x0004220000000800 */
[----:B---34-:R-:W-:Y:S05]  /*1bd0*/  BRA.DIV UR4, `(.L_x_22) ;  /* 0x0000024e04d47947 */ /* 0x018fea000b800000 */
[----:B------:R-:W-:Y:S01]  /*1be0*/  LOP3.LUT R14, R13, R172, RZ, 0xfc, !PT ;  /* 0x000000ac0d0e7212 */ /* 0x000fe200078efcff */
[----:B------:R-:W-:-:S04]  /*1bf0*/  NOP ;  /* 0x0000000000007918 */ /* 0x000fc80000000000 */
[--C-:B------:R-:W-:Y:S02]  /*1c00*/  IMAD.IADD R35, R21, 0x1, R14.reuse ;  /* 0x0000000115237824 */ /* 0x100fe400078e020e */
[----:B------:R-:W-:Y:S02]  /*1c10*/  IMAD.IADD R15, R19, 0x1, R14 ;  /* 0x00000001130f7824 */ /* 0x000fe400078e020e */
[C-C-:B------:R-:W-:Y:S01]  /*1c20*/  IMAD R13, R35.reuse, 0x4, R36.reuse ;  /* 0x00000004230d7824 */ /* 0x140fe200078e0224 */
[----:B------:R-:W-:Y:S01]  /*1c30*/  LEA R35, R35, R34, 0x2 ;  /* 0x0000002223237211 */ /* 0x000fe200078e10ff */
[C---:B------:R-:W-:Y:S02]  /*1c40*/  IMAD R29, R15.reuse, 0x4, R36 ;  /* 0x000000040f1d7824 */ /* 0x040fe400078e0224 */
[C---:B------:R-:W-:Y:S02]  /*1c50*/  IMAD.IADD R13, R10.reuse, 0x1, R13 ;  /* 0x000000010a0d7824 */ /* 0x040fe400078e020d */
[----:B------:R-:W-:Y:S01]  /*1c60*/  IMAD R34, R15, 0x4, R34 ;  /* 0x000000040f227824 */ /* 0x000fe200078e0222 */
[----:B0-----:R-:W-:Y:S01]  /*1c70*/  STS [R35+0x18200], R6 ;  /* 0x0182000623007388 */ /* 0x001fe20000000800 */
[----:B------:R-:W-:-:S03]  /*1c80*/  IMAD.IADD R29, R10, 0x1, R29 ;  /* 0x000000010a1d7824 */ /* 0x000fc600078e021d */
[----:B------:R-:W-:Y:S04]  /*1c90*/  STS [R13], R8 ;  /* 0x000000080d007388 */ /* 0x000fe80000000800 */
[----:B------:R-:W-:Y:S04]  /*1ca0*/  STS [R34+0x18200], R9 ;  /* 0x0182000922007388 */ /* 0x000fe80000000800 */
[----:B------:R-:W-:Y:S04]  /*1cb0*/  STS [R29], R12 ;  /* 0x0000000c1d007388 */ /* 0x000fe80000000800 */
[----:B------:R-:W0:Y:S04]  /*1cc0*/  LDS R14, [R31+0x19200] ;  /* 0x019200001f0e7984 */ /* 0x000e280000000800 */
[----:B------:R-:W3:Y:S04]  /*1cd0*/  LDS R28, [R7+0x1000] ;  /* 0x00100000071c7984 */ /* 0x000ee80000000800 */
[----:B------:R-:W4:Y:S04]  /*1ce0*/  LDS R30, [R33+0x19200] ;  /* 0x01920000211e7984 */ /* 0x000f280000000800 */
[----:B------:R-:W2:Y:S01]  /*1cf0*/  LDS R32, [R11+0x1000] ;  /* 0x001000000b207984 */ /* 0x000ea20000000800 */
[----:B------:R-:W-:-:S03]  /*1d00*/  NOP ;  /* 0x0000000000007918 */ /* 0x000fc60000000000 */
[----:B0-----:R-:W-:Y:S04]  /*1d10*/  STS [R35+0x19200], R14 ;  /* 0x0192000e23007388 */ /* 0x001fe80000000800 */
[----:B---3--:R-:W-:Y:S04]  /*1d20*/  STS [R13+0x1000], R28 ;  /* 0x0010001c0d007388 */ /* 0x008fe80000000800 */
[----:B----4-:R-:W-:Y:S04]  /*1d30*/  STS [R34+0x19200], R30 ;  /* 0x0192001e22007388 */ /* 0x010fe80000000800 */
[----:B--2---:R-:W-:Y:S04]  /*1d40*/  STS [R29+0x1000], R32 ;  /* 0x001000201d007388 */ /* 0x004fe80000000800 */
[----:B------:R-:W0:Y:S04]  /*1d50*/  LDS R6, [R31+0x1a200] ;  /* 0x01a200001f067984 */ /* 0x000e280000000800 */
[----:B------:R-:W2:Y:S04]  /*1d60*/  LDS R8, [R7+0x2000] ;  /* 0x0020000007087984 */ /* 0x000ea80000000800 */
[----:B------:R-:W3:Y:S04]  /*1d70*/  LDS R9, [R33+0x1a200] ;  /* 0x01a2000021097984 */ /* 0x000ee80000000800 */
[----:B------:R-:W4:Y:S01]  /*1d80*/  LDS R12, [R11+0x2000] ;  /* 0x002000000b0c7984 */ /* 0x000f220000000800 */
[----:B------:R-:W-:-:S03]  /*1d90*/  NOP ;  /* 0x0000000000007918 */ /* 0x000fc60000000000 */
[----:B0-----:R-:W-:Y:S04]  /*1da0*/  STS [R35+0x1a200], R6 ;  /* 0x01a2000623007388 */ /* 0x001fe80000000800 */
[----:B--2---:R-:W-:Y:S04]  /*1db0*/  STS [R13+0x2000], R8 ;  /* 0x002000080d007388 */ /* 0x004fe80000000800 */
[----:B---3--:R-:W-:Y:S04]  /*1dc0*/  STS [R34+0x1a200], R9 ;  /* 0x01a2000922007388 */ /* 0x008fe80000000800 */
[----:B----4-:R-:W-:Y:S04]  /*1dd0*/  STS [R29+0x2000], R12 ;  /* 0x0020000c1d007388 */ /* 0x010fe80000000800 */
        /* <DEDUP_REMOVED lines=32> */
[----:B0-----:R0:W-:Y:S04]  /*1fe0*/  STS [R35+0x1e200], R6 ;  /* 0x01e2000623007388 */ /* 0x0011e80000000800 */
[----:B--2---:R0:W-:Y:S04]  /*1ff0*/  STS [R13+0x6000], R8 ;  /* 0x006000080d007388 */ /* 0x0041e80000000800 */
[----:B---3--:R0:W-:Y:S04]  /*2000*/  STS [R34+0x1e200], R9 ;  /* 0x01e2000922007388 */ /* 0x0081e80000000800 */
[----:B----4-:R0:W-:Y:S04]  /*2010*/  STS [R29+0x6000], R12 ;  /* 0x0060000c1d007388 */ /* 0x0101e80000000800 */
[----:B------:R0:W2:Y:S04]  /*2020*/  LDS R14, [R31+0x1f200] ;  /* 0x01f200001f0e7984 */ /* 0x0000a80000000800 */
[----:B------:R0:W3:Y:S04]  /*2030*/  LDS R28, [R7+0x7000] ;  /* 0x00700000071c7984 */ /* 0x0000e80000000800 */
[----:B------:R0:W4:Y:S04]  /*2040*/  LDS R37, [R33+0x1f200] ;  /* 0x01f2000021257984 */ /* 0x0001280000000800 */
[----:B------:R0:W0:Y:S01]  /*2050*/  LDS R30, [R11+0x7000] ;  /* 0x007000000b1e7984 */ /* 0x0000220000000800 */
[----:B------:R-:W-:Y:S01]  /*2060*/  NOP ;  /* 0x0000000000007918 */ /* 0x000fe20000000000 */
.L_x_590:
[----:B--2---:R-:W-:Y:S04]  /*2070*/  STS [R35+0x1f200], R14 ;  /* 0x01f2000e23007388 */ /* 0x004fe80000000800 */
[----:B---3--:R-:W-:Y:S04]  /*2080*/  STS [R13+0x7000], R28 ;  /* 0x0070001c0d007388 */ /* 0x008fe80000000800 */
[----:B----4-:R-:W-:Y:S04]  /*2090*/  STS [R34+0x1f200], R37 ;  /* 0x01f2002522007388 */ /* 0x010fe80000000800 */
[----:B0-----:R1:W-:Y:S04]  /*20a0*/  STS [R29+0x7000], R30 ;  /* 0x0070001e1d007388 */ /* 0x0013e80000000800 */
[----:B------:R-:W-:Y:S04]  /*20b0*/  LDS R156, [R0+0x300] ;  /* 0x00030000009c7984 */ /* 0x000fe80000000800 */
[----:B------:R-:W-:Y:S04]  /*20c0*/  LDS R157, [R0+0x700] ;  /* 0x00070000009d7984 */ /* 0x000fe80000000800 */
[----:B------:R-:W-:Y:S04]  /*20d0*/  LDS R158, [R3+0x300] ;  /* 0x00030000039e7984 */ /* 0x000fe80000000800 */
[----:B------:R-:W-:Y:S04]  /*20e0*/  LDS R159, [R3+0x700] ;  /* 0x00070000039f7984 */ /* 0x000fe80000000800 */
[----:B------:R-:W-:Y:S04]  /*20f0*/  LDS R152, [R0+0x4300] ;  /* 0x0043000000987984 */ /* 0x000fe80000000800 */
[----:B------:R-:W-:Y:S04]  /*2100*/  LDS R153, [R0+0x4700] ;  /* 0x0047000000997984 */ /* 0x000fe80000000800 */
[----:B------:R-:W-:Y:S04]  /*2110*/  LDS R154, [R3+0x4300] ;  /* 0x00430000039a7984 */ /* 0x000fe80000000800 */
[----:B------:R-:W0:Y:S01]  /*2120*/  LDS R155, [R3+0x4700] ;  /* 0x00470000039b7984 */ /* 0x000e220000000800 */
[----:B------:R-:W-:Y:S01]  /*2130*/  @!PT LDS RZ, [RZ] ;  /* 0x00000000fffff984 */ /* 0x000fe20000000800 */
[----:B------:R-:W-:Y:S01]  /*2140*/  @!PT LDS RZ, [RZ] ;  /* 0x00000000fffff984 */ /* 0x000fe20000000800 */
[----:B------:R-:W-:Y:S01]  /*2150*/  @!PT LDS RZ, [RZ] ;  /* 0x00000000fffff984 */ /* 0x000fe20000000800 */
[----:B------:R-:W-:Y:S01]  /*2160*/  @!PT LDS RZ, [RZ] ;  /* 0x00000000fffff984 */ /* 0x000fe20000000800 */
[----:B------:R2:W-:Y:S06]  /*2170*/  MEMBAR.ALL.CTA ;  /* 0x0000000000007992 */ /* 0x0005ec0000008000 */
[----:B--2---:R-:W2:Y:S01]  /*2180*/  FENCE.VIEW.ASYNC.S ;  /* 0x00000000000073c6 */ /* 0x004ea20000000000 */
[----:B------:R-:W-:Y:S05]  /*2190*/  WARPSYNC.ALL ;  /* 0x0000000000007948 */ /* 0x000fea0003800000 */
[----:B------:R-:W-:Y:S01]  /*21a0*/  R2UR UR4, R36 ;  /* 0x00000000240472ca */ /* 0x000fe200000e0000 */
[----:B--2---:R-:W-:Y:S06]  /*21b0*/  BAR.SYNC.DEFER_BLOCKING 0x2, 0x100 ;  /* 0x0084000000007b1d */ /* 0x004fec0000010000 */
[----:B------:R-:W-:Y:S01]  /*21c0*/  UMOV UR7, 0xc0000040 ;  /* 0xc000004000077882 */ /* 0x000fe20000000000 */
[----:B------:R-:W-:Y:S01]  /*21d0*/  STL [R1+0x438], R172 ;  /* 0x000438ac01007387 */ /* 0x000fe20000100800 */
[----:B------:R-:W-:-:S04]  /*21e0*/  UMOV UR11, UR7 ;  /* 0x00000007000b7c82 */ /* 0x000fc80008000000 */
[----:B------:R-:W-:Y:S01]  /*21f0*/  USHF.R.U32.HI UR4, URZ, 0x4, UR4 ;  /* 0x000000043f047899 */ /* 0x000fe20008011604 */
[----:B------:R-:W-:Y:S03]  /*2200*/  STL [R1+0x434], R171 ;  /* 0x000434ab01007387 */ /* 0x000fe60000100800 */
[----:B------:R-:W-:Y:S01]  /*2210*/  ULOP3.LUT UR4, UR4, 0x3fff, URZ, 0xc0, !UPT ;  /* 0x00003fff04047892 */ /* 0x000fe2000f8ec03f */
[----:B------:R-:W-:Y:S03]  /*2220*/  STL [R1+0x430], R170 ;  /* 0x000430aa01007387 */ /* 0x000fe60000100800 */
[----:B------:R-:W-:Y:S01]  /*2230*/  ULOP3.LUT UR4, UR4, 0x10000, URZ, 0xfc, !UPT ;  /* 0x0001000004047892 */ /* 0x000fe2000f8efc3f */
[----:B------:R2:W-:Y:S03]  /*2240*/  STL [R1+0x42c], R169 ;  /* 0x00042ca901007387 */ /* 0x0005e60000100800 */
[----:B------:R-:W-:Y:S01]  /*2250*/  ULEA UR6, UR39, UR4, 0xb ;  /* 0x0000000427067291 */ /* 0x000fe2000f8e583f */
[----:B-1----:R-:W-:Y:S01]  /*2260*/  WARPGROUP.ARRIVE ;  /* 0x00000000000079c5 */ /* 0x002fe20000000000 */
[----:B------:R-:W-:Y:S04]  /*2270*/  STL [R1+0x428], R168 ;  /* 0x000428a801007387 */ /* 0x000fe80000100800 */
[----:B------:R-:W-:Y:S01]  /*2280*/  STL [R1+0x424], R23 ;  /* 0x0004241701007387 */ /* 0x000fe20000100800 */
[----:B------:R-:W-:-:S02]  /*2290*/  UMOV UR10, UR6 ;  /* 0x00000006000a7c82 */ /* 0x000fc40008000000 */
[----:B------:R-:W-:Y:S01]  /*22a0*/  HGMMA.64x256x8.F32.TF32 R24, R24, gdesc[UR4], RZ, !UPT, gsb0 ;  /* 0x07e0000418187df0 */ /* 0x000fe2000c0028ff */
[----:B------:R-:W-:Y:S04]  /*22b0*/  STL [R1+0x420], R22 ;  /* 0x0004201601007387 */ /* 0x000fe80000100800 */
[----:B------:R-:W-:Y:S04]  /*22c0*/  STL [R1+0x41c], R21 ;  /* 0x00041c1501007387 */ /* 0x000fe80000100800 */
[----:B------:R-:W-:Y:S04]  /*22d0*/  STL [R1+0x418], R20 ;  /* 0x0004181401007387 */ /* 0x000fe80000100800 */
[----:B------:R1:W-:Y:S04]  /*22e0*/  STL [R1+0x414], R19 ;  /* 0x0004141301007387 */ /* 0x0003e80000100800 */
[----:B------:R-:W-:Y:S04]  /*22f0*/  STL [R1+0x410], R18 ;  /* 0x0004101201007387 */ /* 0x000fe80000100800 */
[----:B------:R-:W-:Y:S04]  /*2300*/  STL [R1+0x40c], R17 ;  /* 0x00040c1101007387 */ /* 0x000fe80000100800 */
[----:B-----5:R-:W-:Y:S04]  /*2310*/  STL [R1+0x408], R16 ;  /* 0x0004081001007387 */ /* 0x020fe80000100800 */
[----:B------:R-:W-:Y:S04]  /*2320*/  STL [R1+0x404], R10 ;  /* 0x0004040a01007387 */ /* 0x000fe80000100800 */
[----:B------:R-:W-:Y:S04]  /*2330*/  STL [R1+0x400], R5 ;  /* 0x0004000501007387 */ /* 0x000fe80000100800 */
[----:B------:R3:W-:Y:S04]  /*2340*/  STL [R1+0x3fc], R4 ;  /* 0x0003fc0401007387 */ /* 0x0007e80000100800 */
[----:B------:R4:W-:Y:S01]  /*2350*/  STL [R1+0x3f8], R2 ;  /* 0x0003f80201007387 */ /* 0x0009e20000100800 */
[----:B------:R-:W-:-:S03]  /*2360*/  WARPGROUP.DEPBAR.LE gsb0, 0x0 ;  /* 0x00008000000079c5 */ /* 0x000fc60000010000 */
[----:B------:R-:W-:Y:S01]  /*2370*/  STL.64 [R1], R24 ;  /* 0x0000001801007387 */ /* 0x000fe20000100a00 */
[----:B------:R-:W-:Y:S01]  /*2380*/  IMAD.MOV.U32 R235, RZ, RZ, R59 ;  /* 0x000000ffffeb7224 */ /* 0x000fe200078e003b */
[----:B------:R-:W-:Y:S01]  /*2390*/  MOV R234, R60 ;  /* 0x0000003c00ea7202 */ /* 0x000fe20000000f00 */
[----:B------:R-:W-:Y:S01]  /*23a0*/  IMAD.MOV.U32 R233, RZ, RZ, R61 ;  /* 0x000000ffffe97224 */ /* 0x000fe200078e003d */
[----:B------:R-:W-:Y:S01]  /*23b0*/  STL.64 [R1+0x8], R26 ;  /* 0x0000081a01007387 */ /* 0x000fe20000100a00 */
        /* <DEDUP_REMOVED lines=49> */
[----:B--2---:R-:W-:Y:S01]  /*26d0*/  MOV R169, R125 ;  /* 0x0000007d00a97202 */ /* 0x004fe20000000f00 */
[----:B------:R-:W-:Y:S01]  /*26e0*/  IMAD.MOV.U32 R201, RZ, RZ, R93 ;  /* 0x000000ffffc97224 */ /* 0x000fe200078e005d */
[----:B------:R-:W-:Y:S01]  /*26f0*/  STL.64 [R1+0x70], R52 ;  /* 0x0000703401007387 */ /* 0x000fe20000100a00 */
[----:B------:R-:W-:Y:S01]  /*2700*/  IMAD.MOV.U32 R200, RZ, RZ, R94 ;  /* 0x000000ffffc87224 */ /* 0x000fe200078e005e */
[----:B------:R-:W-:Y:S01]  /*2710*/  MOV R164, R130 ;  /* 0x0000008200a47202 */ /* 0x000fe20000000f00 */
[----:B------:R-:W-:Y:S01]  /*2720*/  IMAD.MOV.U32 R198, RZ, RZ, R96 ;  /* 0x000000ffffc67224 */ /* 0x000fe200078e0060 */
[----:B------:R-:W-:Y:S01]  /*2730*/  STL.64 [R1+0x78], R54 ;  /* 0x0000783601007387 */ /* 0x000fe20000100a00 */
[----:B------:R-:W-:Y:S01]  /*2740*/  IMAD.MOV.U32 R197, RZ, RZ, R97 ;  /* 0x000000ffffc57224 */ /* 0x000fe200078e0061 */
[----:B-1----:R-:W-:Y:S01]  /*2750*/  MOV R19, R135 ;  /* 0x0000008700137202 */ /* 0x002fe20000000f00 */
[----:B------:R-:W-:Y:S01]  /*2760*/  IMAD.MOV.U32 R196, RZ, RZ, R98 ;  /* 0x000000ffffc47224 */ /* 0x000fe200078e0062 */
[----:B------:R-:W-:Y:S01]  /*2770*/  STL.64 [R1+0x80], R56 ;  /* 0x0000803801007387 */ /* 0x000fe20000100a00 */
[----:B------:R-:W-:Y:S01]  /*2780*/  IMAD.MOV.U32 R195, RZ, RZ, R99 ;  /* 0x000000ffffc37224 */ /* 0x000fe200078e0063 */
[----:B------:R-:W-:Y:S01]  /*2790*/  MOV R14, R140 ;  /* 0x0000008c000e7202 */ /* 0x000fe20000000f00 */
[----:B------:R-:W-:Y:S01]  /*27a0*/  IMAD.MOV.U32 R193, RZ, RZ, R101 ;  /* 0x000000ffffc17224 */ /* 0x000fe200078e0065 */
[----:B------:R-:W-:Y:S01]  /*27b0*/  MOV R9, R145 ;  /* 0x0000009100097202 */ /* 0x000fe20000000f00 */
[----:B------:R-:W-:Y:S01]  /*27c0*/  IMAD.MOV.U32 R192, RZ, RZ, R102 ;  /* 0x000000ffffc07224 */ /* 0x000fe200078e0066 */
[----:B---3--:R-:W-:Y:S01]  /*27d0*/  MOV R4, R150 ;  /* 0x0000009600047202 */ /* 0x008fe20000000f00 */
[----:B------:R-:W-:Y:S01]  /*27e0*/  IMAD.MOV.U32 R191, RZ, RZ, R103 ;  /* 0x000000ffffbf7224 */ /* 0x000fe200078e0067 */
[----:B------:R1:W-:Y:S01]  /*27f0*/  STL [R1+0x88], R58 ;  /* 0x0000883a01007387 */ /* 0x0003e20000100800 */
[----:B------:R-:W-:-:S02]  /*2800*/  IMAD.MOV.U32 R190, RZ, RZ, R104 ;  /* 0x000000ffffbe7224 */ /* 0x000fc400078e0068 */
[----:B------:R-:W-:Y:S01]  /*2810*/  IMAD.MOV.U32 R188, RZ, RZ, R106 ;  /* 0x000000ffffbc7224 */ /* 0x000fe200078e006a */
[----:B0-----:R-:W-:Y:S01]  /*2820*/  STL.64 [R1+0x828], R154 ;  /* 0x0008289a01007387 */ /* 0x001fe20000100a00 */
[----:B------:R-:W-:Y:S02]  /*2830*/  IMAD.MOV.U32 R187, RZ, RZ, R107 ;  /* 0x000000ffffbb7224 */ /* 0x000fe400078e006b */
[----:B------:R-:W-:Y:S01]  /*2840*/  IMAD.MOV.U32 R186, RZ, RZ, R108 ;  /* 0x000000ffffba7224 */ /* 0x000fe200078e006c */
[----:B------:R-:W-:Y:S01]  /*2850*/  STL.64 [R1+0x820], R152 ;  /* 0x0008209801007387 */ /* 0x000fe20000100a00 */
[----:B------:R-:W-:Y:S02]  /*2860*/  IMAD.MOV.U32 R185, RZ, RZ, R109 ;  /* 0x000000ffffb97224 */ /* 0x000fe400078e006d */
[----:B------:R-:W-:Y:S02]  /*2870*/  IMAD.MOV.U32 R183, RZ, RZ, R111 ;  /* 0x000000ffffb77224 */ /* 0x000fe400078e006f */
[----:B------:R-:W-:-:S02]  /*2880*/  IMAD.MOV.U32 R182, RZ, RZ, R112 ;  /* 0x000000ffffb67224 */ /* 0x000fc400078e0070 */
[----:B------:R-:W-:Y:S02]  /*2890*/  IMAD.MOV.U32 R181, RZ, RZ, R113 ;  /* 0x000000ffffb57224 */ /* 0x000fe400078e0071 */
[----:B------:R-:W-:Y:S02]  /*28a0*/  IMAD.MOV.U32 R180, RZ, RZ, R114 ;  /* 0x000000ffffb47224 */ /* 0x000fe400078e0072 */
[----:B------:R-:W-:Y:S02]  /*28b0*/  IMAD.MOV.U32 R178, RZ, RZ, R116 ;  /* 0x000000ffffb27224 */ /* 0x000fe400078e0074 */
        /* <DEDUP_REMOVED lines=27> */
[----:B----4-:R-:W-:Y:S02]  /*2a70*/  IMAD.MOV.U32 R2, RZ, RZ, R151 ;  /* 0x000000ffff027224 */ /* 0x010fe400078e0097 */
[----:B-1----:R-:W-:-:S06]  /*2a80*/  WARPGROUP.ARRIVE ;  /* 0x00000000000079c5 */ /* 0x002fcc0000000000 */
[----:B------:R-:W-:Y:S03]  /*2a90*/  HGMMA.64x256x8.F32.TF32 R24, R160, gdesc[UR8], RZ, !UPT, gsb0 ;  /* 0x07e00008a0187df0 */ /* 0x000fe6000c0028ff */
[----:B------:R-:W-:Y:S02]  /*2aa0*/  WARPGROUP.DEPBAR.LE gsb0, 0x0 ;  /* 0x00008000000079c5 */ /* 0x000fe40000010000 */
[----:B------:R-:W-:Y:S04]  /*2ab0*/  STL.64 [R1+0x818], R150 ;  /* 0x0008189601007387 */ /* 0x000fe80000100a00 */
        /* <DEDUP_REMOVED lines=60> */
[----:B------:R0:W-:Y:S04]  /*2e80*/  STL.64 [R1+0x630], R28 ;  /* 0x0006301c01007387 */ /* 0x0001e80000100a00 */
[----:B0-----:R-:W2:Y:S04]  /*2e90*/  LDL.LU R28, [R1] ;  /* 0x00000000011c7983 */ /* 0x001ea80000300800 */
[----:B------:R-:W2:Y:S04]  /*2ea0*/  LDL.LU R29, [R1+0x4] ;  /* 0x00000400011d7983 */ /* 0x000ea80000300800 */
        /* <DEDUP_REMOVED lines=32> */
[----:B------:R-:W2:Y:S01]  /*30b0*/  LDL.LU R62, [R1+0x88] ;  /* 0x00008800013e7983 */ /* 0x000ea20000300800 */
[----:B------:R-:W-:Y:S01]  /*30c0*/  IMAD.MOV.U32 R63, RZ, RZ, R235 ;  /* 0x000000ffff3f7224 */ /* 0x000fe200078e00eb */
[----:B------:R-:W-:Y:S01]  /*30d0*/  MOV R66, R232 ;  /* 0x000000e800427202 */ /* 0x000fe20000000f00 */
        /* <DEDUP_REMOVED lines=35> */
[----:B------:R-:W-:Y:S01]  /*3310*/  UIADD3 UR8, UR6, 0x10, URZ ;  /* 0x0000001006087890 */ /* 0x000fe2000fffe03f */
[----:B------:R-:W-:Y:S01]  /*3320*/  IMAD.MOV.U32 R87, RZ, RZ, R211 ;  /* 0x000000ffff577224 */ /* 0x000fe200078e00d3 */
[----:B------:R-:W-:Y:S01]  /*3330*/  UMOV UR11, 0xc0000040 ;  /* 0xc0000040000b7882 */ /* 0x000fe20000000000 */
[----:B------:R-:W-:-:S02]  /*3340*/  IMAD.MOV.U32 R88, RZ, RZ, R210 ;  /* 0x000000ffff587224 */ /* 0x000fc400078e00d2 */
[----:B------:R-:W-:Y:S02]  /*3350*/  IMAD.MOV.U32 R89, RZ, RZ, R209 ;  /* 0x000000ffff597224 */ /* 0x000fe400078e00d1 */
[----:B------:R-:W-:Y:S01]  /*3360*/  IMAD.MOV.U32 R90, RZ, RZ, R208 ;  /* 0x000000ffff5a7224 */ /* 0x000fe200078e00d0 */
[----:B------:R-:W-:Y:S01]  /*3370*/  UMOV UR10, UR8 ;  /* 0x00000008000a7c82 */ /* 0x000fe20008000000 */
        /* <DEDUP_REMOVED lines=51> */
[----:B------:R-:W-:-:S06]  /*36b0*/  IMAD.MOV.U32 R155, RZ, RZ, R2 ;  /* 0x000000ffff9b7224 */ /* 0x000fcc00078e0002 */
[----:B--2---:R-:W-:-:S06]  /*36c0*/  WARPGROUP.ARRIVE ;  /* 0x00000000000079c5 */ /* 0x004fcc0000000000 */
[----:B------:R-:W-:Y:S03]  /*36d0*/  HGMMA.64x256x8.F32.TF32 R28, R156, gdesc[UR8], R28, gsb0 ;  /* 0x07e000089c1c7df0 */ /* 0x000fe6000800281c */
[----:B------:R-:W-:Y:S02]  /*36e0*/  WARPGROUP.DEPBAR.LE gsb0, 0x0 ;  /* 0x00008000000079c5 */ /* 0x000fe40000010000 */
[----:B------:R-:W-:Y:S04]  /*36f0*/  STL.64 [R1], R28 ;  /* 0x0000001c01007387 */ /* 0x000fe80000100a00 */
        /* <DEDUP_REMOVED lines=63> */
[----:B0-----:R-:W2:Y:S04]  /*3af0*/  LDL.LU.64 R154, [R1+0x828] ;  /* 0x00082800019a7983 */ /* 0x001ea80000300a00 */
[----:B------:R-:W2:Y:S04]  /*3b00*/  LDL.LU.64 R152, [R1+0x820] ;  /* 0x0008200001987983 */ /* 0x000ea80000300a00 */
        /* <DEDUP_REMOVED lines=61> */
[----:B------:R-:W2:Y:S02]  /*3ee0*/  LDL.LU.64 R28, [R1+0x630] ;  /* 0x00063000011c7983 */ /* 0x000ea40000300a00 */
[----:B--2---:R-:W-:-:S06]  /*3ef0*/  WARPGROUP.ARRIVE ;  /* 0x00000000000079c5 */ /* 0x004fcc0000000000 */
[----:B------:R-:W-:Y:S03]  /*3f00*/  HGMMA.64x256x8.F32.TF32 R24, R152, gdesc[UR8], R24, gsb0 ;  /* 0x07e0000898187df0 */ /* 0x000fe60008002818 */
        /* <DEDUP_REMOVED lines=63> */
[----:B------:R-:W-:Y:S04]  /*4300*/  LDS R156, [R0+0x400] ;  /* 0x00040000009c7984 */ /* 0x000fe80000000800 */
[----:B------:R-:W-:Y:S04]  /*4310*/  LDS R157, [R0+0x800] ;  /* 0x00080000009d7984 */ /* 0x000fe80000000800 */
[----:B0-----:R-:W2:Y:S04]  /*4320*/  LDL.LU.64 R28, [R1] ;  /* 0x00000000011c7983 */ /* 0x001ea80000300a00 */
        /* <DEDUP_REMOVED lines=62> */
[----:B------:R-:W2:Y:S01]  /*4710*/  LDL.LU.64 R154, [R1+0x1f8] ;  /* 0x0001f800019a7983 */ /* 0x000ea20000300a00 */
[----:B------:R-:W-:Y:S01]  /*4720*/  UIADD3 UR8, UR6, 0x20, URZ ;  /* 0x0000002006087890 */ /* 0x000fe2000fffe03f */
[----:B------:R-:W-:-:S02]  /*4730*/  UMOV UR11, 0xc0000040 ;  /* 0xc0000040000b7882 */ /* 0x000fc40000000000 */
[----:B------:R-:W-:Y:S04]  /*4740*/  LDS R158, [R3+0x400] ;  /* 0x00040000039e7984 */ /* 0x000fe80000000800 */
[----:B------:R-:W2:Y:S01]  /*4750*/  LDS R159, [R3+0x800] ;  /* 0x00080000039f7984 */ /* 0x000ea20000000800 */
[----:B------:R-:W-:Y:S01]  /*4760*/  UMOV UR10, UR8 ;  /* 0x00000008000a7c82 */ /* 0x000fe20008000000 */
[----:B--2---:R-:W-:-:S06]  /*4770*/  WARPGROUP.ARRIVE ;  /* 0x00000000000079c5 */ /* 0x004fcc0000000000 */
[----:B------:R-:W-:Y:S03]  /*4780*/  HGMMA.64x256x8.F32.TF32 R28, R156, gdesc[UR8], R28, gsb0 ;  /* 0x07e000089c1c7df0 */ /* 0x000fe6000800281c */
[----:B------:R-:W-:Y:S02]  /*4790*/  WARPGROUP.DEPBAR.LE gsb0, 0x0 ;  /* 0x00008000000079c5 */ /* 0x000fe40000010000 */
[----:B------:R-:W-:Y:S01]  /*47a0*/  STL.64 [R1], R28 ;  /* 0x0000001c01007387 */ /* 0x000fe20000100a00 */
[----:B------:R-:W-:Y:S01]  /*47b0*/  MOV R12, R150 ;  /* 0x00000096000c7202 */ /* 0x000fe20000000f00 */
[----:B------:R-:W-:Y:S01]  /*47c0*/  IMAD.MOV.U32 R11, RZ, RZ, R151 ;  /* 0x000000ffff0b7224 */ /* 0x000fe200078e0097 */
[----:B------:R-:W-:Y:S01]  /*47d0*/  MOV R157, R145 ;  /* 0x00000091009d7202 */ /* 0x000fe20000000f00 */
        /* <DEDUP_REMOVED lines=48> */
[----:B------:R0:W-:Y:S01]  /*4ae0*/  STL [R1+0x68], R54 ;  /* 0x0000683601007387 */ /* 0x0001e20000100800 */
[----:B------:R-:W-:Y:S01]  /*4af0*/  IMAD.MOV.U32 R189, RZ, RZ, R118 ;  /* 0x000000ffffbd7224 */ /* 0x000fe200078e0076 */
[----:B------:R-:W-:Y:S01]  /*4b00*/  MOV R227, R80 ;  /* 0x0000005000e37202 */ /* 0x000fe20000000f00 */
[----:B------:R-:W-:Y:S01]  /*4b10*/  IMAD.MOV.U32 R188, RZ, RZ, R119 ;  /* 0x000000ffffbc7224 */ /* 0x000fe200078e0077 */
[----:B------:R-:W2:Y:S01]  /*4b20*/  LDL.LU.64 R150, [R1+0x628] ;  /* 0x0006280001967983 */ /* 0x000ea20000300a00 */
        /* <DEDUP_REMOVED lines=24> */
[----:B------:R-:W-:-:S02]  /*4cb0*/  IMAD.MOV.U32 R204, RZ, RZ, R103 ;  /* 0x000000ffffcc7224 */ /* 0x000fc400078e0067 */
[----:B------:R-:W-:Y:S01]  /*4cc0*/  IMAD.MOV.U32 R206, RZ, RZ, R101 ;  /* 0x000000ffffce7224 */ /* 0x000fe200078e0065 */
[----:B------:R-:W2:Y:S01]  /*4cd0*/  LDL.LU.64 R136, [R1+0x5f0] ;  /* 0x0005f00001887983 */ /* 0x000ea20000300a00 */
[----:B------:R-:W-:Y:S02]  /*4ce0*/  IMAD.MOV.U32 R209, RZ, RZ, R98 ;  /* 0x000000ffffd17224 */ /* 0x000fe400078e0062 */
[----:B------:R-:W-:Y:S01]  /*4cf0*/  IMAD.MOV.U32 R208, RZ, RZ, R99 ;  /* 0x000000ffffd07224 */ /* 0x000fe200078e0063 */
[----:B------:R-:W2:Y:S01]  /*4d00*/  LDL.LU.64 R134, [R1+0x5e8] ;  /* 0x0005e80001867983 */ /* 0x000ea20000300a00 */
[----:B------:R-:W-:Y:S02]  /*4d10*/  IMAD.MOV.U32 R211, RZ, RZ, R96 ;  /* 0x000000ffffd37224 */ /* 0x000fe400078e0060 */
        /* <DEDUP_REMOVED lines=53> */
[----:B------:R-:W-:-:S03]  /*5070*/  IMAD.MOV.U32 R7, RZ, RZ, R154 ;  /* 0x000000ffff077224 */ /* 0x000fc600078e009a */
        /* <DEDUP_REMOVED lines=35> */
[----:B------:R-:W-:Y:S04]  /*52b0*/  LDS R152, [R0+0x4400] ;  /* 0x0044000000987984 */ /* 0x000fe80000000800 */
[----:B------:R-:W-:Y:S04]  /*52c0*/  LDS R153, [R0+0x4800] ;  /* 0x0048000000997984 */ /* 0x000fe80000000800 */
[----:B------:R-:W-:Y:S04]  /*52d0*/  LDS R154, [R3+0x4400] ;  /* 0x00440000039a7984 */ /* 0x000fe80000000800 */
[----:B------:R-:W2:Y:S02]  /*52e0*/  LDS R155, [R3+0x4800] ;  /* 0x00480000039b7984 */ /* 0x000ea40000000800 */
        /* <DEDUP_REMOVED lines=95> */
[----:B------:R-:W-:Y:S01]  /*58e0*/  LDS R158, [R3+0x500] ;  /* 0x00050000039e7984 */ /* 0x000fe20000000800 */
[----:B------:R-:W-:-:S03]  /*58f0*/  IMAD.MOV.U32 R146, RZ, RZ, R156 ;  /* 0x000000ffff927224 */ /* 0x000fc600078e009c */
[----:B------:R-:W-:Y:S04]  /*5900*/  LDS R156, [R0+0x500] ;  /* 0x00050000009c7984 */ /* 0x000fe80000000800 */
[----:B------:R-:W-:Y:S04]  /*5910*/  LDS R157, [R0+0x900] ;  /* 0x00090000009d7984 */ /* 0x000fe80000000800 */
[----:B------:R-:W2:Y:S01]  /*5920*/  LDS R159, [R3+0x900] ;  /* 0x00090000039f7984 */ /* 0x000ea20000000800 */
        /* <DEDUP_REMOVED lines=42> */
[----:B------:R-:W-:Y:S01]  /*5bd0*/  IMAD.MOV.U32 R81, RZ, RZ, R226 ;  /* 0x000000ffff517224 */ /* 0x000fe200078e00e2 */
[----:B------:R0:W5:Y:S01]  /*5be0*/  LDL.LU R172, [R1+0x438] ;  /* 0x0004380001ac7983 */ /* 0x0001620000300800 */
[----:B------:R-:W-:-:S02]  /*5bf0*/  IMAD.MOV.U32 R82, RZ, RZ, R225 ;  /* 0x000000ffff527224 */ /* 0x000fc400078e00e1 */
[----:B------:R-:W-:Y:S01]  /*5c00*/  IMAD.MOV.U32 R83, RZ, RZ, R224 ;  /* 0x000000ffff537224 */ /* 0x000fe200078e00e0 */
[----:B------:R0:W5:Y:S01]  /*5c10*/  LDL.LU R171, [R1+0x434] ;  /* 0x0004340001ab7983 */ /* 0x0001620000300800 */
[----:B------:R-:W-:Y:S02]  /*5c20*/  IMAD.MOV.U32 R85, RZ, RZ, R222 ;  /* 0x000000ffff557224 */ /* 0x000fe400078e00de */
[----:B------:R-:W-:Y:S01]  /*5c30*/  IMAD.MOV.U32 R86, RZ, RZ, R221 ;  /* 0x000000ffff567224 */ /* 0x000fe200078e00dd */
[----:B------:R0:W5:Y:S01]  /*5c40*/  LDL.LU R170, [R1+0x430] ;  /* 0x0004300001aa7983 */ /* 0x0001620000300800 */
[----:B------:R-:W-:Y:S02]  /*5c50*/  IMAD.MOV.U32 R87, RZ, RZ, R220 ;  /* 0x000000ffff577224 */ /* 0x000fe400078e00dc */
        /* <DEDUP_REMOVED lines=130> */
[----:B------:R-:W-:Y:S04]  /*6480*/  STL.64 [R1+0x1f0], R152 ;  /* 0x0001f09801007387 */ /* 0x000fe80000100a00 */
[----:B------:R-:W-:Y:S04]  /*6490*/  STL.64 [R1+0x1f8], R154 ;  /* 0x0001f89a01007387 */ /* 0x000fe80000100a00 */
[----:B-1----:R-:W2:Y:S04]  /*64a0*/  LDL.LU.64 R150, [R1+0x3f0] ;  /* 0x0003f00001967983 */ /* 0x002ea80000300a00 */
        /* <DEDUP_REMOVED lines=68> */
[----:B0-----:R-:W-:Y:S05]  /*68f0*/  @!P2 BRA `(.L_x_23) ;  /* 0x000000b40078a947 */ /* 0x001fea0003800000 */
[----:B------:R-:W-:Y:S05]  /*6900*/  @!P0 BRA `(.L_x_24) ;  /* 0x0000000000048947 */ /* 0x000fea0003800000 */
[----:B------:R-:W-:Y:S01]  /*6910*/  BPT.TRAP 0x1 ;  /* 0x000000040000795c */ /* 0x000fe20000300000 */
.L_x_24:
[----:B------:R-:W-:Y:S05]  /*6920*/  @P1 BRA `(.L_x_25) ;  /* 0x0000000000181947 */ /* 0x000fea0003800000 */
[----:B------:R-:W0:Y:S01]  /*6930*/  S2UR UR6, SR_CgaCtaId ;  /* 0x00000000000679c3 */ /* 0x000e220000008800 */
[----:B------:R-:W-:Y:S02]  /*6940*/  UMOV UR5, 0x400 ;  /* 0x0000040000057882 */ /* 0x000fe40000000000 */
[----:B0-----:R-:W-:-:S06]  /*6950*/  ULEA UR5, UR6, UR5, 0x18 ;  /* 0x0000000506057291 */ /* 0x001fcc000f8ec03f */
[----:B-----5:R-:W-:-:S04]  /*6960*/  LEA R0, R4, UR5, 0x3 ;  /* 0x0000000504007c11 */ /* 0x020fc8000f8e18ff */
[----:B------:R-:W0:Y:S02]  /*6970*/  SYNCS.PHASECHK.TRANS64.TRYWAIT P1, [R0+URZ], R5 ;  /* 0x00000005000075a7 */ /* 0x000e24000802017f */
[----:B0-----:R-:W-:Y:S05]  /*6980*/  @!P1 BRA `(.L_x_26) ;  /* 0x0000020400e09947 */ /* 0x001fea0003800000 */
.L_x_25:
[----:B------:R-:W1:Y:S01]  /*6990*/  S2UR UR6, SR_CgaCtaId ;  /* 0x00000000000679c3 */ /* 0x000e620000008800 */
[----:B-----5:R-:W-:Y:S01]  /*69a0*/  IMAD.SHL.U32 R173, R17, 0x2000, RZ ;  /* 0x0000200011ad7824 */ /* 0x020fe200078e00ff */
[----:B------:R-:W-:-:S04]  /*69b0*/  UMOV UR5, 0x400 ;  /* 0x0000040000057882 */ /* 0x000fc80000000000 */
[C---:B------:R-:W-:Y:S02]  /*69c0*/  LOP3.LUT R3, R173.reuse, R170, RZ, 0xfc, !PT ;  /* 0x000000aaad037212 */ /* 0x040fe400078efcff */
[C---:B------:R-:W-:Y:S02]  /*69d0*/  LOP3.LUT R6, R173.reuse, R172, RZ, 0xfc, !PT ;  /* 0x000000acad067212 */ /* 0x040fe400078efcff */
[----:B------:R-:W-:Y:S01]  /*69e0*/  LOP3.LUT R161, R173, R171, RZ, 0xfc, !PT ;  /* 0x000000abada17212 */ /* 0x000fe200078efcff */
[--C-:B0-----:R-:W-:Y:S02]  /*69f0*/  IMAD.IADD R0, R21, 0x1, R3.reuse ;  /* 0x0000000115007824 */ /* 0x101fe400078e0203 */
[----:B------:R-:W-:Y:S01]  /*6a00*/  IMAD.IADD R3, R19, 0x1, R3 ;  /* 0x0000000113037824 */ /* 0x000fe200078e0203 */
[----:B-1----:R-:W-:-:S04]  /*6a10*/  ULEA UR9, UR6, UR5, 0x18 ;  /* 0x0000000506097291 */ /* 0x002fc8000f8ec03f */
[----:B------:R-:W-:Y:S02]  /*6a20*/  UIADD3 UR5, UR9, 0x18200, URZ ;  /* 0x0001820009057890 */ /* 0x000fe4000fffe03f */
[C---:B------:R-:W-:Y:S02]  /*6a30*/  LEA R5, R0.reuse, UR9, 0x2 ;  /* 0x0000000900057c11 */ /* 0x040fe4000f8e10ff */
[C---:B------:R-:W-:Y:S02]  /*6a40*/  LEA R4, R3.reuse, UR9, 0x2 ;  /* 0x0000000903047c11 */ /* 0x040fe4000f8e10ff */
[----:B------:R-:W-:Y:S01]  /*6a50*/  LEA R9, R0, UR5, 0x2 ;  /* 0x0000000500097c11 */ /* 0x000fe2000f8e10ff */
[----:B------:R-:W0:Y:S01]  /*6a60*/  LDS R11, [R5+0x18200] ;  /* 0x01820000050b7984 */ /* 0x000e220000000800 */
[----:B------:R-:W-:Y:S01]  /*6a70*/  LEA R8, R3, UR5, 0x2 ;  /* 0x0000000503087c11 */ /* 0x000fe2000f8e10ff */
[----:B------:R-:W-:Y:S01]  /*6a80*/  IMAD.IADD R0, R21, 0x1, R6 ;  /* 0x0000000115007824 */ /* 0x000fe200078e0206 */
[C---:B------:R-:W-:Y:S01]  /*6a90*/  IADD3 R9, R22.reuse, R9, RZ ;  /* 0x0000000916097210 */ /* 0x040fe20007ffe0ff */
[----:B------:R-:W-:Y:S01]  /*6aa0*/  LDS R13, [R4+0x18200] ;  /* 0x01820000040d7984 */ /* 0x000fe20000000800 */
[----:B------:R-:W-:Y:S01]  /*6ab0*/  LEA R161, R161, UR9, 0x2 ;  /* 0x00000009a1a17c11 */ /* 0x000fe2000f8e10ff */
[----:B------:R-:W-:Y:S01]  /*6ac0*/  IMAD.IADD R8, R22, 0x1, R8 ;  /* 0x0000000116087824 */ /* 0x000fe200078e0208 */
[----:B------:R-:W-:Y:S01]  /*6ad0*/  IADD3 R6, R19, R6, RZ ;  /* 0x0000000613067210 */ /* 0x000fe20007ffe0ff */
[----:B------:R-:W1:Y:S01]  /*6ae0*/  LDS R12, [R9] ;  /* 0x00000000090c7984 */ /* 0x000e620000000800 */
[----:B------:R-:W-:Y:S01]  /*6af0*/  LEA R3, R0, UR9, 0x2 ;  /* 0x0000000900037c11 */ /* 0x000fe2000f8e10ff */
[----:B------:R-:W-:Y:S01]  /*6b00*/  IMAD.IADD R163, R10, 0x1, R161 ;  /* 0x000000010aa37824 */ /* 0x000fe200078e02a1 */
[----:B------:R-:W-:Y:S01]  /*6b10*/  LEA R7, R0, UR5, 0x2 ;  /* 0x0000000500077c11 */ /* 0x000fe2000f8e10ff */
[----:B------:R-:W2:Y:S01]  /*6b20*/  LDS R14, [R8] ;  /* 0x00000000080e7984 */ /* 0x000ea20000000800 */
[----:B------:R-:W-:-:S02]  /*6b30*/  LEA R0, R6, UR9, 0x2 ;  /* 0x0000000906007c11 */ /* 0x000fc4000f8e10ff */
[----:B------:R-:W-:Y:S01]  /*6b40*/  LEA R6, R6, UR5, 0x2 ;  /* 0x0000000506067c11 */ /* 0x000fe2000f8e10ff */
[C---:B------:R-:W-:Y:S01]  /*6b50*/  IMAD.IADD R7, R10.reuse, 0x1, R7 ;  /* 0x000000010a077824 */ /* 0x040fe200078e0207 */
[----:B------:R-:W-:Y:S01]  /*6b60*/  LDS R164, [R161+0x200] ;  /* 0x00020000a1a47984 */ /* 0x000fe20000000800 */
[----:B------:R-:W-:Y:S02]  /*6b70*/  UMOV UR5, UR39 ;  /* 0x0000002700057c82 */ /* 0x000fe40008000000 */
[----:B------:R-:W-:Y:S01]  /*6b80*/  IMAD.IADD R6, R10, 0x1, R6 ;  /* 0x000000010a067824 */ /* 0x000fe200078e0206 */
[----:B------:R-:W-:Y:S04]  /*6b90*/  LDS R165, [R161+0x600] ;  /* 0x00060000a1a57984 */ /* 0x000fe80000000800 */
[----:B------:R-:W-:Y:S04]  /*6ba0*/  LDS R160, [R161+0x4200] ;  /* 0x00420000a1a07984 */ /* 0x000fe80000000800 */
[----:B------:R-:W-:Y:S04]  /*6bb0*/  LDS R166, [R163+0x200] ;  /* 0x00020000a3a67984 */ /* 0x000fe80000000800 */
[----:B------:R-:W-:Y:S04]  /*6bc0*/  LDS R167, [R163+0x600] ;  /* 0x00060000a3a77984 */ /* 0x000fe80000000800 */
[----:B------:R-:W-:Y:S04]  /*6bd0*/  LDS R162, [R163+0x4200] ;  /* 0x00420000a3a27984 */ /* 0x000fe80000000800 */
[----:B------:R-:W-:Y:S04]  /*6be0*/  LDS R161, [R161+0x4600] ;  /* 0x00460000a1a17984 */ /* 0x000fe80000000800 */
[----:B------:R-:W-:Y:S01]  /*6bf0*/  LDS R163, [R163+0x4600] ;  /* 0x00460000a3a37984 */ /* 0x000fe20000000800 */
[----:B------:R-:W-:-:S03]  /*6c00*/  NOP ;  /* 0x0000000000007918 */ /* 0x000fc60000000000 */
[----:B0-----:R-:W-:Y:S04]  /*6c10*/  STS [R3+0x18200], R11 ;  /* 0x0182000b03007388 */ /* 0x001fe80000000800 */
[----:B-1----:R-:W-:Y:S04]  /*6c20*/  STS [R7], R12 ;  /* 0x0000000c07007388 */ /* 0x002fe80000000800 */
[----:B------:R-:W-:Y:S04]  /*6c30*/  STS [R0+0x18200], R13 ;  /* 0x0182000d00007388 */ /* 0x000fe80000000800 */
[----:B--2---:R-:W-:Y:S04]  /*6c40*/  STS [R6], R14 ;  /* 0x0000000e06007388 */ /* 0x004fe80000000800 */
[----:B------:R-:W0:Y:S04]  /*6c50*/  LDS R14, [R5+0x19200] ;  /* 0x01920000050e7984 */ /* 0x000e280000000800 */
[----:B------:R-:W1:Y:S04]  /*6c60*/  LDS R13, [R9+0x1000] ;  /* 0x00100000090d7984 */ /* 0x000e680000000800 */
[----:B------:R-:W2:Y:S04]  /*6c70*/  LDS R12, [R4+0x19200] ;  /* 0x01920000040c7984 */ /* 0x000ea80000000800 */
[----:B------:R-:W3:Y:S01]  /*6c80*/  LDS R11, [R8+0x1000] ;  /* 0x00100000080b7984 */ /* 0x000ee20000000800 */
[----:B------:R-:W-:-:S03]  /*6c90*/  NOP ;  /* 0x0000000000007918 */ /* 0x000fc60000000000 */
[----:B0-----:R-:W-:Y:S04]  /*6ca0*/  STS [R3+0x19200], R14 ;  /* 0x0192000e03007388 */ /* 0x001fe80000000800 */
[----:B-1----:R-:W-:Y:S04]  /*6cb0*/  STS [R7+0x1000], R13 ;  /* 0x0010000d07007388 */ /* 0x002fe80000000800 */
[----:B--2---:R-:W-:Y:S04]  /*6cc0*/  STS [R0+0x19200], R12 ;  /* 0x0192000c00007388 */ /* 0x004fe80000000800 */
[----:B---3--:R-:W-:Y:S04]  /*6cd0*/  STS [R6+0x1000], R11 ;  /* 0x0010000b06007388 */ /* 0x008fe80000000800 */
        /* <DEDUP_REMOVED lines=44> */
[----:B---3--:R0:W-:Y:S04]  /*6fa0*/  STS [R6+0x6000], R11 ;  /* 0x0060000b06007388 */ /* 0x0081e80000000800 */
[----:B------:R-:W1:Y:S04]  /*6fb0*/  LDS R5, [R5+0x1f200] ;  /* 0x01f2000005057984 */ /* 0x000e680000000800 */
[----:B------:R-:W2:Y:S01]  /*6fc0*/  LDS R9, [R9+0x7000] ;  /* 0x0070000009097984 */ /* 0x000ea20000000800 */
[----:B0-----:R-:W0:Y:S03]  /*6fd0*/  LDC R11, c[0x0][0x28c] ;  /* 0x0000a300ff0b7b82 */ /* 0x001e260000000800 */
[----:B------:R-:W3:Y:S04]  /*6fe0*/  LDS R4, [R4+0x1f200] ;  /* 0x01f2000004047984 */ /* 0x000ee80000000800 */
[----:B------:R-:W4:Y:S01]  /*6ff0*/  LDS R8, [R8+0x7000] ;  /* 0x0070000008087984 */ /* 0x000f220000000800 */
[----:B------:R-:W-:Y:S01]  /*7000*/  NOP ;  /* 0x0000000000007918 */ /* 0x000fe20000000000 */
[----:B0-----:R-:W-:-:S02]  /*7010*/  ISETP.GE.AND P1, PT, R11, 0x41, PT ;  /* 0x000000410b00780c */ /* 0x001fc40003f26270 */
[----:B-1----:R0:W-:Y:S04]  /*7020*/  STS [R3+0x1f200], R5 ;  /* 0x01f2000503007388 */ /* 0x0021e80000000800 */
[----:B--2---:R0:W-:Y:S04]  /*7030*/  STS [R7+0x7000], R9 ;  /* 0x0070000907007388 */ /* 0x0041e80000000800 */
[----:B---3--:R0:W-:Y:S04]  /*7040*/  STS [R0+0x1f200], R4 ;  /* 0x01f2000400007388 */ /* 0x0081e80000000800 */
[----:B----4-:R0:W-:Y:S01]  /*7050*/  STS [R6+0x7000], R8 ;  /* 0x0070000806007388 */ /* 0x0101e20000000800 */
[----:B------:R-:W-:Y:S05]  /*7060*/  @!P1 BRA `(.L_x_27) ;  /* 0x0000005800889947 */ /* 0x000fea0003800000 */
[----:B------:R-:W-:Y:S01]  /*7070*/  R2UR UR7, R17 ;  /* 0x00000000110772ca */ /* 0x000fe200000e0000 */
[----:B------:R-:W-:Y:S01]  /*7080*/  UIADD3 UR6, UR41, -0x1, URZ ;  /* 0xffffffff29067890 */ /* 0x000fe2000fffe03f */
[----:B------:R-:W-:-:S13]  /*7090*/  UMOV UR5, UR39 ;  /* 0x0000002700057c82 */ /* 0x000fda0008000000 */
.L_x_36:
[----:B------:R-:W-:-:S04]  /*70a0*/  UIADD3 UR8, UR7, 0x1, URZ ;  /* 0x0000000107087890 */ /* 0x000fc8000fffe03f */
[----:B------:R-:W-:-:S04]  /*70b0*/  UISETP.NE.AND UP0, UPT, UR8, 0x3, UPT ;  /* 0x000000030800788c */ /* 0x000fc8000bf05270 */
[----:B------:R-:W-:Y:S02]  /*70c0*/  USEL UR9, URZ, 0x1, UP0 ;  /* 0x000000013f097887 */ /* 0x000fe40008000000 */
[----:B------:R-:W-:-:S04]  /*70d0*/  USEL UR8, UR8, URZ, UP0 ;  /* 0x0000003f08087287 */ /* 0x000fc80008000000 */
[----:B------:R-:W-:Y:S02]  /*70e0*/  LOP3.LUT R20, R20, UR9, RZ, 0x3c, !PT ;  /* 0x0000000914147c12 */ /* 0x000fe4000f8e3cff */
[----:B------:R-:W-:Y:S01]  /*70f0*/  IMAD.U32 R17, RZ, RZ, UR8 ;  /* 0x00000008ff117e24 */ /* 0x000fe2000f8e00ff */
[----:B------:R-:W-:Y:S06]  /*7100*/  @!P0 BRA `(.L_x_28) ;  /* 0x0000000000048947 */ /* 0x000fec0003800000 */
[----:B------:R-:W-:Y:S01]  /*7110*/  BPT.TRAP 0x1 ;  /* 0x000000040000795c */ /* 0x000fe20000300000 */
.L_x_28:
        /* <DEDUP_REMOVED lines=64> */
[----:B-1----:R-:W2:Y:S04]  /*7520*/  LDL.LU.64 R24, [R1] ;  /* 0x0000000001187983 */ /* 0x002ea80000300a00 */
        /* <DEDUP_REMOVED lines=63> */
[----:B------:R-:W1:Y:S01]  /*7920*/  S2UR UR8, SR_CgaCtaId ;  /* 0x00000000000879c3 */ /* 0x000e620000008800 */
[----:B------:R-:W-:Y:S01]  /*7930*/  UMOV UR9, 0x400 ;  /* 0x0000040000097882 */ /* 0x000fe20000000000 */
[----:B0-----:R-:W-:Y:S01]  /*7940*/  SHF.L.U32 R4, R20, 0x1f, RZ ;  /* 0x0000001f14047819 */ /* 0x001fe200000006ff */
[----:B------:R-:W0:Y:S01]  /*7950*/  S2R R3, SR_TID.X ;  /* 0x0000000000037919 */ /* 0x000e220000002100 */
[----:B------:R-:W-:Y:S01]  /*7960*/  ULEA UR10, UR7, UR4, 0xb ;  /* 0x00000004070a7291 */ /* 0x000fe2000f8e583f */
[----:B------:R-:W-:Y:S01]  /*7970*/  UMOV UR11, 0xc0000040 ;  /* 0xc0000040000b7882 */ /* 0x000fe20000000000 */
[----:B------:R-:W-:Y:S04]  /*7980*/  STL [R1+0x424], R172 ;  /* 0x000424ac01007387 */ /* 0x000fe80000100800 */
[----:B------:R-:W-:Y:S04]  /*7990*/  STL [R1+0x420], R171 ;  /* 0x000420ab01007387 */ /* 0x000fe80000100800 */
[----:B------:R-:W-:Y:S04]  /*79a0*/  STL [R1+0x41c], R170 ;  /* 0x00041caa01007387 */ /* 0x000fe80000100800 */
[----:B------:R-:W-:Y:S04]  /*79b0*/  STL [R1+0x418], R22 ;  /* 0x0004181601007387 */ /* 0x000fe80000100800 */
[----:B------:R-:W-:Y:S01]  /*79c0*/  STL [R1+0x414], R21 ;  /* 0x0004141501007387 */ /* 0x000fe20000100800 */
[----:B-1----:R-:W-:-:S03]  /*79d0*/  ULEA UR9, UR8, UR9, 0x18 ;  /* 0x0000000908097291 */ /* 0x002fc6000f8ec03f */
[----:B------:R-:W-:Y:S03]  /*79e0*/  STL [R1+0x410], R19 ;  /* 0x0004101301007387 */ /* 0x000fe60000100800 */
[----:B------:R-:W-:Y:S01]  /*79f0*/  LEA R5, R17, UR9, 0x3 ;  /* 0x0000000911057c11 */ /* 0x000fe2000f8e18ff */
[----:B------:R-:W-:Y:S03]  /*7a00*/  STL [R1+0x40c], R16 ;  /* 0x00040c1001007387 */ /* 0x000fe60000100800 */
[----:B------:R1:W3:Y:S01]  /*7a10*/  SYNCS.PHASECHK.TRANS64.TRYWAIT P1, [R5+URZ], R4 ;  /* 0x00000004050075a7 */ /* 0x0002e2000802017f */
[C---:B0-----:R-:W-:Y:S01]  /*7a20*/  IMAD.SHL.U32 R23, R3.reuse, 0x10, RZ ;  /* 0x0000001003177824 */ /* 0x041fe200078e00ff */
[----:B------:R-:W-:Y:S01]  /*7a30*/  SHF.R.U32.HI R18, RZ, 0x2, R3 ;  /* 0x00000002ff127819 */ /* 0x000fe20000011603 */
[----:B------:R-:W-:Y:S01]  /*7a40*/  IMAD.SHL.U32 R3, R3, 0x8, RZ ;  /* 0x0000000803037824 */ /* 0x000fe200078e00ff */
[----:B------:R0:W-:Y:S02]  /*7a50*/  STL [R1+0x408], R2 ;  /* 0x0004080201007387 */ /* 0x0001e40000100800 */
[----:B------:R-:W-:-:S02]  /*7a60*/  LOP3.LUT R23, R23, 0xe00, RZ, 0xc0, !PT ;  /* 0x00000e0017177812 */ /* 0x000fc400078ec0ff */
[C---:B------:R-:W-:Y:S02]  /*7a70*/  LOP3.LUT R168, R18.reuse, 0x4, RZ, 0xc0, !PT ;  /* 0x0000000412a87812 */ /* 0x040fe400078ec0ff */
[----:B------:R-:W-:Y:S02]  /*7a80*/  LOP3.LUT R169, R18, 0x3, RZ, 0xc0, !PT ;  /* 0x0000000312a97812 */ /* 0x000fe400078ec0ff */
[----:B------:R-:W-:-:S04]  /*7a90*/  LOP3.LUT R0, R23, R168, RZ, 0xfc, !PT ;  /* 0x000000a817007212 */ /* 0x000fc800078efcff */
[----:B------:R-:W-:-:S04]  /*7aa0*/  LOP3.LUT R0, R0, R169, RZ, 0xfc, !PT ;  /* 0x000000a900007212 */ /* 0x000fc800078efcff */
[----:B------:R-:W-:Y:S02]  /*7ab0*/  LOP3.LUT R3, R0, 0x18, R3, 0xf8, !PT ;  /* 0x0000001800037812 */ /* 0x000fe400078ef803 */
[----:B------:R-:W-:-:S05]  /*7ac0*/  MOV R0, UR7 ;  /* 0x0000000700007c02 */ /* 0x000fca0008000f00 */
[----:B------:R-:W-:-:S05]  /*7ad0*/  IMAD R0, R0, 0x2000, R3 ;  /* 0x0000200000007824 */ /* 0x000fca00078e0203 */
[----:B------:R-:W-:-:S05]  /*7ae0*/  LEA R0, R0, UR9, 0x2 ;  /* 0x0000000900007c11 */ /* 0x000fca000f8e10ff */
[----:B------:R-:W-:Y:S01]  /*7af0*/  IMAD.IADD R3, R10, 0x1, R0 ;  /* 0x000000010a037824 */ /* 0x000fe200078e0200 */
[----:B------:R-:W-:Y:S04]  /*7b00*/  LDS R156, [R0+0x300] ;  /* 0x00030000009c7984 */ /* 0x000fe80000000800 */
[----:B------:R-:W-:Y:S04]  /*7b10*/  LDS R157, [R0+0x700] ;  /* 0x00070000009d7984 */ /* 0x000fe80000000800 */
[----:B------:R-:W-:Y:S04]  /*7b20*/  LDS R152, [R0+0x4300] ;  /* 0x0043000000987984 */ /* 0x000fe80000000800 */
[----:B------:R-:W-:Y:S04]  /*7b30*/  LDS R153, [R0+0x4700] ;  /* 0x0047000000997984 */ /* 0x000fe80000000800 */
[----:B------:R-:W-:Y:S04]  /*7b40*/  LDS R158, [R3+0x300] ;  /* 0x00030000039e7984 */ /* 0x000fe80000000800 */
[----:B------:R-:W-:Y:S04]  /*7b50*/  LDS R159, [R3+0x700] ;  /* 0x00070000039f7984 */ /* 0x000fe80000000800 */
[----:B------:R-:W-:Y:S04]  /*7b60*/  LDS R154, [R3+0x4300] ;  /* 0x00430000039a7984 */ /* 0x000fe80000000800 */
[----:B------:R-:W4:Y:S01]  /*7b70*/  LDS R155, [R3+0x4700] ;  /* 0x00470000039b7984 */ /* 0x000f220000000800 */
[----:B------:R-:W-:Y:S01]  /*7b80*/  @!PT LDS RZ, [RZ] ;  /* 0x00000000fffff984 */ /* 0x000fe20000000800 */
[----:B------:R-:W-:Y:S01]  /*7b90*/  @!PT LDS RZ, [RZ] ;  /* 0x00000000fffff984 */ /* 0x000fe20000000800 */
[----:B------:R-:W-:Y:S01]  /*7ba0*/  @!PT LDS RZ, [RZ] ;  /* 0x00000000fffff984 */ /* 0x000fe20000000800 */
[----:B------:R-:W-:Y:S01]  /*7bb0*/  @!PT LDS RZ, [RZ] ;  /* 0x00000000fffff984 */ /* 0x000fe20000000800 */
[----:B------:R1:W-:Y:S06]  /*7bc0*/  MEMBAR.ALL.CTA ;  /* 0x0000000000007992 */ /* 0x0003ec0000008000 */
[----:B-1----:R-:W1:Y:S02]  /*7bd0*/  FENCE.VIEW.ASYNC.S ;  /* 0x00000000000073c6 */ /* 0x002e640000000000 */
[----:B-1----:R-:W-:Y:S06]  /*7be0*/  BAR.SYNC.DEFER_BLOCKING 0x2, 0x100 ;  /* 0x0084000000007b1d */ /* 0x002fec0000010000 */
        /* <DEDUP_REMOVED lines=61> */
[----:B0-----:R-:W-:Y:S01]  /*7fc0*/  MOV R2, R75 ;  /* 0x0000004b00027202 */ /* 0x001fe20000000f00 */
[----:B------:R-:W-:Y:S01]  /*7fd0*/  IMAD.MOV.U32 R194, RZ, RZ, R117 ;  /* 0x000000ffffc27224 */ /* 0x000fe200078e0075 */
[----:B------:R-:W-:Y:S01]  /*7fe0*/  STL.64 [R1+0x78], R54 ;  /* 0x0000783601007387 */ /* 0x000fe20000100a00 */
[----:B------:R-:W-:Y:S01]  /*7ff0*/  IMAD.MOV.U32 R197, RZ, RZ, R114 ;  /* 0x000000ffffc57224 */ /* 0x000fe200078e0072 */
[----:B------:R-:W-:Y:S01]  /*8000*/  MOV R170, R70 ;  /* 0x0000004600aa7202 */ /* 0x000fe20000000f00 */
[----:B------:R-:W-:Y:S01]  /*8010*/  IMAD.MOV.U32 R199, RZ, RZ, R112 ;  /* 0x000000ffffc77224 */ /* 0x000fe200078e0070 */
[----:B------:R-:W-:Y:S01]  /*8020*/  STL.64 [R1+0x80], R56 ;  /* 0x0000803801007387 */ /* 0x000fe20000100a00 */
[----:B------:R-:W-:-:S02]  /*8030*/  IMAD.MOV.U32 R198, RZ, RZ, R113 ;  /* 0x000000ffffc67224 */ /* 0x000fc400078e0071 */
[----:B------:R-:W-:Y:S01]  /*8040*/  IMAD.MOV.U32 R200, RZ, RZ, R111 ;  /* 0x000000ffffc87224 */ /* 0x000fe200078e006f */
[----:B------:R-:W-:Y:S01]  /*8050*/  STL.64 [R1+0x88], R58 ;  /* 0x0000883a01007387 */ /* 0x000fe20000100a00 */
[----:B------:R-:W-:Y:S02]  /*8060*/  IMAD.MOV.U32 R203, RZ, RZ, R108 ;  /* 0x000000ffffcb7224 */ /* 0x000fe400078e006c */
[----:B------:R-:W-:Y:S01]  /*8070*/  IMAD.MOV.U32 R202, RZ, RZ, R109 ;  /* 0x000000ffffca7224 */ /* 0x000fe200078e006d */
[----:B------:R-:W-:Y:S01]  /*8080*/  STL.64 [R1+0x90], R60 ;  /* 0x0000903c01007387 */ /* 0x000fe20000100a00 */
[----:B------:R-:W-:Y:S02]  /*8090*/  IMAD.MOV.U32 R205, RZ, RZ, R106 ;  /* 0x000000ffffcd7224 */ /* 0x000fe400078e006a */
[----:B------:R-:W-:Y:S01]  /*80a0*/  IMAD.MOV.U32 R204, RZ, RZ, R107 ;  /* 0x000000ffffcc7224 */ /* 0x000fe200078e006b */
[----:B------:R-:W-:Y:S01]  /*80b0*/  STL.64 [R1+0x98], R62 ;  /* 0x0000983e01007387 */ /* 0x000fe20000100a00 */
[----:B------:R-:W-:-:S02]  /*80c0*/  IMAD.MOV.U32 R207, RZ, RZ, R104 ;  /* 0x000000ffffcf7224 */ /* 0x000fc400078e0068 */
[----:B------:R-:W-:Y:S01]  /*80d0*/  IMAD.MOV.U32 R209, RZ, RZ, R102 ;  /* 0x000000ffffd17224 */ /* 0x000fe200078e0066 */
[----:B------:R-:W-:Y:S01]  /*80e0*/  STL.64 [R1+0xa0], R64 ;  /* 0x0000a04001007387 */ /* 0x000fe20000100a00 */
[----:B------:R-:W-:Y:S02]  /*80f0*/  IMAD.MOV.U32 R208, RZ, RZ, R103 ;  /* 0x000000ffffd07224 */ /* 0x000fe400078e0067 */
[----:B------:R-:W-:Y:S01]  /*8100*/  IMAD.MOV.U32 R210, RZ, RZ, R101 ;  /* 0x000000ffffd27224 */ /* 0x000fe200078e0065 */
[----:B------:R0:W-:Y:S01]  /*8110*/  STL.64 [R1+0xa8], R66 ;  /* 0x0000a84201007387 */ /* 0x0001e20000100a00 */
        /* <DEDUP_REMOVED lines=90> */
[----:B------:R-:W-:Y:S01]  /*86c0*/  UMOV UR14, UR10 ;  /* 0x0000000a000e7c82 */ /* 0x000fe20008000000 */
[----:B------:R-:W-:-:S02]  /*86d0*/  UMOV UR15, UR11 ;  /* 0x0000000b000f7c82 */ /* 0x000fc40008000000 */
[----:B----4-:R-:W-:Y:S04]  /*86e0*/  STL.64 [R1+0x400], R154 ;  /* 0x0004009a01007387 */ /* 0x010fe80000100a00 */
[----:B------:R-:W-:Y:S01]  /*86f0*/  STL.64 [R1+0x3f8], R152 ;  /* 0x0003f89801007387 */ /* 0x000fe20000100a00 */
        /* <DEDUP_REMOVED lines=143> */
[----:B------:R-:W-:-:S02]  /*8ff0*/  IMAD.MOV.U32 R93, RZ, RZ, R222 ;  /* 0x000000ffff5d7224 */ /* 0x000fc400078e00de */
[----:B------:R-:W-:Y:S02]  /*9000*/  IMAD.MOV.U32 R152, RZ, RZ, R9 ;  /* 0x000000ffff987224 */ /* 0x000fe400078e0009 */
[----:B------:R-:W-:Y:S02]  /*9010*/  IMAD.MOV.U32 R153, RZ, RZ, R8 ;  /* 0x000000ffff997224 */ /* 0x000fe400078e0008 */
[----:B------:R-:W-:Y:S01]  /*9020*/  IMAD.MOV.U32 R154, RZ, RZ, R7 ;  /* 0x000000ffff9a7224 */ /* 0x000fe200078e0007 */
[----:B------:R-:W-:Y:S01]  /*9030*/  UIADD3 UR8, UR10, 0x10, URZ ;  /* 0x000000100a087890 */ /* 0x000fe2000fffe03f */
[----:B------:R-:W-:Y:S01]  /*9040*/  IMAD.MOV.U32 R94, RZ, RZ, R221 ;  /* 0x000000ffff5e7224 */ /* 0x000fe200078e00dd */
[----:B------:R-:W-:Y:S01]  /*9050*/  UMOV UR15, 0xc0000040 ;  /* 0xc0000040000f7882 */ /* 0x000fe20000000000 */
[----:B------:R-:W-:Y:S01]  /*9060*/  IMAD.MOV.U32 R96, RZ, RZ, R219 ;  /* 0x000000ffff607224 */ /* 0x000fe200078e00db */
[----:B------:R0:W5:Y:S01]  /*9070*/  LDL.LU R172, [R1+0x424] ;  /* 0x0004240001ac7983 */ /* 0x0001620000300800 */
        /* <DEDUP_REMOVED lines=43> */
[----:B------:R-:W-:Y:S01]  /*9330*/  IMAD.MOV.U32 R151, RZ, RZ, R11 ;  /* 0x000000ffff977224 */ /* 0x000fe200078e000b */
[----:B------:R-:W-:Y:S01]  /*9340*/  UMOV UR14, UR8 ;  /* 0x00000008000e7c82 */ /* 0x000fe20008000000 */
[----:B------:R0:W5:Y:S04]  /*9350*/  LDL.LU R171, [R1+0x420] ;  /* 0x0004200001ab7983 */ /* 0x0001680000300800 */
[----:B------:R0:W5:Y:S04]  /*9360*/  LDL.LU R170, [R1+0x41c] ;  /* 0x00041c0001aa7983 */ /* 0x0001680000300800 */
[----:B------:R0:W5:Y:S04]  /*9370*/  LDL.LU R22, [R1+0x418] ;  /* 0x0004180001167983 */ /* 0x0001680000300800 */
[----:B------:R0:W5:Y:S04]  /*9380*/  LDL.LU R21, [R1+0x414] ;  /* 0x0004140001157983 */ /* 0x0001680000300800 */
[----:B------:R0:W5:Y:S04]  /*9390*/  LDL.LU R19, [R1+0x410] ;  /* 0x0004100001137983 */ /* 0x0001680000300800 */
[----:B------:R0:W5:Y:S04]  /*93a0*/  LDL.LU R16, [R1+0x40c] ;  /* 0x00040c0001107983 */ /* 0x0001680000300800 */
[----:B------:R0:W5:Y:S01]  /*93b0*/  LDL.LU R2, [R1+0x408] ;  /* 0x0004080001027983 */ /* 0x0001620000300800 */
        /* <DEDUP_REMOVED lines=134> */
[----:B------:R0:W1:Y:S04]  /*9c20*/  LDS R156, [R0+0x400] ;  /* 0x00040000009c7984 */ /* 0x0000680000000800 */
[----:B------:R0:W2:Y:S04]  /*9c30*/  LDS R157, [R0+0x800] ;  /* 0x00080000009d7984 */ /* 0x0000a80000000800 */
[----:B------:R0:W4:Y:S04]  /*9c40*/  LDS R158, [R3+0x400] ;  /* 0x00040000039e7984 */ /* 0x0001280000000800 */
[----:B------:R0:W0:Y:S04]  /*9c50*/  LDS R159, [R3+0x800] ;  /* 0x00080000039f7984 */ /* 0x0000280000000800 */
[----:B------:R0:W0:Y:S04]  /*9c60*/  LDS R152, [R0+0x4400] ;  /* 0x0044000000987984 */ /* 0x0000280000000800 */
[----:B------:R0:W0:Y:S04]  /*9c70*/  LDS R153, [R0+0x4800] ;  /* 0x0048000000997984 */ /* 0x0000280000000800 */
[----:B------:R0:W0:Y:S04]  /*9c80*/  LDS R154, [R3+0x4400] ;  /* 0x00440000039a7984 */ /* 0x0000280000000800 */
[----:B------:R0:W0:Y:S01]  /*9c90*/  LDS R155, [R3+0x4800] ;  /* 0x00480000039b7984 */ /* 0x0000220000000800 */
[----:B---3--:R-:W-:Y:S05]  /*9ca0*/  @!P0 BRA `(.L_x_29) ;  /* 0x0000000000048947 */ /* 0x008fea0003800000 */
[----:B------:R-:W-:Y:S01]  /*9cb0*/  BPT.TRAP 0x1 ;  /* 0x000000040000795c */ /* 0x000fe20000300000 */
.L_x_29:
[----:B------:R-:W-:Y:S02]  /*9cc0*/  UISETP.GT.U32.AND UP0, UPT, UR40, 0x1, UPT ;  /* 0x000000012800788c */ /* 0x000fe4000bf04070 */
[----:B------:R-:W-:-:S04]  /*9cd0*/  ULEA UR7, UR5, UR9, 0x3 ;  /* 0x0000000905077291 */ /* 0x000fc8000f8e183f */
[----:B------:R-:W-:Y:S01]  /*9ce0*/  UIADD3 UR7, UR7, 0x18, URZ ;  /* 0x0000001807077890 */ /* 0x000fe2000fffe03f */
[----:B------:R-:W-:-:S03]  /*9cf0*/  PLOP3.LUT P2, PT, PT, PT, UP0, 0x80, 0x0 ;  /* 0x000000000000781c */ /* 0x000fc60003f4f008 */
[----:B------:R-:W-:-:S09]  /*9d00*/  UPRMT UR7, URZ, 0x654, UR7 ;  /* 0x000006543f077896 */ /* 0x000fd20008000007 */
[----:B------:R-:W-:Y:S01]  /*9d10*/  SYNCS.ARRIVE.TRANS64.RED.A1T0 RZ, [UR7], RZ ;  /* 0x000000ffffff79a7 */ /* 0x000fe20008100407 */
[----:B------:R-:W-:Y:S05]  /*9d20*/  @P2 BRA `(.L_x_30) ;  /* 0x0000000000042947 */ /* 0x000fea0003800000 */
[----:B------:R-:W-:Y:S01]  /*9d30*/  BPT.TRAP 0x1 ;  /* 0x000000040000795c */ /* 0x000fe20000300000 */
.L_x_30:
[----:B0-----:R-:W-:Y:S04]  /*9d40*/  STL.64 [R1+0x400], R154 ;  /* 0x0004009a01007387 */ /* 0x001fe80000100a00 */
        /* <DEDUP_REMOVED lines=63> */
[----:B0-----:R-:W1:Y:S04]  /*a140*/  LDL.LU R28, [R1] ;  /* 0x00000000011c7983 */ /* 0x001e680000300800 */
[----:B------:R-:W1:Y:S04]  /*a150*/  LDL.LU R29, [R1+0x4] ;  /* 0x00000400011d7983 */ /* 0x000e680000300800 */
        /* <DEDUP_REMOVED lines=125> */
[----:B------:R-:W1:Y:S01]  /*a930*/  LDL.LU R155, [R1+0x1fc] ;  /* 0x0001fc00019b7983 */ /* 0x000e620000300800 */
[----:B------:R-:W-:Y:S01]  /*a940*/  UIADD3 UR8, UR10, 0x20, URZ ;  /* 0x000000200a087890 */ /* 0x000fe2000fffe03f */
[----:B------:R-:W-:-:S06]  /*a950*/  UMOV UR15, 0xc0000040 ;  /* 0xc0000040000f7882 */ /* 0x000fcc0000000000 */
[----:B------:R-:W-:Y:S01]  /*a960*/  UMOV UR14, UR8 ;  /* 0x00000008000e7c82 */ /* 0x000fe20008000000 */
[----:B-12-4-:R-:W-:-:S06]  /*a970*/  WARPGROUP.ARRIVE ;  /* 0x00000000000079c5 */ /* 0x016fcc0000000000 */
        /* <DEDUP_REMOVED lines=130> */
[----:B------:R-:W-:-:S04]  /*b1a0*/  UIADD3 UR5, UR5, 0x1, URZ ;  /* 0x0000000105057890 */ /* 0x000fc8000fffe03f */
[----:B------:R-:W-:-:S04]  /*b1b0*/  UISETP.NE.AND UP0, UPT, UR5, 0x3, UPT ;  /* 0x000000030500788c */ /* 0x000fc8000bf05270 */
[----:B------:R-:W-:Y:S01]  /*b1c0*/  USEL UR5, UR5, URZ, UP0 ;  /* 0x0000003f05057287 */ /* 0x000fe20008000000 */
[----:B--2---:R-:W-:-:S06]  /*b1d0*/  WARPGROUP.ARRIVE ;  /* 0x00000000000079c5 */ /* 0x004fcc0000000000 */
[----:B------:R-:W-:Y:S03]  /*b1e0*/  HGMMA.64x256x8.F32.TF32 R24, R152, gdesc[UR12], R24, gsb0 ;  /* 0x07e0000c98187df0 */ /* 0x000fe60008002818 */
[----:B------:R-:W-:Y:S02]  /*b1f0*/  WARPGROUP.DEPBAR.LE gsb0, 0x0 ;  /* 0x00008000000079c5 */ /* 0x000fe40000010000 */
[----:B------:R0:W1:Y:S04]  /*b200*/  LDS R156, [R0+0x500] ;  /* 0x00050000009c7984 */ /* 0x0000680000000800 */
[----:B------:R0:W2:Y:S04]  /*b210*/  LDS R157, [R0+0x900] ;  /* 0x00090000009d7984 */ /* 0x0000a80000000800 */
[----:B------:R0:W3:Y:S04]  /*b220*/  LDS R152, [R0+0x4500] ;  /* 0x0045000000987984 */ /* 0x0000e80000000800 */
[----:B------:R0:W4:Y:S04]  /*b230*/  LDS R153, [R0+0x4900] ;  /* 0x0049000000997984 */ /* 0x0001280000000800 */
[----:B------:R0:W0:Y:S04]  /*b240*/  LDS R158, [R3+0x500] ;  /* 0x00050000039e7984 */ /* 0x0000280000000800 */
[----:B------:R0:W0:Y:S04]  /*b250*/  LDS R159, [R3+0x900] ;  /* 0x00090000039f7984 */ /* 0x0000280000000800 */
[----:B------:R0:W0:Y:S04]  /*b260*/  LDS R154, [R3+0x4500] ;  /* 0x00450000039a7984 */ /* 0x0000280000000800 */
[----:B------:R0:W0:Y:S01]  /*b270*/  LDS R155, [R3+0x4900] ;  /* 0x00490000039b7984 */ /* 0x0000220000000800 */
[----:B------:R-:W-:Y:S05]  /*b280*/  @!P0 BRA `(.L_x_31) ;  /* 0x0000000000048947 */ /* 0x000fea0003800000 */
[----:B------:R-:W-:Y:S01]  /*b290*/  BPT.TRAP 0x1 ;  /* 0x000000040000795c */ /* 0x000fe20000300000 */
.L_x_31:
[----:B------:R-:W-:Y:S04]  /*b2a0*/  BSSY B0, `(.L_x_32) ;  /* 0x0000004000007945 */ /* 0x000fe80003800000 */
[----:B------:R-:W-:Y:S05]  /*b2b0*/  @P1 BRA `(.L_x_33) ;  /* 0x0000000000081947 */ /* 0x000fea0003800000 */
[----:B------:R-:W1:Y:S02]  /*b2c0*/  SYNCS.PHASECHK.TRANS64.TRYWAIT P1, [R5+URZ], R4 ;  /* 0x00000004050075a7 */ /* 0x000e64000802017f */
[----:B-1----:R-:W-:Y:S05]  /*b2d0*/  @!P1 BRA `(.L_x_34) ;  /* 0x000001bc00a09947 */ /* 0x002fea0003800000 */
.L_x_33:
[----:B------:R-:W-:Y:S05]  /*b2e0*/  BSYNC B0 ;  /* 0x0000000000007941 */ /* 0x000fea0003800000 */
.L_x_32:
[----:B0-----:R-:W-:Y:S01]  /*b2f0*/  IMAD.SHL.U32 R3, R17, 0x2000, RZ ;  /* 0x0000200011037824 */ /* 0x001fe200078e00ff */
[----:B------:R-:W-:Y:S01]  /*b300*/  UMOV UR7, 0xffffffff ;  /* 0xffffffff00077882 */ /* 0x000fe20000000000 */
[----:B------:R-:W-:Y:S02]  /*b310*/  IMAD.U32 R0, RZ, RZ, UR9 ;  /* 0x00000009ff007e24 */ /* 0x000fe4000f8e00ff */
[----:B------:R-:W-:Y:S01]  /*b320*/  IMAD.MOV.U32 R173, RZ, RZ, R3 ;  /* 0x000000ffffad7224 */ /* 0x000fe200078e0003 */
[C---:B-1---5:R-:W-:Y:S01]  /*b330*/  LOP3.LUT R4, R3.reuse, R170, RZ, 0xfc, !PT ;  /* 0x000000aa03047212 */ /* 0x062fe200078efcff */
[----:B------:R-:W-:Y:S01]  /*b340*/  VIADD R0, R0, 0x18200 ;  /* 0x0001820000007836 */ /* 0x000fe20000000000 */
[----:B------:R-:W-:-:S03]  /*b350*/  LOP3.LUT R161, R3, R171, RZ, 0xfc, !PT ;  /* 0x000000ab03a17212 */ /* 0x000fc600078efcff */
[----:B------:R-:W-:Y:S01]  /*b360*/  IMAD.IADD R9, R21, 0x1, R4 ;  /* 0x0000000115097824 */ /* 0x000fe200078e0204 */
[----:B------:R-:W-:Y:S02]  /*b370*/  IADD3 R4, R19, R4, RZ ;  /* 0x0000000413047210 */ /* 0x000fe40007ffe0ff */
[----:B------:R-:W-:Y:S01]  /*b380*/  LEA R161, R161, UR9, 0x2 ;  /* 0x00000009a1a17c11 */ /* 0x000fe2000f8e10ff */
[C-C-:B------:R-:W-:Y:S01]  /*b390*/  IMAD R8, R9.reuse, 0x4, R0.reuse ;  /* 0x0000000409087824 */ /* 0x140fe200078e0200 */
[----:B------:R-:W-:Y:S01]  /*b3a0*/  LEA R9, R9, UR9, 0x2 ;  /* 0x0000000909097c11 */ /* 0x000fe2000f8e10ff */
[C---:B------:R-:W-:Y:S01]  /*b3b0*/  IMAD R6, R4.reuse, 0x4, R0 ;  /* 0x0000000404067824 */ /* 0x040fe200078e0200 */
[----:B------:R-:W-:Y:S01]  /*b3c0*/  LEA R7, R4, UR9, 0x2 ;  /* 0x0000000904077c11 */ /* 0x000fe2000f8e10ff */
[----:B------:R-:W-:Y:S01]  /*b3d0*/  IMAD.IADD R163, R10, 0x1, R161 ;  /* 0x000000010aa37824 */ /* 0x000fe200078e02a1 */
[----:B------:R0:W1:Y:S01]  /*b3e0*/  LDS R164, [R161+0x200] ;  /* 0x00020000a1a47984 */ /* 0x0000620000000800 */
[C---:B------:R-:W-:Y:S01]  /*b3f0*/  IMAD.IADD R8, R22.reuse, 0x1, R8 ;  /* 0x0000000116087824 */ /* 0x040fe200078e0208 */
[----:B------:R-:W-:-:S02]  /*b400*/  IADD3 R6, R22, R6, RZ ;  /* 0x0000000616067210 */ /* 0x000fc40007ffe0ff */
[----:B------:R0:W0:Y:S04]  /*b410*/  LDS R165, [R161+0x600] ;  /* 0x00060000a1a57984 */ /* 0x0000280000000800 */
[----:B------:R0:W0:Y:S04]  /*b420*/  LDS R160, [R161+0x4200] ;  /* 0x00420000a1a07984 */ /* 0x0000280000000800 */
[----:B------:R0:W0:Y:S04]  /*b430*/  LDS R166, [R163+0x200] ;  /* 0x00020000a3a67984 */ /* 0x0000280000000800 */
[----:B------:R0:W0:Y:S04]  /*b440*/  LDS R167, [R163+0x600] ;  /* 0x00060000a3a77984 */ /* 0x0000280000000800 */
[----:B------:R0:W0:Y:S04]  /*b450*/  LDS R162, [R163+0x4200] ;  /* 0x00420000a3a27984 */ /* 0x0000280000000800 */
[----:B------:R-:W0:Y:S04]  /*b460*/  LDS R161, [R161+0x4600] ;  /* 0x00460000a1a17984 */ /* 0x000e280000000800 */
[----:B------:R-:W0:Y:S04]  /*b470*/  LDS R163, [R163+0x4600] ;  /* 0x00460000a3a37984 */ /* 0x000e280000000800 */
[----:B------:R0:W0:Y:S04]  /*b480*/  LDS R4, [R9+0x18200] ;  /* 0x0182000009047984 */ /* 0x0000280000000800 */
[----:B------:R0:W0:Y:S04]  /*b490*/  LDS R13, [R7+0x18200] ;  /* 0x01820000070d7984 */ /* 0x0000280000000800 */
[----:B------:R0:W0:Y:S04]  /*b4a0*/  LDS R11, [R8] ;  /* 0x00000000080b7984 */ /* 0x0000280000000800 */
[----:B------:R0:W0:Y:S01]  /*b4b0*/  LDS R12, [R6] ;  /* 0x00000000060c7984 */ /* 0x0000220000000800 */
[----:B-1----:R-:W-:Y:S05]  /*b4c0*/  BRA.DIV UR7, `(.L_x_35) ;  /* 0x000001be07387947 */ /* 0x002fea000b800000 */
[----:B------:R-:W-:Y:S01]  /*b4d0*/  LOP3.LUT R3, R3, R172, RZ, 0xfc, !PT ;  /* 0x000000ac03037212 */ /* 0x000fe200078efcff */
[----:B------:R-:W-:-:S04]  /*b4e0*/  NOP ;  /* 0x0000000000007918 */ /* 0x000fc80000000000 */
[----:B------:R-:W-:Y:S01]  /*b4f0*/  IMAD.IADD R5, R21, 0x1, R3 ;  /* 0x0000000115057824 */ /* 0x000fe200078e0203 */
[----:B------:R-:W-:-:S03]  /*b500*/  IADD3 R3, R19, R3, RZ ;  /* 0x0000000313037210 */ /* 0x000fc60007ffe0ff */
[C-C-:B------:R-:W-:Y:S01]  /*b510*/  IMAD R14, R5.reuse, 0x4, R0.reuse ;  /* 0x00000004050e7824 */ /* 0x140fe200078e0200 */
[----:B------:R-:W-:Y:S01]  /*b520*/  LEA R5, R5, UR9, 0x2 ;  /* 0x0000000905057c11 */ /* 0x000fe2000f8e10ff */
[C---:B------:R-:W-:Y:S01]  /*b530*/  IMAD R0, R3.reuse, 0x4, R0 ;  /* 0x0000000403007824 */ /* 0x040fe200078e0200 */
[----:B------:R-:W-:-:S03]  /*b540*/  LEA R3, R3, UR9, 0x2 ;  /* 0x0000000903037c11 */ /* 0x000fc6000f8e10ff */
[----:B0-----:R0:W-:Y:S01]  /*b550*/  STS [R5+0x18200], R4 ;  /* 0x0182000405007388 */ /* 0x0011e20000000800 */
[C---:B------:R-:W-:Y:S02]  /*b560*/  IMAD.IADD R0, R10.reuse, 0x1, R0 ;  /* 0x000000010a007824 */ /* 0x040fe400078e0200 */
[----:B0-----:R-:W-:-:S05]  /*b570*/  IMAD.IADD R4, R10, 0x1, R14 ;  /* 0x000000010a047824 */ /* 0x001fca00078e020e */
[----:B------:R-:W-:Y:S04]  /*b580*/  STS [R4], R11 ;  /* 0x0000000b04007388 */ /* 0x000fe80000000800 */
[----:B------:R-:W-:Y:S04]  /*b590*/  STS [R3+0x18200], R13 ;  /* 0x0182000d03007388 */ /* 0x000fe80000000800 */
[----:B------:R-:W-:Y:S04]  /*b5a0*/  STS [R0], R12 ;  /* 0x0000000c00007388 */ /* 0x000fe80000000800 */
[----:B------:R-:W0:Y:S04]  /*b5b0*/  LDS R14, [R9+0x19200] ;  /* 0x01920000090e7984 */ /* 0x000e280000000800 */
[----:B------:R-:W1:Y:S04]  /*b5c0*/  LDS R13, [R8+0x1000] ;  /* 0x00100000080d7984 */ /* 0x000e680000000800 */
[----:B------:R-:W5:Y:S04]  /*b5d0*/  LDS R12, [R7+0x19200] ;  /* 0x01920000070c7984 */ /* 0x000f680000000800 */
[----:B------:R-:W2:Y:S01]  /*b5e0*/  LDS R11, [R6+0x1000] ;  /* 0x00100000060b7984 */ /* 0x000ea20000000800 */
[----:B------:R-:W-:-:S03]  /*b5f0*/  NOP ;  /* 0x0000000000007918 */ /* 0x000fc60000000000 */
[----:B0-----:R-:W-:Y:S04]  /*b600*/  STS [R5+0x19200], R14 ;  /* 0x0192000e05007388 */ /* 0x001fe80000000800 */
[----:B-1----:R-:W-:Y:S04]  /*b610*/  STS [R4+0x1000], R13 ;  /* 0x0010000d04007388 */ /* 0x002fe80000000800 */
[----:B-----5:R-:W-:Y:S04]  /*b620*/  STS [R3+0x19200], R12 ;  /* 0x0192000c03007388 */ /* 0x020fe80000000800 */
[----:B--2---:R-:W-:Y:S04]  /*b630*/  STS [R0+0x1000], R11 ;  /* 0x0010000b00007388 */ /* 0x004fe80000000800 */
[----:B------:R-:W0:Y:S04]  /*b640*/  LDS R14, [R9+0x1a200] ;  /* 0x01a20000090e7984 */ /* 0x000e280000000800 */
[----:B------:R-:W1:Y:S04]  /*b650*/  LDS R13, [R8+0x2000] ;  /* 0x00200000080d7984 */ /* 0x000e680000000800 */
[----:B------:R-:W2:Y:S04]  /*b660*/  LDS R12, [R7+0x1a200] ;  /* 0x01a20000070c7984 */ /* 0x000ea80000000800 */
[----:B------:R-:W5:Y:S01]  /*b670*/  LDS R11, [R6+0x2000] ;  /* 0x00200000060b7984 */ /* 0x000f620000000800 */
[----:B------:R-:W-:-:S03]  /*b680*/  NOP ;  /* 0x0000000000007918 */ /* 0x000fc60000000000 */
[----:B0-----:R-:W-:Y:S04]  /*b690*/  STS [R5+0x1a200], R14 ;  /* 0x01a2000e05007388 */ /* 0x001fe80000000800 */
[----:B-1----:R-:W-:Y:S04]  /*b6a0*/  STS [R4+0x2000], R13 ;  /* 0x0020000d04007388 */ /* 0x002fe80000000800 */
[----:B--2---:R-:W-:Y:S04]  /*b6b0*/  STS [R3+0x1a200], R12 ;  /* 0x01a2000c03007388 */ /* 0x004fe80000000800 */
[----:B-----5:R-:W-:Y:S04]  /*b6c0*/  STS [R0+0x2000], R11 ;  /* 0x0020000b00007388 */ /* 0x020fe80000000800 */
        /* <DEDUP_REMOVED lines=32> */
[----:B0-----:R0:W-:Y:S04]  /*b8d0*/  STS [R5+0x1e200], R14 ;  /* 0x01e2000e05007388 */ /* 0x0011e80000000800 */
[----:B-1----:R0:W-:Y:S04]  /*b8e0*/  STS [R4+0x6000], R13 ;  /* 0x0060000d04007388 */ /* 0x0021e80000000800 */
[----:B--2---:R0:W-:Y:S04]  /*b8f0*/  STS [R3+0x1e200], R12 ;  /* 0x01e2000c03007388 */ /* 0x0041e80000000800 */
[----:B-----5:R0:W-:Y:S04]  /*b900*/  STS [R0+0x6000], R11 ;  /* 0x0060000b00007388 */ /* 0x0201e80000000800 */
[----:B------:R-:W1:Y:S04]  /*b910*/  LDS R9, [R9+0x1f200] ;  /* 0x01f2000009097984 */ /* 0x000e680000000800 */
[----:B------:R-:W2:Y:S04]  /*b920*/  LDS R8, [R8+0x7000] ;  /* 0x0070000008087984 */ /* 0x000ea80000000800 */
[----:B------:R-:W0:Y:S04]  /*b930*/  LDS R7, [R7+0x1f200] ;  /* 0x01f2000007077984 */ /* 0x000e280000000800 */
[----:B------:R-:W0:Y:S01]  /*b940*/  LDS R6, [R6+0x7000] ;  /* 0x0070000006067984 */ /* 0x000e220000000800 */
[----:B------:R-:W-:Y:S01]  /*b950*/  NOP ;  /* 0x0000000000007918 */ /* 0x000fe20000000000 */
.L_x_600:
[----:B-1----:R-:W-:Y:S01]  /*b960*/  STS [R5+0x1f200], R9 ;  /* 0x01f2000905007388 */ /* 0x002fe20000000800 */
[----:B------:R-:W-:Y:S05]  /*b970*/  WARPSYNC.ALL ;  /* 0x0000000000007948 */ /* 0x000fea0003800000 */
[----:B--2---:R-:W-:Y:S04]  /*b980*/  STS [R4+0x7000], R8 ;  /* 0x0070000804007388 */ /* 0x004fe80000000800 */
[----:B0-----:R-:W-:Y:S04]  /*b990*/  STS [R3+0x1f200], R7 ;  /* 0x01f2000703007388 */ /* 0x001fe80000000800 */
[----:B------:R-:W-:Y:S04]  /*b9a0*/  STS [R0+0x7000], R6 ;  /* 0x0070000600007388 */ /* 0x000fe80000000800 */
[----:B------:R-:W-:Y:S04]  /*b9b0*/  STL.64 [R1+0x400], R154 ;  /* 0x0004009a01007387 */ /* 0x000fe80000100a00 */
[----:B---34-:R-:W-:Y:S04]  /*b9c0*/  STL.64 [R1+0x3f8], R152 ;  /* 0x0003f89801007387 */ /* 0x018fe80000100a00 */
        /* <DEDUP_REMOVED lines=127> */
[----:B------:R-:W-:-:S06]  /*c1c0*/  UMOV UR11, 0xc0000040 ;  /* 0xc0000040000b7882 */ /* 0x000fcc0000000000 */
[----:B------:R-:W-:Y:S01]  /*c1d0*/  UMOV UR10, UR8 ;  /* 0x00000008000a7c82 */ /* 0x000fe20008000000 */
        /* <DEDUP_REMOVED lines=131> */
[----:B------:R-:W-:Y:S01]  /*ca10*/  UISETP.GT.AND UP0, UPT, UR6, 0x2, UPT ;  /* 0x000000020600788c */ /* 0x000fe2000bf04270 */
[----:B------:R-:W-:Y:S01]  /*ca20*/  R2UR UR7, R17 ;  /* 0x00000000110772ca */ /* 0x000fe200000e0000 */
[----:B------:R-:W-:-:S04]  /*ca30*/  UIADD3 UR6, UR6, -0x1, URZ ;  /* 0xffffffff06067890 */ /* 0x000fc8000fffe03f */
[----:B------:R-:W-:Y:S01]  /*ca40*/  PLOP3.LUT P1, PT, PT, PT, UP0, 0x80, 0x0 ;  /* 0x000000000000781c */ /* 0x000fe20003f2f008 */
[----:B--2---:R-:W-:-:S06]  /*ca50*/  WARPGROUP.ARRIVE ;  /* 0x00000000000079c5 */ /* 0x004fcc0000000000 */
[----:B------:R-:W-:Y:S03]  /*ca60*/  HGMMA.64x256x8.F32.TF32 R24, R152, gdesc[UR8], R24, gsb0 ;  /* 0x07e0000898187df0 */ /* 0x000fe60008002818 */
[----:B------:R-:W-:-:S03]  /*ca70*/  WARPGROUP.DEPBAR.LE gsb0, 0x0 ;  /* 0x00008000000079c5 */ /* 0x000fc60000010000 */
[----:B------:R-:W-:Y:S05]  /*ca80*/  @P1 BRA `(.L_x_36) ;  /* 0xffffffa400841947 */ /* 0x000fea000383ffff */
.L_x_27:
        /* <DEDUP_REMOVED lines=128> */
[----:B------:R-:W-:-:S02]  /*d290*/  LOP3.LUT R23, R169, R23, R168, 0xfe, !PT ;  /* 0x00000017a9177212 */ /* 0x000fc400078efea8 */
[----:B0-----:R-:W-:Y:S01]  /*d2a0*/  LEA R4, R17, UR4, 0xb ;  /* 0x0000000411047c11 */ /* 0x001fe2000f8e58ff */
[----:B------:R-:W0:Y:S01]  /*d2b0*/  S2R R0, SR_TID.X ;  /* 0x0000000000007919 */ /* 0x000e220000002100 */
[----:B------:R-:W-:Y:S02]  /*d2c0*/  MOV R5, 0xc0000040 ;  /* 0xc000004000057802 */ /* 0x000fe40000000f00 */
[C---:B------:R-:W-:Y:S01]  /*d2d0*/  R2UR UR6, R4.reuse ;  /* 0x00000000040672ca */ /* 0x040fe200000e0000 */
[----:B------:R-:W-:Y:S01]  /*d2e0*/  STL [R1+0x414], R7 ;  /* 0x0004140701007387 */ /* 0x000fe20000100800 */
[C---:B------:R-:W-:Y:S02]  /*d2f0*/  R2UR UR7, R5.reuse ;  /* 0x00000000050772ca */ /* 0x040fe400000e0000 */
[----:B------:R-:W-:Y:S01]  /*d300*/  R2UR UR10, R4 ;  /* 0x00000000040a72ca */ /* 0x000fe200000e0000 */
[----:B------:R-:W-:Y:S01]  /*d310*/  STL [R1+0x410], R18 ;  /* 0x0004101201007387 */ /* 0x000fe20000100800 */
[----:B------:R-:W-:-:S03]  /*d320*/  R2UR UR11, R5 ;  /* 0x00000000050b72ca */ /* 0x000fc600000e0000 */
[----:B------:R-:W-:Y:S04]  /*d330*/  STL [R1+0x40c], R16 ;  /* 0x00040c1001007387 */ /* 0x000fe80000100800 */
[----:B------:R1:W-:Y:S01]  /*d340*/  STL [R1+0x408], R2 ;  /* 0x0004080201007387 */ /* 0x0003e20000100800 */
[----:B0-----:R-:W-:-:S05]  /*d350*/  IMAD.SHL.U32 R0, R0, 0x8, RZ ;  /* 0x0000000800007824 */ /* 0x001fca00078e00ff */
[----:B------:R-:W-:-:S05]  /*d360*/  LOP3.LUT R0, R23, 0x18, R0, 0xf8, !PT ;  /* 0x0000001817007812 */ /* 0x000fca00078ef800 */
[----:B------:R-:W-:-:S05]  /*d370*/  IMAD.IADD R0, R0, 0x1, R173 ;  /* 0x0000000100007824 */ /* 0x000fca00078e02ad */
        /* <DEDUP_REMOVED lines=15> */
[----:B---3--:R-:W3:Y:S02]  /*d470*/  FENCE.VIEW.ASYNC.S ;  /* 0x00000000000073c6 */ /* 0x008ee40000000000 */
[----:B---3--:R-:W-:Y:S06]  /*d480*/  BAR.SYNC.DEFER_BLOCKING 0x2, 0x100 ;  /* 0x0084000000007b1d */ /* 0x008fec0000010000 */
[----:B--2---:R-:W-:-:S06]  /*d490*/  WARPGROUP.ARRIVE ;  /* 0x00000000000079c5 */ /* 0x004fcc0000000000 */
[----:B------:R-:W-:Y:S03]  /*d4a0*/  HGMMA.64x256x8.F32.TF32 R24, R164, gdesc[UR4], R24, gsb0 ;  /* 0x07e00004a4187df0 */ /* 0x000fe60008002818 */
[----:B------:R-:W-:Y:S02]  /*d4b0*/  WARPGROUP.DEPBAR.LE gsb0, 0x0 ;  /* 0x00008000000079c5 */ /* 0x000fe40000010000 */
        /* <DEDUP_REMOVED lines=72> */
[----:B------:R1:W-:Y:S01]  /*d940*/  STL [R1+0x90], R60 ;  /* 0x0000903c01007387 */ /* 0x0003e20000100800 */
        /* <DEDUP_REMOVED lines=101> */
[----:B0-----:R-:W-:Y:S04]  /*dfa0*/  STL.64 [R1+0x400], R154 ;  /* 0x0004009a01007387 */ /* 0x001fe80000100a00 */
        /* <DEDUP_REMOVED lines=99> */
[----:B------:R-:W-:-:S03]  /*e5e0*/  IMAD.MOV.U32 R65, RZ, RZ, R7 ;  /* 0x000000ffff417224 */ /* 0x000fc600078e0007 */
[----:B------:R-:W2:Y:S04]  /*e5f0*/  LDL.LU R61, [R1+0x84] ;  /* 0x00008400013d7983 */ /* 0x000ea80000300800 */
[----:B------:R-:W2:Y:S04]  /*e600*/  LDL.LU R62, [R1+0x88] ;  /* 0x00008800013e7983 */ /* 0x000ea80000300800 */
[----:B------:R-:W2:Y:S04]  /*e610*/  LDL.LU R63, [R1+0x8c] ;  /* 0x00008c00013f7983 */ /* 0x000ea80000300800 */
[----:B------:R-:W2:Y:S04]  /*e620*/  LDL.LU R64, [R1+0x90] ;  /* 0x0000900001407983 */ /* 0x000ea80000300800 */
[----:B------:R0:W3:Y:S01]  /*e630*/  LDL.LU R7, [R1+0x414] ;  /* 0x0004140001077983 */ /* 0x0000e20000300800 */
[----:B------:R-:W-:-:S02]  /*e640*/  IMAD.MOV.U32 R154, RZ, RZ, R6 ;  /* 0x000000ffff9a7224 */ /* 0x000fc400078e0006 */
[----:B------:R-:W-:Y:S01]  /*e650*/  VIADD R6, R4, 0x10 ;  /* 0x0000001004067836 */ /* 0x000fe20000000000 */
[----:B------:R-:W-:Y:S01]  /*e660*/  MOV R67, R16 ;  /* 0x0000001000437202 */ /* 0x000fe20000000f00 */
[----:B------:R-:W-:Y:S01]  /*e670*/  IMAD.MOV.U32 R66, RZ, RZ, R18 ;  /* 0x000000ffff427224 */ /* 0x000fe200078e0012 */
[----:B------:R-:W-:Y:S01]  /*e680*/  MOV R72, R232 ;  /* 0x000000e800487202 */ /* 0x000fe20000000f00 */
[----:B------:R-:W-:Y:S01]  /*e690*/  IMAD.MOV.U32 R68, RZ, RZ, R2 ;  /* 0x000000ffff447224 */ /* 0x000fe200078e0002 */
[----:B------:R-:W-:Y:S01]  /*e6a0*/  R2UR UR6, R6 ;  /* 0x00000000060672ca */ /* 0x000fe200000e0000 */
        /* <DEDUP_REMOVED lines=87> */
[----:B------:R-:W-:Y:S01]  /*ec20*/  IMAD.MOV.U32 R155, RZ, RZ, R3 ;  /* 0x000000ffff9b7224 */ /* 0x000fe200078e0003 */
[----:B---3--:R-:W-:-:S04]  /*ec30*/  MOV R7, 0xc0000040 ;  /* 0xc000004000077802 */ /* 0x008fc80000000f00 */
[----:B------:R-:W-:Y:S01]  /*ec40*/  R2UR UR7, R7 ;  /* 0x00000000070772ca */ /* 0x000fe200000e0000 */
[----:B--2---:R-:W-:-:S12]  /*ec50*/  WARPGROUP.ARRIVE ;  /* 0x00000000000079c5 */ /* 0x004fd80000000000 */
        /* <DEDUP_REMOVED lines=130> */
[----:B------:R-:W-:-:S02]  /*f480*/  R2UR UR6, R6 ;  /* 0x00000000060672ca */ /* 0x000fc400000e0000 */
[----:B------:R-:W-:Y:S01]  /*f490*/  R2UR UR7, R7 ;  /* 0x00000000070772ca */ /* 0x000fe200000e0000 */
[----:B--2---:R-:W-:-:S12]  /*f4a0*/  WARPGROUP.ARRIVE ;  /* 0x00000000000079c5 */ /* 0x004fd80000000000 */
        /* <DEDUP_REMOVED lines=12> */
.L_x_37:
        /* <DEDUP_REMOVED lines=8> */
.L_x_38:
        /* <DEDUP_REMOVED lines=64> */
[----:B0-----:R-:W1:Y:S04]  /*f9f0*/  LDL.LU.64 R28, [R1] ;  /* 0x00000000011c7983 */ /* 0x001e680000300a00 */
[----:B------:R-:W1:Y:S04]  /*fa00*/  LDL.LU.64 R30, [R1+0x8] ;  /* 0x00000800011e7983 */ /* 0x000e680000300a00 */
        /* <DEDUP_REMOVED lines=61> */
[----:B------:R-:W1:Y:S01]  /*fde0*/  LDL.LU.64 R154, [R1+0x1f8] ;  /* 0x0001f800019a7983 */ /* 0x000e620000300a00 */
[----:B------:R-:W-:-:S02]  /*fdf0*/  VIADD R6, R4, 0x20 ;  /* 0x0000002004067836 */ /* 0x000fc40000000000 */
[----:B------:R-:W-:-:S03]  /*fe00*/  IMAD.MOV.U32 R7, RZ, RZ, -0x3fffffc0 ;  /* 0xc0000040ff077424 */ /* 0x000fc600078e00ff */
[----:B------:R-:W-:Y:S02]  /*fe10*/  R2UR UR6, R6 ;  /* 0x00000000060672ca */ /* 0x000fe400000e0000 */
[----:B------:R-:W-:Y:S01]  /*fe20*/  R2UR UR7, R7 ;  /* 0x00000000070772ca */ /* 0x000fe200000e0000 */
[----:B-1234-:R-:W-:-:S12]  /*fe30*/  WARPGROUP.ARRIVE ;  /* 0x00000000000079c5 */ /* 0x01efd80000000000 */
        /* <DEDUP_REMOVED lines=66> */
[----:B------:R0:W-:Y:S01]  /*10260*/  STL.64 [R1+0x80], R60 ;  /* 0x0000803c01007387 */ /* 0x0001e20000100a00 */
        /* <DEDUP_REMOVED lines=178> */
[----:B------:R0:W-:Y:S01]  /*10d90*/  STL.64 [R1+0x208], R24 ;  /* 0x0002081801007387 */ /* 0x0001e20000100a00 */
[----:B------:R-:W-:-:S02]  /*10da0*/  VIADD R4, R4, 0x30 ;  /* 0x0000003004047836 */ /* 0x000fc40000000000 */
[----:B------:R-:W-:Y:S01]  /*10db0*/  IMAD.MOV.U32 R5, RZ, RZ, -0x3fffffc0 ;  /* 0xc0000040ff057424 */ /* 0x000fe200078e00ff */
[----:B------:R-:W-:Y:S04]  /*10dc0*/  LDS R152, [R0+0x4500] ;  /* 0x0045000000987984 */ /* 0x000fe80000000800 */
[----:B------:R-:W-:Y:S04]  /*10dd0*/  LDS R153, [R0+0x4900] ;  /* 0x0049000000997984 */ /* 0x000fe80000000800 */
        /* <DEDUP_REMOVED lines=42> */
[----:B------:R-:W-:Y:S01]  /*11080*/  R2UR UR6, R4 ;  /* 0x00000000040672ca */ /* 0x000fe200000e0000 */
        /* <DEDUP_REMOVED lines=39> */
[----:B------:R-:W-:Y:S01]  /*11300*/  LDS R154, [R10+0x4500] ;  /* 0x004500000a9a7984 */ /* 0x000fe20000000800 */
[----:B------:R-:W-:-:S02]  /*11310*/  IMAD.MOV.U32 R83, RZ, RZ, R210 ;  /* 0x000000ffff537224 */ /* 0x000fc400078e00d2 */
[----:B------:R-:W-:Y:S01]  /*11320*/  IMAD.MOV.U32 R84, RZ, RZ, R209 ;  /* 0x000000ffff547224 */ /* 0x000fe200078e00d1 */
[----:B------:R-:W0:Y:S01]  /*11330*/  LDS R155, [R10+0x4900] ;  /* 0x004900000a9b7984 */ /* 0x000e220000000800 */
        /* <DEDUP_REMOVED lines=117> */
[----:B-1----:R-:W0:Y:S04]  /*11a90*/  LDL.LU.64 R150, [R1+0x400] ;  /* 0x0004000001967983 */ /* 0x002e280000300a00 */
[----:B------:R-:W0:Y:S04]  /*11aa0*/  LDL.LU.64 R148, [R1+0x3f8] ;  /* 0x0003f80001947983 */ /* 0x000e280000300a00 */
        /* <DEDUP_REMOVED lines=61> */
[----:B------:R-:W0:Y:S01]  /*11e80*/  LDL.LU.64 R24, [R1+0x208] ;  /* 0x0002080001187983 */ /* 0x000e220000300a00 */
[----:B------:R-:W-:-:S02]  /*11e90*/  R2UR UR6, R4 ;  /* 0x00000000040672ca */ /* 0x000fc400000e0000 */
[----:B------:R-:W-:Y:S01]  /*11ea0*/  R2UR UR7, R5 ;  /* 0x00000000050772ca */ /* 0x000fe200000e0000 */
[----:B0-----:R-:W-:-:S12]  /*11eb0*/  WARPGROUP.ARRIVE ;  /* 0x00000000000079c5 */ /* 0x001fd80000000000 */
[----:B------:R-:W-:Y:S03]  /*11ec0*/  HGMMA.64x256x8.F32.TF32 R24, R152, gdesc[UR4], R24, gsb0 ;  /* 0x07e0000498187df0 */ /* 0x000fe60008002818 */
[----:B------:R-:W-:Y:S02]  /*11ed0*/  WARPGROUP.DEPBAR.LE gsb0, 0x0 ;  /* 0x00008000000079c5 */ /* 0x000fe40000010000 */
.L_x_23:
[----:B------:R-:W-:Y:S05]  /*11ee0*/  @!P0 BRA `(.L_x_39) ;  /* 0x0000000000048947 */ /* 0x000fea0003800000 */
[----:B------:R-:W-:Y:S01]  /*11ef0*/  BPT.TRAP 0x1 ;  /* 0x000000040000795c */ /* 0x000fe20000300000 */
.L_x_39:
[----:B------:R-:W0:Y:S01]  /*11f00*/  S2UR UR7, SR_CgaCtaId ;  /* 0x00000000000779c3 */ /* 0x000e220000008800 */
[----:B------:R-:W-:Y:S02]  /*11f10*/  UIADD3 UR39, UR41, UR39, URZ ;  /* 0x0000002729277290 */ /* 0x000fe4000fffe03f */
[----:B------:R-:W-:Y:S02]  /*11f20*/  UISETP.GT.U32.AND UP0, UPT, UR40, 0x1, UPT ;  /* 0x000000012800788c */ /* 0x000fe4000bf04070 */
[----:B------:R-:W-:-:S04]  /*11f30*/  UIADD3 UR6, UR39, -0x1, URZ ;  /* 0xffffffff27067890 */ /* 0x000fc8000fffe03f */
[----:B------:R-:W-:Y:S01]  /*11f40*/  UIMAD.WIDE.U32 UR4, UR6, -0x55555555, URZ ;  /* 0xaaaaaaab060478a5 */ /* 0x000fe2000f8e003f */
[----:B------:R-:W-:-:S03]  /*11f50*/  PLOP3.LUT P0, PT, PT, PT, UP0, 0x80, 0x0 ;  /* 0x000000000000781c */ /* 0x000fc60003f0f008 */
[----:B------:R-:W-:-:S03]  /*11f60*/  USHF.R.U32.HI UR4, URZ, 0x1, UR5 ;  /* 0x000000013f047899 */ /* 0x000fc60008011605 */
[----:B------:R-:W-:Y:S01]  /*11f70*/  UMOV UR5, 0x400 ;  /* 0x0000040000057882 */ /* 0x000fe20000000000 */
[----:B------:R-:W-:Y:S02]  /*11f80*/  UIMAD UR6, UR4, -0x3, UR6 ;  /* 0xfffffffd040678a4 */ /* 0x000fe4000f8e0206 */
[----:B0-----:R-:W-:-:S04]  /*11f90*/  ULEA UR5, UR7, UR5, 0x18 ;  /* 0x0000000507057291 */ /* 0x001fc8000f8ec03f */
[----:B------:R-:W-:-:S04]  /*11fa0*/  ULEA UR6, UR6, UR5, 0x3 ;  /* 0x0000000506067291 */ /* 0x000fc8000f8e183f */
[----:B------:R-:W-:-:S04]  /*11fb0*/  UIADD3 UR6, UR6, 0x18, URZ ;  /* 0x0000001806067890 */ /* 0x000fc8000fffe03f */
[----:B------:R-:W-:-:S09]  /*11fc0*/  UPRMT UR6, URZ, 0x654, UR6 ;  /* 0x000006543f067896 */ /* 0x000fd20008000006 */
[----:B------:R-:W-:Y:S01]  /*11fd0*/  SYNCS.ARRIVE.TRANS64.RED.A1T0 RZ, [UR6], RZ ;  /* 0x000000ffffff79a7 */ /* 0x000fe20008100406 */
[----:B------:R-:W-:Y:S05]  /*11fe0*/  @P0 BRA `(.L_x_40) ;  /* 0x0000000000040947 */ /* 0x000fea0003800000 */
[----:B------:R-:W-:Y:S01]  /*11ff0*/  BPT.TRAP 0x1 ;  /* 0x000000040000795c */ /* 0x000fe20000300000 */
.L_x_40:
[----:B------:R-:W0:Y:S01]  /*12000*/  S2R R0, SR_TID.X ;  /* 0x0000000000007919 */ /* 0x000e220000002100 */
[----:B-----5:R-:W-:Y:S01]  /*12010*/  LOP3.LUT R18, R18, 0x7, RZ, 0xc0, !PT ;  /* 0x0000000712127812 */ /* 0x020fe200078ec0ff */
[----:B------:R-:W-:Y:S01]  /*12020*/  USHF.R.S32.HI UR10, URZ, 0x1f, UR43 ;  /* 0x0000001f3f0a7899 */ /* 0x000fe2000801142b */
[----:B------:R-:W-:Y:S01]  /*12030*/  MOV R19, 0x6540 ;  /* 0x0000654000137802 */ /* 0x000fe20000000f00 */
[----:B------:R-:W1:Y:S01]  /*12040*/  S2R R4, SR_TID.X ;  /* 0x0000000000047919 */ /* 0x000e620000002100 */
[----:B------:R-:W-:Y:S01]  /*12050*/  ULDC.64 UR8, c[0x0][0x5d0] ;  /* 0x0001740000087ab9 */ /* 0x000fe20000000a00 */
[----:B------:R-:W-:Y:S01]  /*12060*/  UIMAD.WIDE UR6, UR44, 0x100, URZ ;  /* 0x000001002c0678a5 */ /* 0x000fe2000f8e023f */
[----:B------:R-:W-:Y:S01]  /*12070*/  IMAD.U32 R6, RZ, RZ, UR8 ;  /* 0x00000008ff067e24 */ /* 0x000fe2000f8e00ff */
[----:B------:R-:W-:Y:S02]  /*12080*/  UIMAD UR4, UR10, UR8, URZ ;  /* 0x000000080a0472a4 */ /* 0x000fe4000f8e023f */
[----:B------:R-:W-:-:S02]  /*12090*/  USHF.L.U32 UR44, UR44, 0x8, URZ ;  /* 0x000000082c2c7899 */ /* 0x000fc4000800063f */
[----:B------:R-:W-:Y:S02]  /*120a0*/  UIMAD UR4, UR43, UR9, UR4 ;  /* 0x000000092b0472a4 */ /* 0x000fe4000f8e0204 */
[----:B------:R-:W-:Y:S01]  /*120b0*/  UISETP.GT.U32.AND UP0, UPT, UR39, 0x2, UPT ;  /* 0x000000022700788c */ /* 0x000fe2000bf04070 */
[----:B------:R-:W-:Y:S01]  /*120c0*/  ULDC UR9, c[0x0][0x284] ;  /* 0x0000a10000097ab9 */ /* 0x000fe20000000800 */
[----:B------:R-:W-:Y:S02]  /*120d0*/  UISETP.GE.U32.AND UP1, UPT, UR41, 0x3, UPT ;  /* 0x000000032900788c */ /* 0x000fe4000bf26070 */
[----:B------:R-:W-:-:S04]  /*120e0*/  UISETP.LT.U32.AND UP0, UPT, UR41, 0x3, UP0 ;  /* 0x000000032900788c */ /* 0x000fc80008701070 */
[----:B------:R-:W-:-:S04]  /*120f0*/  USEL UR8, URZ, 0x1, !UP0 ;  /* 0x000000013f087887 */ /* 0x000fc8000c000000 */
[----:B------:R-:W-:Y:S01]  /*12100*/  ULOP3.LUT UR38, UR38, UR8, URZ, 0x3c, !UPT ;  /* 0x0000000826267292 */ /* 0x000fe2000f8e3c3f */
[----:B0-----:R-:W-:-:S04]  /*12110*/  SHF.R.U32.HI R3, RZ, 0x7, R0 ;  /* 0x00000007ff037819 */ /* 0x001fc80000011600 */
[----:B------:R-:W-:Y:S02]  /*12120*/  LOP3.LUT R157, R3, 0x1, RZ, 0xc0, !PT ;  /* 0x00000001039d7812 */ /* 0x000fe400078ec0ff */
[----:B-1----:R-:W-:-:S03]  /*12130*/  LOP3.LUT R0, R4, 0x60, RZ, 0xc0, !PT ;  /* 0x0000006004007812 */ /* 0x002fc600078ec0ff */
[----:B------:R-:W-:Y:S01]  /*12140*/  IMAD.SHL.U32 R3, R157, 0x40, RZ ;  /* 0x000000409d037824 */ /* 0x000fe200078e00ff */
[----:B------:R-:W-:-:S04]  /*12150*/  SHF.R.U32.HI R0, RZ, 0x1, R0 ;  /* 0x00000001ff007819 */ /* 0x000fc80000011600 */
[--C-:B------:R-:W-:Y:S02]  /*12160*/  LOP3.LUT R3, R3, 0x40, R18.reuse, 0xe2, !PT ;  /* 0x0000004003037812 */ /* 0x100fe400078ee212 */
[----:B------:R-:W-:Y:S02]  /*12170*/  IADD3 R18, RZ, -R0, -R18 ;  /* 0x80000000ff127210 */ /* 0x000fe40007ffe812 */
[----:B------:R-:W-:Y:S01]  /*12180*/  LOP3.LUT R3, R3, UR6, R0, 0xfe, !PT ;  /* 0x0000000603037c12 */ /* 0x000fe2000f8efe00 */
[----:B------:R-:W-:Y:S02]  /*12190*/  IMAD.U32 R0, RZ, RZ, UR9 ;  /* 0x00000009ff007e24 */ /* 0x000fe4000f8e00ff */
[----:B------:R-:W-:Y:S02]  /*121a0*/  IMAD R157, R157, -0x40, R18 ;  /* 0xffffffc09d9d7824 */ /* 0x000fe400078e0212 */
[----:B------:R-:W-:-:S03]  /*121b0*/  IMAD.SHL.U32 R18, R4, 0x2, RZ ;  /* 0x0000000204127824 */ /* 0x000fc600078e00ff */
[----:B------:R-:W-:Y:S02]  /*121c0*/  IADD3 R157, R0, -UR44, R157 ;  /* 0x8000002c009d7c10 */ /* 0x000fe4000fffe09d */
[----:B------:R-:W-:Y:S02]  /*121d0*/  LOP3.LUT R18, R18, 0x6, RZ, 0xc0, !PT ;  /* 0x0000000612127812 */ /* 0x000fe400078ec0ff */
[----:B------:R-:W-:Y:S01]  /*121e0*/  LOP3.LUT R0, R4, 0x3, RZ, 0xc0, !PT ;  /* 0x0000000304007812 */ /* 0x000fe200078ec0ff */
[----:B------:R-:W-:Y:S01]  /*121f0*/  IMAD.MOV.U32 R4, RZ, RZ, -0x2 ;  /* 0xfffffffeff047424 */ /* 0x000fe200078e00ff */
[----:B------:R-:W-:Y:S01]  /*12200*/  PRMT R18, R18, R19, UR42 ;  /* 0x0000002a12127e16 */ /* 0x000fe20008000013 */
[----:B------:R-:W-:-:S03]  /*12210*/  USHF.L.U32 UR42, UR42, 0x8, URZ ;  /* 0x000000082a2a7899 */ /* 0x000fc6000800063f */
[----:B------:R-:W-:-:S03]  /*12220*/  SHF.R.S32.HI R19, RZ, 0x1f, R18 ;  /* 0x0000001fff137819 */ /* 0x000fc60000011412 */
[----:B------:R-:W-:-:S04]  /*12230*/  IMAD.WIDE.U32 R6, R6, UR43, R18 ;  /* 0x0000002b06067c25 */ /* 0x000fc8000f8e0012 */
[----:B------:R-:W-:Y:S01]  /*12240*/  VIADD R7, R7, UR4 ;  /* 0x0000000407077c36 */ /* 0x000fe20008000000 */
[----:B------:R-:W-:Y:S02]  /*12250*/  ULDC UR4, c[0x0][0x288] ;  /* 0x0000a20000047ab9 */ /* 0x000fe40000000800 */
[----:B------:R-:W-:Y:S02]  /*12260*/  UISETP.GE.AND UP2, UPT, UR42, UR4, UPT ;  /* 0x000000042a00728c */ /* 0x000fe4000bf46270 */
[----:B------:R-:W-:Y:S01]  /*12270*/  IMAD R0, R0, R4, UR4 ;  /* 0x0000000400007e24 */ /* 0x000fe2000f8e0204 */
[----:B------:R-:W-:Y:S02]  /*12280*/  UIMAD.WIDE.U32 UR4, UR39, -0x55555555, URZ ;  /* 0xaaaaaaab270478a5 */ /* 0x000fe4000f8e003f */
[----:B------:R-:W-:Y:S02]  /*12290*/  UISETP.GE.OR UP2, UPT, UR44, UR9, UP2 ;  /* 0x000000092c00728c */ /* 0x000fe40009746670 */
[----:B------:R-:W-:Y:S01]  /*122a0*/  USHF.R.U32.HI UR4, URZ, 0x1, UR5 ;  /* 0x000000013f047899 */ /* 0x000fe20008011605 */
[----:B------:R-:W-:Y:S01]  /*122b0*/  IADD3 R0, R0, -UR42, RZ ;  /* 0x8000002a00007c10 */ /* 0x000fe2000fffe0ff */
[----:B------:R-:W-:-:S02]  /*122c0*/  UMOV UR44, 0xffffffff ;  /* 0xffffffff002c7882 */ /* 0x000fc40000000000 */
[----:B------:R-:W-:Y:S01]  /*122d0*/  PLOP3.LUT P0, PT, PT, PT, UP2, 0x80, 0x0 ;  /* 0x000000000000781c */ /* 0x000fe20003f0f028 */
[----:B------:R-:W-:Y:S02]  /*122e0*/  UIMAD UR39, UR4, -0x3, UR39 ;  /* 0xfffffffd042778a4 */ /* 0x000fe4000f8e0227 */
[----:B------:R-:W-:-:S10]  /*122f0*/  @UP1 ULOP3.LUT UR38, UR38, 0x1, UR4, 0x78, !UPT ;  /* 0x0000000126261892 */ /* 0x000fd4000f8e7804 */
[----:B------:R-:W-:Y:S05]  /*12300*/  @P0 BRA `(.L_x_41) ;  /* 0x00000104007c0947 */ /* 0x000fea0003800000 */
[----:B------:R-:W-:Y:S01]  /*12310*/  FSETP.NEU.AND P0, PT, R16, RZ, PT ;  /* 0x000000ff1000720b */ /* 0x000fe20003f0d000 */
[----:B------:R-:W-:Y:S01]  /*12320*/  ULDC.64 UR8, c[0x0][0x5c8] ;  /* 0x0001720000087ab9 */ /* 0x000fe20000000a00 */
[----:B------:R-:W-:Y:S01]  /*12330*/  ISETP.GT.AND P3, PT, R157, RZ, PT ;  /* 0x000000ff9d00720c */ /* 0x000fe20003f64270 */
[----:B------:R-:W-:Y:S01]  /*12340*/  UIMAD UR4, UR7, UR8, URZ ;  /* 0x00000008070472a4 */ /* 0x000fe2000f8e023f */
[----:B------:R-:W-:Y:S01]  /*12350*/  IMAD.U32 R10, RZ, RZ, UR9 ;  /* 0x00000009ff0a7e24 */ /* 0x000fe2000f8e00ff */
[----:B------:R-:W-:Y:S01]  /*12360*/  BSSY B0, `(.L_x_41) ;  /* 0x0001059000007945 */ /* 0x000fe20003800000 */
[----:B------:R-:W-:Y:S01]  /*12370*/  IMAD.WIDE.U32 R6, R3, UR8, R6 ;  /* 0x0000000803067c25 */ /* 0x000fe2000f8e0006 */
[----:B------:R-:W-:-:S03]  /*12380*/  ISETP.GT.AND P1, PT, R0, RZ, P3 ;  /* 0x000000ff0000720c */ /* 0x000fc60001f24270 */
[----:B------:R-:W-:-:S04]  /*12390*/  IMAD R10, R3, R10, UR4 ;  /* 0x00000004030a7e24 */ /* 0x000fc8000f8e020a */
[----:B------:R-:W-:Y:S01]  /*123a0*/  IMAD.IADD R10, R7, 0x1, R10 ;  /* 0x00000001070a7824 */ /* 0x000fe200078e020a */
[----:B------:R-:W-:Y:S06]  /*123b0*/  @!P0 BRA `(.L_x_42) ;  /* 0x000000b400188947 */ /* 0x000fec0003800000 */
[----:B------:R-:W0:Y:S01]  /*123c0*/  LDC.64 R22, c[0x0][0x5b8] ;  /* 0x00016e00ff167b82 */ /* 0x000e220000000a00 */
[----:B------:R-:W2:Y:S01]  /*123d0*/  LDL.LU R11, [R1] ;  /* 0x00000000010b7983 */ /* 0x000ea20000300800 */
[----:B------:R-:W-:-:S06]  /*123e0*/  ULDC.64 UR4, c[0x0][0x5c0] ;  /* 0x0001700000047ab9 */ /* 0x000fcc0000000a00 */
[----:B------:R-:W1:Y:S08]  /*123f0*/  LDC.64 R14, c[0x0][0x5b0] ;  /* 0x00016c00ff0e7b82 */ /* 0x000e700000000a00 */
[----:B------:R-:W3:Y:S01]  /*12400*/  LDC.64 R12, c[0x0][0x5a8] ;  /* 0x00016a00ff0c7b82 */ /* 0x000ee20000000a00 */
[C---:B0-----:R-:W-:Y:S02]  /*12410*/  IMAD R158, R22.reuse, UR10, RZ ;  /* 0x0000000a169e7c24 */ /* 0x041fe4000f8e02ff */
[----:B------:R-:W-:-:S04]  /*12420*/  IMAD.WIDE.U32 R152, R22, UR43, R18 ;  /* 0x0000002b16987c25 */ /* 0x000fc8000f8e0012 */
[----:B------:R-:W-:Y:S02]  /*12430*/  IMAD R158, R23, UR43, R158 ;  /* 0x0000002b179e7c24 */ /* 0x000fe4000f8e029e */
[----:B-1----:R-:W-:Y:S02]  /*12440*/  IMAD R23, R14, UR7, RZ ;  /* 0x000000070e177c24 */ /* 0x002fe4000f8e02ff */
[----:B------:R-:W-:Y:S02]  /*12450*/  IMAD.IADD R21, R153, 0x1, R158 ;  /* 0x0000000199157824 */ /* 0x000fe400078e029e */
[----:B------:R-:W-:Y:S02]  /*12460*/  IMAD.MOV.U32 R20, RZ, RZ, R152 ;  /* 0x000000ffff147224 */ /* 0x000fe400078e0098 */
[C---:B------:R-:W-:Y:S02]  /*12470*/  IMAD R23, R3.reuse, R15, R23 ;  /* 0x0000000f03177224 */ /* 0x040fe400078e0217 */
[----:B------:R-:W-:-:S05]  /*12480*/  IMAD.WIDE.U32 R4, R3, R14, R20 ;  /* 0x0000000e03047225 */ /* 0x000fca00078e0014 */
[----:B------:R-:W-:Y:S02]  /*12490*/  IADD3 R5, R5, R23, RZ ;  /* 0x0000001705057210 */ /* 0x000fe40007ffe0ff */
[----:B---3--:R-:W-:-:S04]  /*124a0*/  LEA R8, P0, R4, R12, 0x2 ;  /* 0x0000000c04087211 */ /* 0x008fc800078010ff */
[----:B------:R-:W-:-:S05]  /*124b0*/  LEA.HI.X R9, R4, R13, R5, 0x2, P0 ;  /* 0x0000000d04097211 */ /* 0x000fca00000f1405 */
[----:B------:R-:W3:Y:S01]  /*124c0*/  @P1 LDG.E.LTC128B R17, desc[UR36][R8.64] ;  /* 0x0000002408111981 */ /* 0x000ee2000c1e1920 */
[C---:B------:R-:W-:Y:S01]  /*124d0*/  LEA R4, P0, R6.reuse, UR4, 0x2 ;  /* 0x0000000406047c11 */ /* 0x040fe2000f8010ff */
[----:B------:R-:W-:Y:S03]  /*124e0*/  BSSY B1, `(.L_x_43) ;  /* 0x0000010000017945 */ /* 0x000fe60003800000 */
[----:B------:R-:W-:Y:S02]  /*124f0*/  LEA.HI.X R5, R6, UR5, R10, 0x2, P0 ;  /* 0x0000000506057c11 */ /* 0x000fe400080f140a */
[----:B---3--:R-:W-:-:S05]  /*12500*/  LOP3.LUT R7, R17, 0xffffe000, RZ, 0xc0, !PT ;  /* 0xffffe00011077812 */ /* 0x008fca00078ec0ff */
[----:B------:R-:W-:-:S04]  /*12510*/  FMUL R7, R7, R16 ;  /* 0x0000001007077220 */ /* 0x000fc80000400000 */
[----:B--2---:R-:W-:-:S05]  /*12520*/  FFMA R7, R11, R2, R7 ;  /* 0x000000020b077223 */ /* 0x004fca0000000007 */
[----:B------:R-:W-:-:S05]  /*12530*/  F2FP.TF32.F32.PACK_B R7, R7 ;  /* 0x00000007ff07723e */ /* 0x000fca00024050ff */
[----:B------:R0:W-:Y:S02]  /*12540*/  @P1 STG.E desc[UR36][R4.64], R7 ;  /* 0x0000000704001986 */ /* 0x0001e4000c101924 */
[----:B0-----:R-:W-:-:S04]  /*12550*/  IMAD.WIDE.U32 R6, R3, R14, R18 ;  /* 0x0000000e03067225 */ /* 0x001fc800078e0012 */
[----:B------:R-:W-:Y:S02]  /*12560*/  IMAD.IADD R7, R23, 0x1, R7 ;  /* 0x0000000117077824 */ /* 0x000fe400078e0207 */
[----:B------:R-:W-:-:S04]  /*12570*/  IMAD.WIDE.U32 R6, R22, UR43, R6 ;  /* 0x0000002b16067c25 */ /* 0x000fc8000f8e0006 */
[----:B------:R-:W-:Y:S01]  /*12580*/  IMAD.IADD R7, R158, 0x1, R7 ;  /* 0x000000019e077824 */ /* 0x000fe200078e0207 */
[----:B------:R-:W-:-:S04]  /*12590*/  LEA R10, P0, R6, R12, 0x2 ;  /* 0x0000000c060a7211 */ /* 0x000fc800078010ff */
[----:B------:R-:W-:Y:S02]  /*125a0*/  LEA.HI.X R11, R6, R13, R7, 0x2, P0 ;  /* 0x0000000d060b7211 */ /* 0x000fe400000f1407 */
[----:B------:R-:W-:-:S13]  /*125b0*/  ISETP.GT.AND P0, PT, R0, 0x1, P3 ;  /* 0x000000010000780c */ /* 0x000fda0001f04270 */
[----:B------:R-:W-:Y:S05]  /*125c0*/  @!P0 BRA `(.L_x_44) ;  /* 0x0000000000048947 */ /* 0x000fea0003800000 */
[----:B------:R0:W5:Y:S02]  /*125d0*/  LDG.E.LTC128B R17, desc[UR36][R10.64+0x4] ;  /* 0x000004240a117981 */ /* 0x000164000c1e1920 */
.L_x_44:
[----:B------:R-:W-:Y:S05]  /*125e0*/  BSYNC B1 ;  /* 0x0000000000017941 */ /* 0x000fea0003800000 */
.L_x_43:
[----:B------:R-:W2:Y:S01]  /*125f0*/  LDL.LU R7, [R1+0x4] ;  /* 0x0000040001077983 */ /* 0x000ea20000300800 */
[----:B-----5:R-:W-:Y:S01]  /*12600*/  LOP3.LUT R6, R17, 0xffffe000, RZ, 0xc0, !PT ;  /* 0xffffe00011067812 */ /* 0x020fe200078ec0ff */
[C---:B------:R-:W-:Y:S01]  /*12610*/  IMAD.SHL.U32 R154, R14.reuse, 0x8, RZ ;  /* 0x000000080e9a7824 */ /* 0x040fe200078e00ff */
[----:B------:R-:W-:Y:S01]  /*12620*/  SHF.L.U64.HI R155, R14, 0x3, R15 ;  /* 0x000000030e9b7819 */ /* 0x000fe2000001020f */
[----:B------:R-:W3:Y:S02]  /*12630*/  LDL.LU R156, [R1+0x8] ;  /* 0x00000800019c7983 */ /* 0x000ee40000300800 */
[----:B------:R-:W-:-:S04]  /*12640*/  FMUL R6, R6, R16 ;  /* 0x0000001006067220 */ /* 0x000fc80000400000 */
[----:B--2---:R-:W-:-:S05]  /*12650*/  FFMA R6, R7, R2, R6 ;  /* 0x0000000207067223 */ /* 0x004fca0000000006 */
[----:B------:R-:W-:-:S05]  /*12660*/  F2FP.TF32.F32.PACK_B R6, R6 ;  /* 0x00000006ff06723e */ /* 0x000fca00024050ff */
[----:B------:R1:W-:Y:S01]  /*12670*/  @P0 STG.E desc[UR36][R4.64+0x4], R6 ;  /* 0x0000040604000986 */ /* 0x0003e2000c101924 */
[----:B------:R-:W-:-:S04]  /*12680*/  ISETP.GT.AND P0, PT, R157, 0x8, PT ;  /* 0x000000089d00780c */ /* 0x000fc80003f04270 */
[----:B------:R-:W-:Y:S01]  /*12690*/  ISETP.GT.AND P1, PT, R0, RZ, P0 ;  /* 0x000000ff0000720c */ /* 0x000fe20000724270 */
[----:B-1----:R-:W-:-:S04]  /*126a0*/  IMAD.WIDE.U32 R6, R3, R14, R154 ;  /* 0x0000000e03067225 */ /* 0x002fc800078e009a */
[----:B------:R-:W-:Y:S01]  /*126b0*/  IMAD.IADD R23, R23, 0x1, R7 ;  /* 0x0000000117177824 */ /* 0x000fe200078e0207 */
[----:B------:R-:W-:-:S04]  /*126c0*/  IADD3 R7, P2, R152, R6, RZ ;  /* 0x0000000698077210 */ /* 0x000fc80007f5e0ff */
[----:B------:R-:W-:Y:S02]  /*126d0*/  IADD3.X R9, R23, R21, RZ, P2, !PT ;  /* 0x0000001517097210 */ /* 0x000fe400017fe4ff */
[----:B------:R-:W-:-:S04]  /*126e0*/  LEA R8, P2, R7, R12, 0x2 ;  /* 0x0000000c07087211 */ /* 0x000fc800078410ff */
[----:B------:R-:W-:-:S05]  /*126f0*/  LEA.HI.X R9, R7, R13, R9, 0x2, P2 ;  /* 0x0000000d07097211 */ /* 0x000fca00010f1409 */
[----:B------:R1:W2:Y:S01]  /*12700*/  @P1 LDG.E.LTC128B R17, desc[UR36][R8.64] ;  /* 0x0000002408111981 */ /* 0x0002a2000c1e1920 */
[----:B------:R-:W-:Y:S01]  /*12710*/  IADD3 R6, P2, R18, R6, RZ ;  /* 0x0000000612067210 */ /* 0x000fe20007f5e0ff */
[----:B------:R-:W-:Y:S01]  /*12720*/  IMAD.U32 R160, RZ, RZ, UR8 ;  /* 0x00000008ffa07e24 */ /* 0x000fe2000f8e00ff */
[----:B------:R-:W-:Y:S01]  /*12730*/  ISETP.GT.AND P4, PT, R0, 0x1, P0 ;  /* 0x000000010000780c */ /* 0x000fe20000784270 */
[----:B------:R-:W-:Y:S01]  /*12740*/  IMAD.U32 R159, RZ, RZ, UR9 ;  /* 0x00000009ff9f7e24 */ /* 0x000fe2000f8e00ff */
[----:B------:R-:W-:Y:S01]  /*12750*/  BSSY B1, `(.L_x_45) ;  /* 0x0000012000017945 */ /* 0x000fe20003800000 */
[----:B------:R-:W-:Y:S02]  /*12760*/  IMAD.X R7, R19, 0x1, R23, P2 ;  /* 0x0000000113077824 */ /* 0x000fe400010e0617 */
[----:B------:R-:W-:Y:S02]  /*12770*/  IMAD.SHL.U32 R160, R160, 0x20, RZ ;  /* 0x00000020a0a07824 */ /* 0x000fe400078e00ff */
[----:B------:R-:W-:-:S04]  /*12780*/  IMAD.WIDE.U32 R6, R22, UR43, R6 ;  /* 0x0000002b16067c25 */ /* 0x000fc8000f8e0006 */
[----:B------:R-:W-:Y:S01]  /*12790*/  IMAD.IADD R7, R158, 0x1, R7 ;  /* 0x000000019e077824 */ /* 0x000fe200078e0207 */
[----:B-1----:R-:W-:-:S04]  /*127a0*/  LEA R8, P2, R6, R12, 0x2 ;  /* 0x0000000c06087211 */ /* 0x002fc800078410ff */
[----:B------:R-:W-:Y:S02]  /*127b0*/  LEA.HI.X R9, R6, R13, R7, 0x2, P2 ;  /* 0x0000000d06097211 */ /* 0x000fe400010f1407 */
[----:B------:R-:W-:-:S04]  /*127c0*/  MOV R6, UR8 ;  /* 0x0000000800067c02 */ /* 0x000fc80008000f00 */
[----:B------:R-:W-:Y:S02]  /*127d0*/  SHF.L.U64.HI R159, R6, 0x5, R159 ;  /* 0x00000005069f7819 */ /* 0x000fe4000001029f */
[----:B------:R-:W-:-:S05]  /*127e0*/  IADD3 R6, P2, R160, R4, RZ ;  /* 0x00000004a0067210 */ /* 0x000fca0007f5e0ff */
[----:B------:R-:W-:Y:S01]  /*127f0*/  IMAD.X R7, R159, 0x1, R5, P2 ;  /* 0x000000019f077824 */ /* 0x000fe200010e0605 */
[----:B--2---:R-:W-:-:S05]  /*12800*/  LOP3.LUT R23, R17, 0xffffe000, RZ, 0xc0, !PT ;  /* 0xffffe00011177812 */ /* 0x004fca00078ec0ff */
[----:B------:R-:W-:-:S04]  /*12810*/  FMUL R23, R23, R16 ;  /* 0x0000001017177220 */ /* 0x000fc80000400000 */
[----:B---3--:R-:W-:-:S05]  /*12820*/  FFMA R23, R156, R2, R23 ;  /* 0x000000029c177223 */ /* 0x008fca0000000017 */
[----:B------:R-:W-:-:S05]  /*12830*/  F2FP.TF32.F32.PACK_B R23, R23 ;  /* 0x00000017ff17723e */ /* 0x000fca00024050ff */
[----:B------:R1:W-:Y:S01]  /*12840*/  @P1 STG.E desc[UR36][R6.64], R23 ;  /* 0x0000001706001986 */ /* 0x0003e2000c101924 */
[----:B------:R-:W-:Y:S05]  /*12850*/  @!P4 BRA `(.L_x_46) ;  /* 0x000000000004c947 */ /* 0x000fea0003800000 */
[----:B------:R2:W5:Y:S02]  /*12860*/  LDG.E.LTC128B R17, desc[UR36][R8.64+0x4] ;  /* 0x0000042408117981 */ /* 0x000564000c1e1920 */
.L_x_46:
[----:B------:R-:W-:Y:S05]  /*12870*/  BSYNC B1 ;  /* 0x0000000000017941 */ /* 0x000fea0003800000 */
.L_x_45:
[----:B------:R-:W3:Y:S01]  /*12880*/  LDL.LU R156, [R1+0xc] ;  /* 0x00000c00019c7983 */ /* 0x000ee20000300800 */
[----:B-1---5:R-:W-:Y:S01]  /*12890*/  LOP3.LUT R23, R17, 0xffffe000, RZ, 0xc0, !PT ;  /* 0xffffe00011177812 */ /* 0x022fe200078ec0ff */
[----:B------:R-:W-:Y:S01]  /*128a0*/  BSSY B1, `(.L_x_47) ;  /* 0x0000009000017945 */ /* 0x000fe20003800000 */
[----:B------:R-:W-:-:S03]  /*128b0*/  ISETP.GT.AND P1, PT, R0, 0x8, P3 ;  /* 0x000000080000780c */ /* 0x000fc60001f24270 */
[----:B------:R-:W-:-:S04]  /*128c0*/  FMUL R23, R23, R16 ;  /* 0x0000001017177220 */ /* 0x000fc80000400000 */
[----:B---3--:R-:W-:-:S05]  /*128d0*/  FFMA R23, R156, R2, R23 ;  /* 0x000000029c177223 */ /* 0x008fca0000000017 */
[----:B------:R-:W-:-:S05]  /*128e0*/  F2FP.TF32.F32.PACK_B R23, R23 ;  /* 0x00000017ff17723e */ /* 0x000fca00024050ff */
[----:B------:R1:W-:Y:S02]  /*128f0*/  @P4 STG.E desc[UR36][R6.64+0x4], R23 ;  /* 0x0000041706004986 */ /* 0x0003e4000c101924 */
[----:B-1----:R-:W-:Y:S01]  /*12900*/  IMAD.MOV.U32 R23, RZ, RZ, R17 ;  /* 0x000000ffff177224 */ /* 0x002fe200078e0011 */
[----:B------:R-:W-:Y:S06]  /*12910*/  @!P1 BRA `(.L_x_48) ;  /* 0x0000000000049947 */ /* 0x000fec0003800000 */
[----:B------:R1:W5:Y:S02]  /*12920*/  LDG.E.LTC128B R23, desc[UR36][R10.64+0x20] ;  /* 0x000020240a177981 */ /* 0x000364000c1e1920 */
.L_x_48:
[----:B------:R-:W-:Y:S05]  /*12930*/  BSYNC B1 ;  /* 0x0000000000017941 */ /* 0x000fea0003800000 */
.L_x_47:
[----:B------:R-:W3:Y:S01]  /*12940*/  LDL.LU R156, [R1+0x10] ;  /* 0x00001000019c7983 */ /* 0x000ee20000300800 */
[----:B-----5:R-:W-:Y:S01]  /*12950*/  LOP3.LUT R17, R23, 0xffffe000, RZ, 0xc0, !PT ;  /* 0xffffe00017117812 */ /* 0x020fe200078ec0ff */
[----:B------:R-:W-:Y:S01]  /*12960*/  BSSY B1, `(.L_x_49) ;  /* 0x0000008000017945 */ /* 0x000fe20003800000 */
[----:B------:R-:W-:-:S03]  /*12970*/  ISETP.GT.AND P2, PT, R0, 0x9, P3 ;  /* 0x000000090000780c */ /* 0x000fc60001f44270 */
[----:B------:R-:W-:-:S04]  /*12980*/  FMUL R17, R17, R16 ;  /* 0x0000001011117220 */ /* 0x000fc80000400000 */
[----:B---3--:R-:W-:-:S05]  /*12990*/  FFMA R17, R156, R2, R17 ;  /* 0x000000029c117223 */ /* 0x008fca0000000011 */
[----:B------:R-:W-:-:S05]  /*129a0*/  F2FP.TF32.F32.PACK_B R17, R17 ;  /* 0x00000011ff11723e */ /* 0x000fca00024050ff */
[----:B------:R3:W-:Y:S01]  /*129b0*/  @P1 STG.E desc[UR36][R4.64+0x20], R17 ;  /* 0x0000201104001986 */ /* 0x0007e2000c101924 */
[----:B------:R-:W-:Y:S05]  /*129c0*/  @!P2 BRA `(.L_x_50) ;  /* 0x000000000004a947 */ /* 0x000fea0003800000 */
[----:B------:R4:W5:Y:S02]  /*129d0*/  LDG.E.LTC128B R23, desc[UR36][R10.64+0x24] ;  /* 0x000024240a177981 */ /* 0x000964000c1e1920 */
.L_x_50:
[----:B------:R-:W-:Y:S05]  /*129e0*/  BSYNC B1 ;  /* 0x0000000000017941 */ /* 0x000fea0003800000 */
.L_x_49:
[----:B------:R-:W2:Y:S01]  /*129f0*/  LDL.LU R156, [R1+0x14] ;  /* 0x00001400019c7983 */ /* 0x000ea20000300800 */
[----:B---3-5:R-:W-:Y:S01]  /*12a00*/  LOP3.LUT R17, R23, 0xffffe000, RZ, 0xc0, !PT ;  /* 0xffffe00017117812 */ /* 0x028fe200078ec0ff */
[----:B------:R-:W-:Y:S01]  /*12a10*/  BSSY B1, `(.L_x_51) ;  /* 0x0000008000017945 */ /* 0x000fe20003800000 */
[----:B------:R-:W-:-:S03]  /*12a20*/  ISETP.GT.AND P1, PT, R0, 0x8, P0 ;  /* 0x000000080000780c */ /* 0x000fc60000724270 */
[----:B------:R-:W-:-:S04]  /*12a30*/  FMUL R17, R17, R16 ;  /* 0x0000001011117220 */ /* 0x000fc80000400000 */
[----:B--2---:R-:W-:-:S05]  /*12a40*/  FFMA R17, R156, R2, R17 ;  /* 0x000000029c117223 */ /* 0x004fca0000000011 */
[----:B------:R-:W-:-:S05]  /*12a50*/  F2FP.TF32.F32.PACK_B R17, R17 ;  /* 0x00000011ff11723e */ /* 0x000fca00024050ff */
[----:B------:R2:W-:Y:S01]  /*12a60*/  @P2 STG.E desc[UR36][R4.64+0x24], R17 ;  /* 0x0000241104002986 */ /* 0x0005e2000c101924 */
[----:B------:R-:W-:Y:S05]  /*12a70*/  @!P1 BRA `(.L_x_52) ;  /* 0x0000000000049947 */ /* 0x000fea0003800000 */
[----:B------:R3:W5:Y:S02]  /*12a80*/  LDG.E.LTC128B R23, desc[UR36][R8.64+0x20] ;  /* 0x0000202408177981 */ /* 0x000764000c1e1920 */
.L_x_52:
[----:B------:R-:W-:Y:S05]  /*12a90*/  BSYNC B1 ;  /* 0x0000000000017941 */ /* 0x000fea0003800000 */
.L_x_51:
[----:B------:R-:W4:Y:S01]  /*12aa0*/  LDL.LU R156, [R1+0x18] ;  /* 0x00001800019c7983 */ /* 0x000f220000300800 */
[----:B--2--5:R-:W-:Y:S01]  /*12ab0*/  LOP3.LUT R17, R23, 0xffffe000, RZ, 0xc0, !PT ;  /* 0xffffe00017117812 */ /* 0x024fe200078ec0ff */
[----:B------:R-:W-:Y:S01]  /*12ac0*/  BSSY B1, `(.L_x_53) ;  /* 0x0000008000017945 */ /* 0x000fe20003800000 */
[----:B------:R-:W-:-:S03]  /*12ad0*/  ISETP.GT.AND P2, PT, R0, 0x9, P0 ;  /* 0x000000090000780c */ /* 0x000fc60000744270 */
[----:B------:R-:W-:-:S04]  /*12ae0*/  FMUL R17, R17, R16 ;  /* 0x0000001011117220 */ /* 0x000fc80000400000 */
[----:B----4-:R-:W-:-:S05]  /*12af0*/  FFMA R17, R156, R2, R17 ;  /* 0x000000029c117223 */ /* 0x010fca0000000011 */
[----:B------:R-:W-:-:S05]  /*12b00*/  F2FP.TF32.F32.PACK_B R17, R17 ;  /* 0x00000011ff11723e */ /* 0x000fca00024050ff */
[----:B------:R2:W-:Y:S01]  /*12b10*/  @P1 STG.E desc[UR36][R6.64+0x20], R17 ;  /* 0x0000201106001986 */ /* 0x0005e2000c101924 */
[----:B------:R-:W-:Y:S05]  /*12b20*/  @!P2 BRA `(.L_x_54) ;  /* 0x000000000004a947 */ /* 0x000fea0003800000 */
[----:B------:R4:W5:Y:S02]  /*12b30*/  LDG.E.LTC128B R23, desc[UR36][R8.64+0x24] ;  /* 0x0000242408177981 */ /* 0x000964000c1e1920 */
.L_x_54:
[----:B------:R-:W-:Y:S05]  /*12b40*/  BSYNC B1 ;  /* 0x0000000000017941 */ /* 0x000fea0003800000 */
.L_x_53:
[----:B------:R-:W3:Y:S01]  /*12b50*/  LDL.LU R156, [R1+0x1c] ;  /* 0x00001c00019c7983 */ /* 0x000ee20000300800 */
[----:B--2--5:R-:W-:Y:S01]  /*12b60*/  LOP3.LUT R17, R23, 0xffffe000, RZ, 0xc0, !PT ;  /* 0xffffe00017117812 */ /* 0x024fe200078ec0ff */
        /* <DEDUP_REMOVED lines=8> */
.L_x_56:
[----:B------:R-:W-:Y:S05]  /*12bf0*/  BSYNC B1 ;  /* 0x0000000000017941 */ /* 0x000fea0003800000 */
.L_x_55:
        /* <DEDUP_REMOVED lines=10> */
.L_x_58:
[----:B------:R-:W-:Y:S05]  /*12ca0*/  BSYNC B1 ;  /* 0x0000000000017941 */ /* 0x000fea0003800000 */
.L_x_57:
        /* <DEDUP_REMOVED lines=10> */
.L_x_60:
[----:B------:R-:W-:Y:S05]  /*12d50*/  BSYNC B1 ;  /* 0x0000000000017941 */ /* 0x000fea0003800000 */
.L_x_59:
        /* <DEDUP_REMOVED lines=10> */
.L_x_62:
[----:B------:R-:W-:Y:S05]  /*12e00*/  BSYNC B1 ;  /* 0x0000000000017941 */ /* 0x000fea0003800000 */
.L_x_61:
        /* <DEDUP_REMOVED lines=10> */
.L_x_64:
[----:B------:R-:W-:Y:S05]  /*12eb0*/  BSYNC B1 ;  /* 0x0000000000017941 */ /* 0x000fea0003800000 */
.L_x_63:
        /* <DEDUP_REMOVED lines=10> */
.L_x_66:
[----:B------:R-:W-:Y:S05]  /*12f60*/  BSYNC B1 ;  /* 0x0000000000017941 */ /* 0x000fea0003800000 */
.L_x_65:
        /* <DEDUP_REMOVED lines=10> */
.L_x_68:
[----:B------:R-:W-:Y:S05]  /*13010*/  BSYNC B1 ;  /* 0x0000000000017941 */ /* 0x000fea0003800000 */
.L_x_67:
        /* <DEDUP_REMOVED lines=10> */
.L_x_70:
[----:B------:R-:W-:Y:S05]  /*130c0*/  BSYNC B1 ;  /* 0x0000000000017941 */ /* 0x000fea0003800000 */
.L_x_69:
        /* <DEDUP_REMOVED lines=10> */
.L_x_72:
[----:B------:R-:W-:Y:S05]  /*13170*/  BSYNC B1 ;  /* 0x0000000000017941 */ /* 0x000fea0003800000 */
.L_x_71:
        /* <DEDUP_REMOVED lines=10> */
.L_x_74:
[----:B------:R-:W-:Y:S05]  /*13220*/  BSYNC B1 ;  /* 0x0000000000017941 */ /* 0x000fea0003800000 */
.L_x_73:
        /* <DEDUP_REMOVED lines=10> */
.L_x_76:
[----:B------:R-:W-:Y:S05]  /*132d0*/  BSYNC B1 ;  /* 0x0000000000017941 */ /* 0x000fea0003800000 */
.L_x_75:
        /* <DEDUP_REMOVED lines=10> */
.L_x_78:
[----:B------:R-:W-:Y:S05]  /*13380*/  BSYNC B1 ;  /* 0x0000000000017941 */ /* 0x000fea0003800000 */
.L_x_77:
        /* <DEDUP_REMOVED lines=10> */
.L_x_80:
[----:B------:R-:W-:Y:S05]  /*13430*/  BSYNC B1 ;  /* 0x0000000000017941 */ /* 0x000fea0003800000 */
.L_x_79:
        /* <DEDUP_REMOVED lines=10> */
.L_x_82:
[----:B------:R-:W-:Y:S05]  /*134e0*/  BSYNC B1 ;  /* 0x0000000000017941 */ /* 0x000fea0003800000 */
.L_x_81:
        /* <DEDUP_REMOVED lines=10> */
.L_x_84:
[----:B------:R-:W-:Y:S05]  /*13590*/  BSYNC B1 ;  /* 0x0000000000017941 */ /* 0x000fea0003800000 */
.L_x_83:
        /* <DEDUP_REMOVED lines=10> */
.L_x_86:
[----:B------:R-:W-:Y:S05]  /*13640*/  BSYNC B1 ;  /* 0x0000000000017941 */ /* 0x000fea0003800000 */
.L_x_85:
        /* <DEDUP_REMOVED lines=10> */
.L_x_88:
[----:B------:R-:W-:Y:S05]  /*136f0*/  BSYNC B1 ;  /* 0x0000000000017941 */ /* 0x000fea0003800000 */
.L_x_87:
        /* <DEDUP_REMOVED lines=10> */
.L_x_90:
[----:B------:R-:W-:Y:S05]  /*137a0*/  BSYNC B1 ;  /* 0x0000000000017941 */ /* 0x000fea0003800000 */
.L_x_89:
        /* <DEDUP_REMOVED lines=10> */
.L_x_92:
[----:B------:R-:W-:Y:S05]  /*13850*/  BSYNC B1 ;  /* 0x0000000000017941 */ /* 0x000fea0003800000 */
.L_x_91:
        /* <DEDUP_REMOVED lines=10> */
.L_x_94:
[----:B------:R-:W-:Y:S05]  /*13900*/  BSYNC B1 ;  /* 0x0000000000017941 */ /* 0x000fea0003800000 */
.L_x_93:
        /* <DEDUP_REMOVED lines=10> */
.L_x_96:
[----:B------:R-:W-:Y:S05]  /*139b0*/  BSYNC B1 ;  /* 0x0000000000017941 */ /* 0x000fea0003800000 */
.L_x_95:
        /* <DEDUP_REMOVED lines=10> */
.L_x_98:
[----:B------:R-:W-:Y:S05]  /*13a60*/  BSYNC B1 ;  /* 0x0000000000017941 */ /* 0x000fea0003800000 */
.L_x_97:
        /* <DEDUP_REMOVED lines=10> */
.L_x_100:
[----:B------:R-:W-:Y:S05]  /*13b10*/  BSYNC B1 ;  /* 0x0000000000017941 */ /* 0x000fea0003800000 */
.L_x_99:
        /* <DEDUP_REMOVED lines=10> */
.L_x_102:
[----:B------:R-:W-:Y:S05]  /*13bc0*/  BSYNC B1 ;  /* 0x0000000000017941 */ /* 0x000fea0003800000 */
.L_x_101:
        /* <DEDUP_REMOVED lines=10> */
.L_x_104:
[----:B------:R-:W-:Y:S05]  /*13c70*/  BSYNC B1 ;  /* 0x0000000000017941 */ /* 0x000fea0003800000 */
.L_x_103:
        /* <DEDUP_REMOVED lines=10> */
.L_x_106:
[----:B------:R-:W-:Y:S05]  /*13d20*/  BSYNC B1 ;  /* 0x0000000000017941 */ /* 0x000fea0003800000 */
.L_x_105:
        /* <DEDUP_REMOVED lines=10> */
.L_x_108:
[----:B------:R-:W-:Y:S05]  /*13dd0*/  BSYNC B1 ;  /* 0x0000000000017941 */ /* 0x000fea0003800000 */
.L_x_107:
        /* <DEDUP_REMOVED lines=10> */
.L_x_110:
[----:B------:R-:W-:Y:S05]  /*13e80*/  BSYNC B1 ;  /* 0x0000000000017941 */ /* 0x000fea0003800000 */
.L_x_109:
        /* <DEDUP_REMOVED lines=10> */
.L_x_112:
[----:B------:R-:W-:Y:S05]  /*13f30*/  BSYNC B1 ;  /* 0x0000000000017941 */ /* 0x000fea0003800000 */
.L_x_111:
        /* <DEDUP_REMOVED lines=10> */
.L_x_114:
[----:B------:R-:W-:Y:S05]  /*13fe0*/  BSYNC B1 ;  /* 0x0000000000017941 */ /* 0x000fea0003800000 */
.L_x_113:
        /* <DEDUP_REMOVED lines=10> */
.L_x_116:
[----:B------:R-:W-:Y:S05]  /*14090*/  BSYNC B1 ;  /* 0x0000000000017941 */ /* 0x000fea0003800000 */
.L_x_115:
        /* <DEDUP_REMOVED lines=10> */
.L_x_118:
[----:B------:R-:W-:Y:S05]  /*14140*/  BSYNC B1 ;  /* 0x0000000000017941 */ /* 0x000fea0003800000 */
.L_x_117:
        /* <DEDUP_REMOVED lines=10> */
.L_x_120:
[----:B------:R-:W-:Y:S05]  /*141f0*/  BSYNC B1 ;  /* 0x0000000000017941 */ /* 0x000fea0003800000 */
.L_x_119:
        /* <DEDUP_REMOVED lines=10> */
.L_x_122:
[----:B------:R-:W-:Y:S05]  /*142a0*/  BSYNC B1 ;  /* 0x0000000000017941 */ /* 0x000fea0003800000 */
.L_x_121:
        /* <DEDUP_REMOVED lines=10> */
.L_x_124:
[----:B------:R-:W-:Y:S05]  /*14350*/  BSYNC B1 ;  /* 0x0000000000017941 */ /* 0x000fea0003800000 */
.L_x_123:
        /* <DEDUP_REMOVED lines=10> */
.L_x_126:
[----:B------:R-:W-:Y:S05]  /*14400*/  BSYNC B1 ;  /* 0x0000000000017941 */ /* 0x000fea0003800000 */
.L_x_125:
        /* <DEDUP_REMOVED lines=10> */
.L_x_128:
[----:B------:R-:W-:Y:S05]  /*144b0*/  BSYNC B1 ;  /* 0x0000000000017941 */ /* 0x000fea0003800000 */
.L_x_127:
        /* <DEDUP_REMOVED lines=10> */
.L_x_130:
[----:B------:R-:W-:Y:S05]  /*14560*/  BSYNC B1 ;  /* 0x0000000000017941 */ /* 0x000fea0003800000 */
.L_x_129:
        /* <DEDUP_REMOVED lines=10> */
.L_x_132:
[----:B------:R-:W-:Y:S05]  /*14610*/  BSYNC B1 ;  /* 0x0000000000017941 */ /* 0x000fea0003800000 */
.L_x_131:
[----:B--2---:R-:W2:Y:S01]  /*14620*/  LDL.LU R17, [R1+0xb8] ;  /* 0x0000b80001117983 */ /* 0x004ea20000300800 */
[----:B-----5:R-:W-:Y:S01]  /*14630*/  LOP3.LUT R156, R23, 0xffffe000, RZ, 0xc0, !PT ;  /* 0xffffe000179c7812 */ /* 0x020fe200078ec0ff */
[----:B------:R-:W-:Y:S01]  /*14640*/  BSSY B1, `(.L_x_133) ;  /* 0x0000009000017945 */ /* 0x000fe20003800000 */
[----:B------:R-:W-:-:S03]  /*14650*/  ISETP.GT.AND P2, PT, R0, 0x59, P0 ;  /* 0x000000590000780c */ /* 0x000fc60000744270 */
[----:B------:R-:W-:-:S04]  /*14660*/  FMUL R156, R156, R16 ;  /* 0x000000109c9c7220 */ /* 0x000fc80000400000 */
[----:B--2---:R-:W-:Y:S01]  /*14670*/  FFMA R156, R17, R2, R156 ;  /* 0x00000002119c7223 */ /* 0x004fe2000000009c */
[----:B------:R-:W-:-:S04]  /*14680*/  IMAD.MOV.U32 R17, RZ, RZ, R23 ;  /* 0x000000ffff117224 */ /* 0x000fc800078e0017 */
[----:B------:R-:W-:-:S05]  /*14690*/  F2FP.TF32.F32.PACK_B R156, R156 ;  /* 0x0000009cff9c723e */ /* 0x000fca00024050ff */
[----:B------:R2:W-:Y:S01]  /*146a0*/  @P1 STG.E desc[UR36][R6.64+0x160], R156 ;  /* 0x0001609c06001986 */ /* 0x0005e2000c101924 */
[----:B------:R-:W-:Y:S05]  /*146b0*/  @!P2 BRA `(.L_x_134) ;  /* 0x000000000004a947 */ /* 0x000fea0003800000 */
[----:B------:R0:W5:Y:S02]  /*146c0*/  LDG.E.LTC128B R17, desc[UR36][R8.64+0x164] ;  /* 0x0001642408117981 */ /* 0x000164000c1e1920 */
.L_x_134:
[----:B------:R-:W-:Y:S05]  /*146d0*/  BSYNC B1 ;  /* 0x0000000000017941 */ /* 0x000fea0003800000 */
.L_x_133:
[----:B--2---:R-:W2:Y:S01]  /*146e0*/  LDL.LU R156, [R1+0xbc] ;  /* 0x0000bc00019c7983 */ /* 0x004ea20000300800 */
[----:B-----5:R-:W-:Y:S01]  /*146f0*/  LOP3.LUT R23, R17, 0xffffe000, RZ, 0xc0, !PT ;  /* 0xffffe00011177812 */ /* 0x020fe200078ec0ff */
        /* <DEDUP_REMOVED lines=8> */
.L_x_136:
[----:B------:R-:W-:Y:S05]  /*14780*/  BSYNC B1 ;  /* 0x0000000000017941 */ /* 0x000fea0003800000 */
.L_x_135:
        /* <DEDUP_REMOVED lines=10> */
.L_x_138:
[----:B------:R-:W-:Y:S05]  /*14830*/  BSYNC B1 ;  /* 0x0000000000017941 */ /* 0x000fea0003800000 */
.L_x_137:
        /* <DEDUP_REMOVED lines=10> */
.L_x_140:
[----:B------:R-:W-:Y:S05]  /*148e0*/  BSYNC B1 ;  /* 0x0000000000017941 */ /* 0x000fea0003800000 */
.L_x_139:
        /* <DEDUP_REMOVED lines=10> */
.L_x_142:
[----:B------:R-:W-:Y:S05]  /*14990*/  BSYNC B1 ;  /* 0x0000000000017941 */ /* 0x000fea0003800000 */
.L_x_141:
        /* <DEDUP_REMOVED lines=10> */
.L_x_144:
[----:B------:R-:W-:Y:S05]  /*14a40*/  BSYNC B1 ;  /* 0x0000000000017941 */ /* 0x000fea0003800000 */
.L_x_143:
        /* <DEDUP_REMOVED lines=10> */
.L_x_146:
[----:B------:R-:W-:Y:S05]  /*14af0*/  BSYNC B1 ;  /* 0x0000000000017941 */ /* 0x000fea0003800000 */
.L_x_145:
        /* <DEDUP_REMOVED lines=10> */
.L_x_148:
[----:B------:R-:W-:Y:S05]  /*14ba0*/  BSYNC B1 ;  /* 0x0000000000017941 */ /* 0x000fea0003800000 */
.L_x_147:
        /* <DEDUP_REMOVED lines=10> */
.L_x_150:
[----:B------:R-:W-:Y:S05]  /*14c50*/  BSYNC B1 ;  /* 0x0000000000017941 */ /* 0x000fea0003800000 */
.L_x_149:
        /* <DEDUP_REMOVED lines=10> */
.L_x_152:
[----:B------:R-:W-:Y:S05]  /*14d00*/  BSYNC B1 ;  /* 0x0000000000017941 */ /* 0x000fea0003800000 */
.L_x_151:
        /* <DEDUP_REMOVED lines=10> */
.L_x_154:
[----:B------:R-:W-:Y:S05]  /*14db0*/  BSYNC B1 ;  /* 0x0000000000017941 */ /* 0x000fea0003800000 */
.L_x_153:
        /* <DEDUP_REMOVED lines=10> */
.L_x_156:
[----:B------:R-:W-:Y:S05]  /*14e60*/  BSYNC B1 ;  /* 0x0000000000017941 */ /* 0x000fea0003800000 */
.L_x_155:
        /* <DEDUP_REMOVED lines=10> */
.L_x_158:
[----:B------:R-:W-:Y:S05]  /*14f10*/  BSYNC B1 ;  /* 0x0000000000017941 */ /* 0x000fea0003800000 */
.L_x_157:
        /* <DEDUP_REMOVED lines=10> */
.L_x_160:
[----:B------:R-:W-:Y:S05]  /*14fc0*/  BSYNC B1 ;  /* 0x0000000000017941 */ /* 0x000fea0003800000 */
.L_x_159:
        /* <DEDUP_REMOVED lines=10> */
.L_x_162:
[----:B------:R-:W-:Y:S05]  /*15070*/  BSYNC B1 ;  /* 0x0000000000017941 */ /* 0x000fea0003800000 */
.L_x_161:
        /* <DEDUP_REMOVED lines=10> */
.L_x_164:
[----:B------:R-:W-:Y:S05]  /*15120*/  BSYNC B1 ;  /* 0x0000000000017941 */ /* 0x000fea0003800000 */
.L_x_163:
        /* <DEDUP_REMOVED lines=10> */
.L_x_166:
[----:B------:R-:W-:Y:S05]  /*151d0*/  BSYNC B1 ;  /* 0x0000000000017941 */ /* 0x000fea0003800000 */
.L_x_165:
        /* <DEDUP_REMOVED lines=10> */
.L_x_168:
[----:B------:R-:W-:Y:S05]  /*15280*/  BSYNC B1 ;  /* 0x0000000000017941 */ /* 0x000fea0003800000 */
.L_x_167:
        /* <DEDUP_REMOVED lines=10> */
.L_x_170:
[----:B------:R-:W-:Y:S05]  /*15330*/  BSYNC B1 ;  /* 0x0000000000017941 */ /* 0x000fea0003800000 */
.L_x_169:
        /* <DEDUP_REMOVED lines=10> */
.L_x_172:
[----:B------:R-:W-:Y:S05]  /*153e0*/  BSYNC B1 ;  /* 0x0000000000017941 */ /* 0x000fea0003800000 */
.L_x_171:
        /* <DEDUP_REMOVED lines=10> */
.L_x_174:
[----:B------:R-:W-:Y:S05]  /*15490*/  BSYNC B1 ;  /* 0x0000000000017941 */ /* 0x000fea0003800000 */
.L_x_173:
        /* <DEDUP_REMOVED lines=10> */
.L_x_176:
[----:B------:R-:W-:Y:S05]  /*15540*/  BSYNC B1 ;  /* 0x0000000000017941 */ /* 0x000fea0003800000 */
.L_x_175:
        /* <DEDUP_REMOVED lines=10> */
.L_x_178:
[----:B------:R-:W-:Y:S05]  /*155f0*/  BSYNC B1 ;  /* 0x0000000000017941 */ /* 0x000fea0003800000 */
.L_x_177:
        /* <DEDUP_REMOVED lines=10> */
.L_x_180:
[----:B------:R-:W-:Y:S05]  /*156a0*/  BSYNC B1 ;  /* 0x0000000000017941 */ /* 0x000fea0003800000 */
.L_x_179:
        /* <DEDUP_REMOVED lines=10> */
.L_x_182:
[----:B------:R-:W-:Y:S05]  /*15750*/  BSYNC B1 ;  /* 0x0000000000017941 */ /* 0x000fea0003800000 */
.L_x_181:
        /* <DEDUP_REMOVED lines=10> */
.L_x_184:
[----:B------:R-:W-:Y:S05]  /*15800*/  BSYNC B1 ;  /* 0x0000000000017941 */ /* 0x000fea0003800000 */
.L_x_183:
        /* <DEDUP_REMOVED lines=10> */
.L_x_186:
[----:B------:R-:W-:Y:S05]  /*158b0*/  BSYNC B1 ;  /* 0x0000000000017941 */ /* 0x000fea0003800000 */
.L_x_185:
        /* <DEDUP_REMOVED lines=10> */
.L_x_188:
[----:B------:R-:W-:Y:S05]  /*15960*/  BSYNC B1 ;  /* 0x0000000000017941 */ /* 0x000fea0003800000 */
.L_x_187:
        /* <DEDUP_REMOVED lines=10> */
.L_x_190:
[----:B------:R-:W-:Y:S05]  /*15a10*/  BSYNC B1 ;  /* 0x0000000000017941 */ /* 0x000fea0003800000 */
.L_x_189:
        /* <DEDUP_REMOVED lines=10> */
.L_x_192:
[----:B------:R-:W-:Y:S05]  /*15ac0*/  BSYNC B1 ;  /* 0x0000000000017941 */ /* 0x000fea0003800000 */
.L_x_191:
        /* <DEDUP_REMOVED lines=10> */
.L_x_194:
[----:B------:R-:W-:Y:S05]  /*15b70*/  BSYNC B1 ;  /* 0x0000000000017941 */ /* 0x000fea0003800000 */
.L_x_193:
        /* <DEDUP_REMOVED lines=10> */
.L_x_196:
[----:B------:R-:W-:Y:S05]  /*15c20*/  BSYNC B1 ;  /* 0x0000000000017941 */ /* 0x000fea0003800000 */
.L_x_195:
        /* <DEDUP_REMOVED lines=10> */
.L_x_198:
[----:B------:R-:W-:Y:S05]  /*15cd0*/  BSYNC B1 ;  /* 0x0000000000017941 */ /* 0x000fea0003800000 */
.L_x_197:
        /* <DEDUP_REMOVED lines=10> */
.L_x_200:
[----:B------:R-:W-:Y:S05]  /*15d80*/  BSYNC B1 ;  /* 0x0000000000017941 */ /* 0x000fea0003800000 */
.L_x_199:
        /* <DEDUP_REMOVED lines=10> */
.L_x_202:
[----:B------:R-:W-:Y:S05]  /*15e30*/  BSYNC B1 ;  /* 0x0000000000017941 */ /* 0x000fea0003800000 */
.L_x_201:
        /* <DEDUP_REMOVED lines=10> */
.L_x_204:
[----:B------:R-:W-:Y:S05]  /*15ee0*/  BSYNC B1 ;  /* 0x0000000000017941 */ /* 0x000fea0003800000 */
.L_x_203:
        /* <DEDUP_REMOVED lines=10> */
.L_x_206:
[----:B------:R-:W-:Y:S05]  /*15f90*/  BSYNC B1 ;  /* 0x0000000000017941 */ /* 0x000fea0003800000 */
.L_x_205:
        /* <DEDUP_REMOVED lines=10> */
.L_x_208:
[----:B------:R-:W-:Y:S05]  /*16040*/  BSYNC B1 ;  /* 0x0000000000017941 */ /* 0x000fea0003800000 */
.L_x_207:
        /* <DEDUP_REMOVED lines=10> */
.L_x_210:
[----:B------:R-:W-:Y:S05]  /*160f0*/  BSYNC B1 ;  /* 0x0000000000017941 */ /* 0x000fea0003800000 */
.L_x_209:
        /* <DEDUP_REMOVED lines=10> */
.L_x_212:
[----:B------:R-:W-:Y:S05]  /*161a0*/  BSYNC B1 ;  /* 0x0000000000017941 */ /* 0x000fea0003800000 */
.L_x_211:
        /* <DEDUP_REMOVED lines=10> */
.L_x_214:
[----:B------:R-:W-:Y:S05]  /*16250*/  BSYNC B1 ;  /* 0x0000000000017941 */ /* 0x000fea0003800000 */
.L_x_213:
        /* <DEDUP_REMOVED lines=10> */
.L_x_216:
[----:B------:R-:W-:Y:S05]  /*16300*/  BSYNC B1 ;  /* 0x0000000000017941 */ /* 0x000fea0003800000 */
.L_x_215:
        /* <DEDUP_REMOVED lines=10> */
.L_x_218:
[----:B------:R-:W-:Y:S05]  /*163b0*/  BSYNC B1 ;  /* 0x0000000000017941 */ /* 0x000fea0003800000 */
.L_x_217:
        /* <DEDUP_REMOVED lines=10> */
.L_x_220:
[----:B------:R-:W-:Y:S05]  /*16460*/  BSYNC B1 ;  /* 0x0000000000017941 */ /* 0x000fea0003800000 */
.L_x_219:
        /* <DEDUP_REMOVED lines=10> */
.L_x_222:
[----:B------:R-:W-:Y:S05]  /*16510*/  BSYNC B1 ;  /* 0x0000000000017941 */ /* 0x000fea0003800000 */
.L_x_221:
        /* <DEDUP_REMOVED lines=10> */
.L_x_224:
[----:B------:R-:W-:Y:S05]  /*165c0*/  BSYNC B1 ;  /* 0x0000000000017941 */ /* 0x000fea0003800000 */
.L_x_223:
        /* <DEDUP_REMOVED lines=10> */
.L_x_226:
[----:B------:R-:W-:Y:S05]  /*16670*/  BSYNC B1 ;  /* 0x0000000000017941 */ /* 0x000fea0003800000 */
.L_x_225:
        /* <DEDUP_REMOVED lines=10> */
.L_x_228:
[----:B------:R-:W-:Y:S05]  /*16720*/  BSYNC B1 ;  /* 0x0000000000017941 */ /* 0x000fea0003800000 */
.L_x_227:
        /* <DEDUP_REMOVED lines=10> */
.L_x_230:
[----:B------:R-:W-:Y:S05]  /*167d0*/  BSYNC B1 ;  /* 0x0000000000017941 */ /* 0x000fea0003800000 */
.L_x_229:
        /* <DEDUP_REMOVED lines=10> */
.L_x_232:
[----:B------:R-:W-:Y:S05]  /*16880*/  BSYNC B1 ;  /* 0x0000000000017941 */ /* 0x000fea0003800000 */
.L_x_231:
        /* <DEDUP_REMOVED lines=10> */
.L_x_234:
[----:B------:R-:W-:Y:S05]  /*16930*/  BSYNC B1 ;  /* 0x0000000000017941 */ /* 0x000fea0003800000 */
.L_x_233:
        /* <DEDUP_REMOVED lines=10> */
.L_x_236:
[----:B------:R-:W-:Y:S05]  /*169e0*/  BSYNC B1 ;  /* 0x0000000000017941 */ /* 0x000fea0003800000 */
.L_x_235:
        /* <DEDUP_REMOVED lines=10> */
.L_x_238:
[----:B------:R-:W-:Y:S05]  /*16a90*/  BSYNC B1 ;  /* 0x0000000000017941 */ /* 0x000fea0003800000 */
.L_x_237:
        /* <DEDUP_REMOVED lines=10> */
.L_x_240:
[----:B------:R-:W-:Y:S05]  /*16b40*/  BSYNC B1 ;  /* 0x0000000000017941 */ /* 0x000fea0003800000 */
.L_x_239:
        /* <DEDUP_REMOVED lines=10> */
.L_x_242:
[----:B------:R-:W-:Y:S05]  /*16bf0*/  BSYNC B1 ;  /* 0x0000000000017941 */ /* 0x000fea0003800000 */
.L_x_241:
        /* <DEDUP_REMOVED lines=10> */
.L_x_244:
[----:B------:R-:W-:Y:S05]  /*16ca0*/  BSYNC B1 ;  /* 0x0000000000017941 */ /* 0x000fea0003800000 */
.L_x_243:
        /* <DEDUP_REMOVED lines=10> */
.L_x_246:
[----:B------:R-:W-:Y:S05]  /*16d50*/  BSYNC B1 ;  /* 0x0000000000017941 */ /* 0x000fea0003800000 */
.L_x_245:
        /* <DEDUP_REMOVED lines=10> */
.L_x_248:
[----:B------:R-:W-:Y:S05]  /*16e00*/  BSYNC B1 ;  /* 0x0000000000017941 */ /* 0x000fea0003800000 */
.L_x_247:
        /* <DEDUP_REMOVED lines=10> */
.L_x_250:
[----:B------:R-:W-:Y:S05]  /*16eb0*/  BSYNC B1 ;  /* 0x0000000000017941 */ /* 0x000fea0003800000 */
.L_x_249:
        /* <DEDUP_REMOVED lines=10> */
.L_x_252:
[----:B------:R-:W-:Y:S05]  /*16f60*/  BSYNC B1 ;  /* 0x0000000000017941 */ /* 0x000fea0003800000 */
.L_x_251:
        /* <DEDUP_REMOVED lines=10> */
.L_x_254:
[----:B------:R-:W-:Y:S05]  /*17010*/  BSYNC B1 ;  /* 0x0000000000017941 */ /* 0x000fea0003800000 */
.L_x_253:
        /* <DEDUP_REMOVED lines=10> */
.L_x_256:
[----:B------:R-:W-:Y:S05]  /*170c0*/  BSYNC B1 ;  /* 0x0000000000017941 */ /* 0x000fea0003800000 */
.L_x_255:
        /* <DEDUP_REMOVED lines=10> */
.L_x_258:
[----:B------:R-:W-:Y:S05]  /*17170*/  BSYNC B1 ;  /* 0x0000000000017941 */ /* 0x000fea0003800000 */
.L_x_257:
        /* <DEDUP_REMOVED lines=10> */
.L_x_260:
[----:B------:R-:W-:Y:S05]  /*17220*/  BSYNC B1 ;  /* 0x0000000000017941 */ /* 0x000fea0003800000 */
.L_x_259:
        /* <DEDUP_REMOVED lines=10> */
.L_x_262:
[----:B------:R-:W-:Y:S05]  /*172d0*/  BSYNC B1 ;  /* 0x0000000000017941 */ /* 0x000fea0003800000 */
.L_x_261:
        /* <DEDUP_REMOVED lines=10> */
.L_x_264:
[----:B------:R-:W-:Y:S05]  /*17380*/  BSYNC B1 ;  /* 0x0000000000017941 */ /* 0x000fea0003800000 */
.L_x_263:
        /* <DEDUP_REMOVED lines=10> */
.L_x_266:
[----:B------:R-:W-:Y:S05]  /*17430*/  BSYNC B1 ;  /* 0x0000000000017941 */ /* 0x000fea0003800000 */
.L_x_265:
        /* <DEDUP_REMOVED lines=10> */
.L_x_268:
[----:B------:R-:W-:Y:S05]  /*174e0*/  BSYNC B1 ;  /* 0x0000000000017941 */ /* 0x000fea0003800000 */
.L_x_267:
        /* <DEDUP_REMOVED lines=10> */
.L_x_270:
[----:B------:R-:W-:Y:S05]  /*17590*/  BSYNC B1 ;  /* 0x0000000000017941 */ /* 0x000fea0003800000 */
.L_x_269:
        /* <DEDUP_REMOVED lines=10> */
.L_x_272:
[----:B------:R-:W-:Y:S05]  /*17640*/  BSYNC B1 ;  /* 0x0000000000017941 */ /* 0x000fea0003800000 */
.L_x_271:
        /* <DEDUP_REMOVED lines=10> */
.L_x_274:
[----:B------:R-:W-:Y:S05]  /*176f0*/  BSYNC B1 ;  /* 0x0000000000017941 */ /* 0x000fea0003800000 */
.L_x_273:
        /* <DEDUP_REMOVED lines=10> */
.L_x_276:
[----:B------:R-:W-:Y:S05]  /*177a0*/  BSYNC B1 ;  /* 0x0000000000017941 */ /* 0x000fea0003800000 */
.L_x_275:
        /* <DEDUP_REMOVED lines=10> */
.L_x_278:
[----:B------:R-:W-:Y:S05]  /*17850*/  BSYNC B1 ;  /* 0x0000000000017941 */ /* 0x000fea0003800000 */
.L_x_277:
        /* <DEDUP_REMOVED lines=10> */
.L_x_280:
[----:B------:R-:W-:Y:S05]  /*17900*/  BSYNC B1 ;  /* 0x0000000000017941 */ /* 0x000fea0003800000 */
.L_x_279:
        /* <DEDUP_REMOVED lines=10> */
.L_x_282:
[----:B------:R-:W-:Y:S05]  /*179b0*/  BSYNC B1 ;  /* 0x0000000000017941 */ /* 0x000fea0003800000 */
.L_x_281:
        /* <DEDUP_REMOVED lines=10> */
.L_x_284:
[----:B------:R-:W-:Y:S05]  /*17a60*/  BSYNC B1 ;  /* 0x0000000000017941 */ /* 0x000fea0003800000 */
.L_x_283:
        /* <DEDUP_REMOVED lines=10> */
.L_x_286:
[----:B------:R-:W-:Y:S05]  /*17b10*/  BSYNC B1 ;  /* 0x0000000000017941 */ /* 0x000fea0003800000 */
.L_x_285:
        /* <DEDUP_REMOVED lines=10> */
.L_x_288:
[----:B------:R-:W-:Y:S05]  /*17bc0*/  BSYNC B1 ;  /* 0x0000000000017941 */ /* 0x000fea0003800000 */
.L_x_287:
        /* <DEDUP_REMOVED lines=10> */
.L_x_290:
[----:B------:R-:W-:Y:S05]  /*17c70*/  BSYNC B1 ;  /* 0x0000000000017941 */ /* 0x000fea0003800000 */
.L_x_289:
[----:B01-34-:R-:W3:Y:S01]  /*17c80*/  LDL.LU R10, [R1+0x1f4] ;  /* 0x0001f400010a7983 */ /* 0x01bee20000300800 */
        /* <DEDUP_REMOVED lines=9> */
.L_x_292:
[----:B------:R-:W-:Y:S05]  /*17d20*/  BSYNC B1 ;  /* 0x0000000000017941 */ /* 0x000fea0003800000 */
.L_x_291:
[----:B------:R-:W3:Y:S01]  /*17d30*/  LDL.LU R10, [R1+0x1f8] ;  /* 0x0001f800010a7983 */ /* 0x000ee20000300800 */
[----:B0----5:R-:W-:Y:S01]  /*17d40*/  LOP3.LUT R11, R17, 0xffffe000, RZ, 0xc0, !PT ;  /* 0xffffe000110b7812 */ /* 0x021fe200078ec0ff */
[----:B------:R-:W-:Y:S01]  /*17d50*/  BSSY B1, `(.L_x_293) ;  /* 0x000000b000017945 */ /* 0x000fe20003800000 */
[----:B------:R-:W-:Y:S02]  /*17d60*/  ISETP.GT.AND P1, PT, R0, 0xf9, P0 ;  /* 0x000000f90000780c */ /* 0x000fe40000724270 */
[----:B------:R-:W-:Y:S01]  /*17d70*/  IADD3 R167, P2, R3, 0x80, RZ ;  /* 0x0000008003a77810 */ /* 0x000fe20007f5e0ff */
[----:B------:R-:W-:-:S03]  /*17d80*/  FMUL R11, R11, R16 ;  /* 0x000000100b0b7220 */ /* 0x000fc60000400000 */
[----:B------:R-:W-:Y:S01]  /*17d90*/  IADD3.X R3, RZ, UR7, RZ, P2, !PT ;  /* 0x00000007ff037c10 */ /* 0x000fe200097fe4ff */
[----:B---3--:R-:W-:-:S04]  /*17da0*/  FFMA R11, R10, R2, R11 ;  /* 0x000000020a0b7223 */ /* 0x008fc8000000000b */
[----:B------:R-:W-:Y:S01]  /*17db0*/  IMAD R10, R3, R14, RZ ;  /* 0x0000000e030a7224 */ /* 0x000fe200078e02ff */
[----:B------:R-:W-:-:S05]  /*17dc0*/  F2FP.TF32.F32.PACK_B R11, R11 ;  /* 0x0000000bff0b723e */ /* 0x000fca00024050ff */
[----:B------:R0:W-:Y:S01]  /*17dd0*/  @P4 STG.E desc[UR36][R6.64+0x3e0], R11 ;  /* 0x0003e00b06004986 */ /* 0x0001e2000c101924 */
[----:B------:R-:W-:Y:S05]  /*17de0*/  @!P1 BRA `(.L_x_294) ;  /* 0x0000000000049947 */ /* 0x000fea0003800000 */
[----:B------:R3:W5:Y:S02]  /*17df0*/  LDG.E.LTC128B R17, desc[UR36][R8.64+0x3e4] ;  /* 0x0003e42408117981 */ /* 0x000764000c1e1920 */
.L_x_294:
[----:B------:R-:W-:Y:S05]  /*17e00*/  BSYNC B1 ;  /* 0x0000000000017941 */ /* 0x000fea0003800000 */
.L_x_293:
[----:B0-----:R-:W4:Y:S01]  /*17e10*/  LDL.LU R11, [R1+0x1fc] ;  /* 0x0001fc00010b7983 */ /* 0x001f220000300800 */
[----:B-----5:R-:W-:Y:S01]  /*17e20*/  LOP3.LUT R3, R17, 0xffffe000, RZ, 0xc0, !PT ;  /* 0xffffe00011037812 */ /* 0x020fe200078ec0ff */
[----:B--2---:R-:W-:Y:S01]  /*17e30*/  IMAD R23, R167, R15, R10 ;  /* 0x0000000fa7177224 */ /* 0x004fe200078e020a */
[----:B------:R-:W-:Y:S01]  /*17e40*/  ISETP.GT.AND P0, PT, R157, 0x80, PT ;  /* 0x000000809d00780c */ /* 0x000fe20003f04270 */
[----:B-1-3--:R-:W-:-:S04]  /*17e50*/  IMAD.WIDE.U32 R8, R167, R14, R20 ;  /* 0x0000000ea7087225 */ /* 0x00afc800078e0014 */
[----:B------:R-:W-:Y:S01]  /*17e60*/  FMUL R3, R3, R16 ;  /* 0x0000001003037220 */ /* 0x000fe20000400000 */
[----:B------:R-:W-:Y:S01]  /*17e70*/  ISETP.GT.AND P4, PT, R0, RZ, P0 ;  /* 0x000000ff0000720c */ /* 0x000fe20000784270 */
[----:B------:R-:W-:Y:S01]  /*17e80*/  IMAD.IADD R9, R9, 0x1, R23 ;  /* 0x0000000109097824 */ /* 0x000fe200078e0217 */
[----:B------:R-:W-:Y:S01]  /*17e90*/  LEA R10, P2, R8, R12, 0x2 ;  /* 0x0000000c080a7211 */ /* 0x000fe200078410ff */
[----:B----4-:R-:W-:-:S03]  /*17ea0*/  FFMA R15, R11, R2, R3 ;  /* 0x000000020b0f7223 */ /* 0x010fc60000000003 */
[----:B------:R-:W-:Y:S02]  /*17eb0*/  LEA.HI.X R11, R8, R13, R9, 0x2, P2 ;  /* 0x0000000d080b7211 */ /* 0x000fe400010f1409 */
[----:B------:R-:W-:-:S05]  /*17ec0*/  F2FP.TF32.F32.PACK_B R15, R15 ;  /* 0x0000000fff0f723e */ /* 0x000fca00024050ff */
[----:B------:R0:W-:Y:S04]  /*17ed0*/  @P1 STG.E desc[UR36][R6.64+0x3e4], R15 ;  /* 0x0003e40f06001986 */ /* 0x0001e8000c101924 */
[----:B------:R-:W2:Y:S01]  /*17ee0*/  @P4 LDG.E.LTC128B R17, desc[UR36][R10.64] ;  /* 0x000000240a114981 */ /* 0x000ea2000c1e1920 */
[----:B------:R-:W-:Y:S01]  /*17ef0*/  IMAD.WIDE.U32 R8, R167, R14, R18 ;  /* 0x0000000ea7087225 */ /* 0x000fe200078e0012 */
[----:B------:R-:W-:Y:S01]  /*17f00*/  MOV R156, UR9 ;  /* 0x00000009009c7c02 */ /* 0x000fe20008000f00 */
[----:B------:R-:W-:Y:S01]  /*17f10*/  BSSY B1, `(.L_x_295) ;  /* 0x0000014000017945 */ /* 0x000fe20003800000 */
[----:B------:R-:W-:Y:S01]  /*17f20*/  ISETP.GT.AND P2, PT, R0, 0x1, P0 ;  /* 0x000000010000780c */ /* 0x000fe20000744270 */
[----:B------:R-:W-:Y:S02]  /*17f30*/  IMAD.U32 R161, RZ, RZ, UR8 ;  /* 0x00000008ffa17e24 */ /* 0x000fe4000f8e00ff */
[----:B------:R-:W-:-:S02]  /*17f40*/  IMAD.IADD R9, R23, 0x1, R9 ;  /* 0x0000000117097824 */ /* 0x000fc400078e0209 */
[----:B------:R-:W-:Y:S02]  /*17f50*/  IMAD.U32 R165, RZ, RZ, UR8 ;  /* 0x00000008ffa57e24 */ /* 0x000fe4000f8e00ff */
[----:B------:R-:W-:Y:S02]  /*17f60*/  IMAD.SHL.U32 R161, R161, 0x200, RZ ;  /* 0x00000200a1a17824 */ /* 0x000fe400078e00ff */
[----:B------:R-:W-:Y:S01]  /*17f70*/  IMAD.WIDE.U32 R162, R22, UR43, R8 ;  /* 0x0000002b16a27c25 */ /* 0x000fe2000f8e0008 */
[----:B------:R-:W-:Y:S02]  /*17f80*/  SHF.L.U64.HI R165, R165, 0x9, R156 ;  /* 0x00000009a5a57819 */ /* 0x000fe4000001029c */
[----:B------:R-:W-:Y:S02]  /*17f90*/  IADD3 R8, P1, R161, R4, RZ ;  /* 0x00000004a1087210 */ /* 0x000fe40007f3e0ff */
[----:B0-----:R-:W-:-:S03]  /*17fa0*/  LEA R6, P3, R162, R12, 0x2 ;  /* 0x0000000ca2067211 */ /* 0x001fc600078610ff */
[----:B------:R-:W-:Y:S01]  /*17fb0*/  IMAD.X R9, R165, 0x1, R5, P1 ;  /* 0x00000001a5097824 */ /* 0x000fe200008e0605 */
[----:B--2---:R-:W-:-:S05]  /*17fc0*/  LOP3.LUT R3, R17, 0xffffe000, RZ, 0xc0, !PT ;  /* 0xffffe00011037812 */ /* 0x004fca00078ec0ff */
[----:B------:R-:W-:-:S04]  /*17fd0*/  FMUL R3, R3, R16 ;  /* 0x0000001003037220 */ /* 0x000fc80000400000 */
[----:B------:R-:W-:Y:S01]  /*17fe0*/  FFMA R11, R24, R2, R3 ;  /* 0x00000002180b7223 */ /* 0x000fe20000000003 */
[----:B------:R-:W-:-:S04]  /*17ff0*/  IMAD.IADD R3, R158, 0x1, R163 ;  /* 0x000000019e037824 */ /* 0x000fc800078e02a3 */
[----:B------:R-:W-:Y:S02]  /*18000*/  F2FP.TF32.F32.PACK_B R11, R11 ;  /* 0x0000000bff0b723e */ /* 0x000fe400024050ff */
[----:B------:R-:W-:-:S03]  /*18010*/  LEA.HI.X R7, R162, R13, R3, 0x2, P3 ;  /* 0x0000000da2077211 */ /* 0x000fc600018f1403 */
[----:B------:R0:W-:Y:S01]  /*18020*/  @P4 STG.E desc[UR36][R8.64], R11 ;  /* 0x0000000b08004986 */ /* 0x0001e2000c101924 */
[----:B------:R-:W-:Y:S05]  /*18030*/  @!P2 BRA `(.L_x_296) ;  /* 0x000000000004a947 */ /* 0x000fea0003800000 */
[----:B------:R1:W5:Y:S02]  /*18040*/  LDG.E.LTC128B R17, desc[UR36][R6.64+0x4] ;  /* 0x0000042406117981 */ /* 0x000364000c1e1920 */
.L_x_296:
[----:B------:R-:W-:Y:S05]  /*18050*/  BSYNC B1 ;  /* 0x0000000000017941 */ /* 0x000fea0003800000 */
.L_x_295:
[----:B-----5:R-:W-:Y:S01]  /*18060*/  LOP3.LUT R3, R17, 0xffffe000, RZ, 0xc0, !PT ;  /* 0xffffe00011037812 */ /* 0x020fe200078ec0ff */
[----:B------:R-:W-:Y:S01]  /*18070*/  IMAD.WIDE.U32 R14, R167, R14, R154 ;  /* 0x0000000ea70e7225 */ /* 0x000fe200078e009a */
[----:B------:R-:W-:Y:S01]  /*18080*/  ISETP.GT.AND P1, PT, R157, 0x88, PT ;  /* 0x000000889d00780c */ /* 0x000fe20003f24270 */
[----:B------:R-:W-:Y:S02]  /*18090*/  BSSY B1, `(.L_x_297) ;  /* 0x000000f000017945 */ /* 0x000fe40003800000 */
[----:B------:R-:W-:Y:S01]  /*180a0*/  FMUL R10, R3, R16 ;  /* 0x00000010030a7220 */ /* 0x000fe20000400000 */
[----:B------:R-:W-:Y:S01]  /*180b0*/  ISETP.GT.AND P3, PT, R0, RZ, P1 ;  /* 0x000000ff0000720c */ /* 0x000fe20000f64270 */
[----:B------:R-:W-:Y:S01]  /*180c0*/  IMAD.IADD R23, R23, 0x1, R15 ;  /* 0x0000000117177824 */ /* 0x000fe200078e020f */
[----:B------:R-:W-:Y:S01]  /*180d0*/  IADD3 R152, P4, R152, R14, RZ ;  /* 0x0000000e98987210 */ /* 0x000fe20007f9e0ff */
[----:B------:R-:W-:Y:S01]  /*180e0*/  FFMA R25, R25, R2, R10 ;  /* 0x0000000219197223 */ /* 0x000fe2000000000a */
[----:B------:R-:W-:-:S02]  /*180f0*/  IADD3 R14, P5, R18, R14, RZ ;  /* 0x0000000e120e7210 */ /* 0x000fc40007fbe0ff */
[----:B------:R-:W-:Y:S02]  /*18100*/  IADD3.X R20, R23, R21, RZ, P4, !PT ;  /* 0x0000001517147210 */ /* 0x000fe400027fe4ff */
[----:B------:R-:W-:Y:S01]  /*18110*/  F2FP.TF32.F32.PACK_B R25, R25 ;  /* 0x00000019ff19723e */ /* 0x000fe200024050ff */
[----:B------:R-:W-:Y:S01]  /*18120*/  IMAD.X R15, R19, 0x1, R23, P5 ;  /* 0x00000001130f7824 */ /* 0x000fe200028e0617 */
[----:B------:R-:W-:-:S03]  /*18130*/  LEA R10, P4, R152, R12, 0x2 ;  /* 0x0000000c980a7211 */ /* 0x000fc600078810ff */
[----:B------:R2:W-:Y:S01]  /*18140*/  @P2 STG.E desc[UR36][R8.64+0x4], R25 ;  /* 0x0000041908002986 */ /* 0x0005e2000c101924 */
[----:B0-----:R-:W-:Y:S01]  /*18150*/  LEA.HI.X R11, R152, R13, R20, 0x2, P4 ;  /* 0x0000000d980b7211 */ /* 0x001fe200020f1414 */
[----:B------:R-:W-:Y:S08]  /*18160*/  @!P3 BRA `(.L_x_298) ;  /* 0x000000000004b947 */ /* 0x000ff00003800000 */
[----:B------:R0:W5:Y:S02]  /*18170*/  LDG.E.LTC128B R17, desc[UR36][R10.64] ;  /* 0x000000240a117981 */ /* 0x000164000c1e1920 */
.L_x_298:
[----:B------:R-:W-:Y:S05]  /*18180*/  BSYNC B1 ;  /* 0x0000000000017941 */ /* 0x000fea0003800000 */
.L_x_297:
[----:B-----5:R-:W-:Y:S01]  /*18190*/  LOP3.LUT R3, R17, 0xffffe000, RZ, 0xc0, !PT ;  /* 0xffffe00011037812 */ /* 0x020fe200078ec0ff */
[----:B------:R-:W-:Y:S01]  /*181a0*/  IMAD.WIDE.U32 R22, R22, UR43, R14 ;  /* 0x0000002b16167c25 */ /* 0x000fe2000f8e000e */
[----:B0-----:R-:W-:Y:S01]  /*181b0*/  IADD3 R10, P2, R8, R160, RZ ;  /* 0x000000a0080a7210 */ /* 0x001fe20007f5e0ff */
[----:B------:R-:W-:Y:S01]  /*181c0*/  BSSY B1, `(.L_x_299) ;  /* 0x000000c000017945 */ /* 0x000fe20003800000 */
[----:B------:R-:W-:Y:S01]  /*181d0*/  ISETP.GT.AND P5, PT, R0, 0x1, P1 ;  /* 0x000000010000780c */ /* 0x000fe20000fa4270 */
[----:B------:R-:W-:Y:S01]  /*181e0*/  FMUL R3, R3, R16 ;  /* 0x0000001003037220 */ /* 0x000fe20000400000 */
[----:B------:R-:W-:Y:S01]  /*181f0*/  IMAD.IADD R158, R158, 0x1, R23 ;  /* 0x000000019e9e7824 */ /* 0x000fe200078e0217 */
[----:B------:R-:W-:Y:S01]  /*18200*/  LEA R12, P4, R22, R12, 0x2 ;  /* 0x0000000c160c7211 */ /* 0x000fe200078810ff */
[----:B------:R-:W-:Y:S02]  /*18210*/  IMAD.X R11, R9, 0x1, R159, P2 ;  /* 0x00000001090b7824 */ /* 0x000fe400010e069f */
[----:B------:R-:W-:Y:S01]  /*18220*/  FFMA R3, R26, R2, R3 ;  /* 0x000000021a037223 */ /* 0x000fe20000000003 */
[----:B------:R-:W-:-:S04]  /*18230*/  LEA.HI.X R13, R22, R13, R158, 0x2, P4 ;  /* 0x0000000d160d7211 */ /* 0x000fc800020f149e */
[----:B------:R-:W-:-:S05]  /*18240*/  F2FP.TF32.F32.PACK_B R3, R3 ;  /* 0x00000003ff03723e */ /* 0x000fca00024050ff */
[----:B------:R0:W-:Y:S01]  /*18250*/  @P3 STG.E desc[UR36][R10.64], R3 ;  /* 0x000000030a003986 */ /* 0x0001e2000c101924 */
[----:B------:R-:W-:Y:S05]  /*18260*/  @!P5 BRA `(.L_x_300) ;  /* 0x000000000004d947 */ /* 0x000fea0003800000 */
[----:B------:R3:W5:Y:S02]  /*18270*/  LDG.E.LTC128B R17, desc[UR36][R12.64+0x4] ;  /* 0x000004240c117981 */ /* 0x000764000c1e1920 */
.L_x_300:
[----:B------:R-:W-:Y:S05]  /*18280*/  BSYNC B1 ;  /* 0x0000000000017941 */ /* 0x000fea0003800000 */
.L_x_299:
[----:B0----5:R-:W-:Y:S01]  /*18290*/  LOP3.LUT R3, R17, 0xffffe000, RZ, 0xc0, !PT ;  /* 0xffffe00011037812 */ /* 0x021fe200078ec0ff */
[----:B------:R-:W-:Y:S01]  /*182a0*/  BSSY B1, `(.L_x_301) ;  /* 0x0000008000017945 */ /* 0x000fe20003800000 */
[----:B------:R-:W-:-:S03]  /*182b0*/  ISETP.GT.AND P2, PT, R0, 0x8, P0 ;  /* 0x000000080000780c */ /* 0x000fc60000744270 */
[----:B------:R-:W-:-:S04]  /*182c0*/  FMUL R14, R3, R16 ;  /* 0x00000010030e7220 */ /* 0x000fc80000400000 */
[----:B------:R-:W-:-:S05]  /*182d0*/  FFMA R27, R27, R2, R14 ;  /* 0x000000021b1b7223 */ /* 0x000fca000000000e */
[----:B------:R-:W-:-:S05]  /*182e0*/  F2FP.TF32.F32.PACK_B R27, R27 ;  /* 0x0000001bff1b723e */ /* 0x000fca00024050ff */
[----:B------:R0:W-:Y:S01]  /*182f0*/  @P5 STG.E desc[UR36][R10.64+0x4], R27 ;  /* 0x0000041b0a005986 */ /* 0x0001e2000c101924 */
[----:B------:R-:W-:Y:S05]  /*18300*/  @!P2 BRA `(.L_x_302) ;  /* 0x000000000004a947 */ /* 0x000fea0003800000 */
[----:B------:R4:W5:Y:S02]  /*18310*/  LDG.E.LTC128B R17, desc[UR36][R6.64+0x20] ;  /* 0x0000202406117981 */ /* 0x000964000c1e1920 */
.L_x_302:
[----:B------:R-:W-:Y:S05]  /*18320*/  BSYNC B1 ;  /* 0x0000000000017941 */ /* 0x000fea0003800000 */
.L_x_301:
[----:B-----5:R-:W-:Y:S01]  /*18330*/  LOP3.LUT R3, R17, 0xffffe000, RZ, 0xc0, !PT ;  /* 0xffffe00011037812 */ /* 0x020fe200078ec0ff */
        /* <DEDUP_REMOVED lines=8> */
.L_x_304:
[----:B------:R-:W-:Y:S05]  /*183c0*/  BSYNC B1 ;  /* 0x0000000000017941 */ /* 0x000fea0003800000 */
.L_x_303:
        /* <DEDUP_REMOVED lines=9> */
.L_x_306:
[----:B------:R-:W-:Y:S05]  /*18460*/  BSYNC B1 ;  /* 0x0000000000017941 */ /* 0x000fea0003800000 */
.L_x_305:
[----:B-----5:R-:W-:Y:S01]  /*18470*/  LOP3.LUT R3, R17, 0xffffe000, RZ, 0xc0, !PT ;  /* 0xffffe00011037812 */ /* 0x020fe200078ec0ff */
[----:B------:R-:W-:Y:S01]  /*18480*/  BSSY B1, `(.L_x_307) ;  /* 0x000000a000017945 */ /* 0x000fe20003800000 */
[----:B------:R-:W-:Y:S02]  /*18490*/  IADD3 R10, P3, R160, R8, RZ ;  /* 0x00000008a00a7210 */ /* 0x000fe40007f7e0ff */
[----:B------:R-:W-:Y:S01]  /*184a0*/  ISETP.GT.AND P2, PT, R0, 0x9, P1 ;  /* 0x000000090000780c */ /* 0x000fe20000f44270 */
[----:B------:R-:W-:Y:S02]  /*184b0*/  FMUL R3, R3, R16 ;  /* 0x0000001003037220 */ /* 0x000fe40000400000 */
[----:B------:R-:W-:Y:S02]  /*184c0*/  IMAD.X R11, R159, 0x1, R9, P3 ;  /* 0x000000019f0b7824 */ /* 0x000fe400018e0609 */
[----:B------:R-:W-:-:S05]  /*184d0*/  FFMA R3, R30, R2, R3 ;  /* 0x000000021e037223 */ /* 0x000fca0000000003 */
[----:B------:R-:W-:-:S05]  /*184e0*/  F2FP.TF32.F32.PACK_B R3, R3 ;  /* 0x00000003ff03723e */ /* 0x000fca00024050ff */
[----:B------:R0:W-:Y:S01]  /*184f0*/  @P4 STG.E desc[UR36][R10.64+0x20], R3 ;  /* 0x000020030a004986 */ /* 0x0001e2000c101924 */
[----:B------:R-:W-:Y:S05]  /*18500*/  @!P2 BRA `(.L_x_308) ;  /* 0x000000000004a947 */ /* 0x000fea0003800000 */
[----:B------:R0:W5:Y:S02]  /*18510*/  LDG.E.LTC128B R17, desc[UR36][R12.64+0x24] ;  /* 0x000024240c117981 */ /* 0x000164000c1e1920 */
.L_x_308:
[----:B------:R-:W-:Y:S05]  /*18520*/  BSYNC B1 ;  /* 0x0000000000017941 */ /* 0x000fea0003800000 */
.L_x_307:
[----:B0----5:R-:W-:Y:S01]  /*18530*/  LOP3.LUT R3, R17, 0xffffe000, RZ, 0xc0, !PT ;  /* 0xffffe00011037812 */ /* 0x021fe200078ec0ff */
[----:B------:R-:W-:Y:S01]  /*18540*/  BSSY B1, `(.L_x_309) ;  /* 0x000000a000017945 */ /* 0x000fe20003800000 */
[----:B------:R-:W-:Y:S02]  /*18550*/  IADD3 R160, P3, P4, R160, R4, R161 ;  /* 0x00000004a0a07210 */ /* 0x000fe40007c7e0a1 */
[----:B------:R-:W-:Y:S01]  /*18560*/  ISETP.GT.AND P5, PT, R0, 0x10, P0 ;  /* 0x000000100000780c */ /* 0x000fe200007a4270 */
[----:B------:R-:W-:Y:S01]  /*18570*/  FMUL R10, R3, R16 ;  /* 0x00000010030a7220 */ /* 0x000fe20000400000 */
[----:B------:R-:W-:-:S03]  /*18580*/  IADD3.X R161, R159, R5, R165, P3, P4 ;  /* 0x000000059fa17210 */ /* 0x000fc60001fe84a5 */
[----:B------:R-:W-:-:S05]  /*18590*/  FFMA R31, R31, R2, R10 ;  /* 0x000000021f1f7223 */ /* 0x000fca000000000a */
[----:B------:R-:W-:-:S05]  /*185a0*/  F2FP.TF32.F32.PACK_B R31, R31 ;  /* 0x0000001fff1f723e */ /* 0x000fca00024050ff */
[----:B------:R0:W-:Y:S01]  /*185b0*/  @P2 STG.E desc[UR36][R160.64+0x24], R31 ;  /* 0x0000241fa0002986 */ /* 0x0001e2000c101924 */
[----:B------:R-:W-:Y:S05]  /*185c0*/  @!P5 BRA `(.L_x_310) ;  /* 0x000000000004d947 */ /* 0x000fea0003800000 */
[----:B------:R0:W5:Y:S02]  /*185d0*/  LDG.E.LTC128B R17, desc[UR36][R6.64+0x40] ;  /* 0x0000402406117981 */ /* 0x000164000c1e1920 */
.L_x_310:
[----:B------:R-:W-:Y:S05]  /*185e0*/  BSYNC B1 ;  /* 0x0000000000017941 */ /* 0x000fea0003800000 */
.L_x_309:
        /* <DEDUP_REMOVED lines=9> */
.L_x_312:
[----:B------:R-:W-:Y:S05]  /*18680*/  BSYNC B1 ;  /* 0x0000000000017941 */ /* 0x000fea0003800000 */
.L_x_311:
        /* <DEDUP_REMOVED lines=9> */
.L_x_314:
[----:B------:R-:W-:Y:S05]  /*18720*/  BSYNC B1 ;  /* 0x0000000000017941 */ /* 0x000fea0003800000 */
.L_x_313:
[----:B-----5:R-:W-:Y:S01]  /*18730*/  LOP3.LUT R3, R17, 0xffffe000, RZ, 0xc0, !PT ;  /* 0xffffe00011037812 */ /* 0x020fe200078ec0ff */
[----:B------:R-:W-:Y:S01]  /*18740*/  @P3 IMAD.MOV.U32 R5, RZ, RZ, R161 ;  /* 0x000000ffff053224 */ /* 0x000fe200078e00a1 */
[----:B------:R-:W-:Y:S01]  /*18750*/  @P3 MOV R4, R160 ;  /* 0x000000a000043202 */ /* 0x000fe20000000f00 */
[----:B------:R-:W-:Y:S01]  /*18760*/  BSSY B1, `(.L_x_315) ;  /* 0x0000008000017945 */ /* 0x000fe20003800000 */
[----:B------:R-:W-:Y:S01]  /*18770*/  ISETP.GT.AND P2, PT, R0, 0x11, P1 ;  /* 0x000000110000780c */ /* 0x000fe20000f44270 */
[----:B------:R-:W-:-:S04]  /*18780*/  FMUL R3, R3, R16 ;  /* 0x0000001003037220 */ /* 0x000fc80000400000 */
[----:B------:R-:W-:-:S05]  /*18790*/  FFMA R3, R34, R2, R3 ;  /* 0x0000000222037223 */ /* 0x000fca0000000003 */
[----:B------:R-:W-:-:S05]  /*187a0*/  F2FP.TF32.F32.PACK_B R3, R3 ;  /* 0x00000003ff03723e */ /* 0x000fca00024050ff */
[----:B------:R0:W-:Y:S01]  /*187b0*/  @P3 STG.E desc[UR36][R4.64+0x40], R3 ;  /* 0x0000400304003986 */ /* 0x0001e2000c101924 */
[----:B------:R-:W-:Y:S05]  /*187c0*/  @!P2 BRA `(.L_x_316) ;  /* 0x000000000004a947 */ /* 0x000fea0003800000 */
[----:B------:R0:W5:Y:S02]  /*187d0*/  LDG.E.LTC128B R17, desc[UR36][R12.64+0x44] ;  /* 0x000044240c117981 */ /* 0x000164000c1e1920 */
.L_x_316:
[----:B------:R-:W-:Y:S05]  /*187e0*/  BSYNC B1 ;  /* 0x0000000000017941 */ /* 0x000fea0003800000 */
.L_x_315:
[----:B0----5:R-:W-:Y:S01]  /*187f0*/  LOP3.LUT R3, R17, 0xffffe000, RZ, 0xc0, !PT ;  /* 0xffffe00011037812 */ /* 0x021fe200078ec0ff */
[----:B------:R-:W-:Y:S01]  /*18800*/  @P2 IMAD.MOV.U32 R5, RZ, RZ, R161 ;  /* 0x000000ffff052224 */ /* 0x000fe200078e00a1 */
[----:B------:R-:W-:Y:S01]  /*18810*/  ISETP.GT.AND P3, PT, R0, 0x18, P0 ;  /* 0x000000180000780c */ /* 0x000fe20000764270 */
[----:B------:R-:W-:Y:S02]  /*18820*/  BSSY B1, `(.L_x_317) ;  /* 0x0000008000017945 */ /* 0x000fe40003800000 */
[----:B------:R-:W-:-:S04]  /*18830*/  FMUL R4, R3, R16 ;  /* 0x0000001003047220 */ /* 0x000fc80000400000 */
[----:B------:R-:W-:Y:S01]  /*18840*/  FFMA R35, R35, R2, R4 ;  /* 0x0000000223237223 */ /* 0x000fe20000000004 */
[----:B------:R-:W-:-:S04]  /*18850*/  @P2 IMAD.MOV.U32 R4, RZ, RZ, R160 ;  /* 0x000000ffff042224 */ /* 0x000fc800078e00a0 */
[----:B------:R-:W-:-:S05]  /*18860*/  F2FP.TF32.F32.PACK_B R35, R35 ;  /* 0x00000023ff23723e */ /* 0x000fca00024050ff */
[----:B------:R0:W-:Y:S01]  /*18870*/  @P2 STG.E desc[UR36][R4.64+0x44], R35 ;  /* 0x0000442304002986 */ /* 0x0001e2000c101924 */
[----:B------:R-:W-:Y:S05]  /*18880*/  @!P3 BRA `(.L_x_318) ;  /* 0x000000000004b947 */ /* 0x000fea0003800000 */
[----:B------:R0:W5:Y:S02]  /*18890*/  LDG.E.LTC128B R17, desc[UR36][R6.64+0x60] ;  /* 0x0000602406117981 */ /* 0x000164000c1e1920 */
.L_x_318:
[----:B------:R-:W-:Y:S05]  /*188a0*/  BSYNC B1 ;  /* 0x0000000000017941 */ /* 0x000fea0003800000 */
.L_x_317:
        /* <DEDUP_REMOVED lines=9> */
.L_x_320:
[----:B------:R-:W-:Y:S05]  /*18940*/  BSYNC B1 ;  /* 0x0000000000017941 */ /* 0x000fea0003800000 */
.L_x_319:
        /* <DEDUP_REMOVED lines=9> */
.L_x_322:
[----:B------:R-:W-:Y:S05]  /*189e0*/  BSYNC B1 ;  /* 0x0000000000017941 */ /* 0x000fea0003800000 */
.L_x_321:
        /* <DEDUP_REMOVED lines=11> */
.L_x_324:
[----:B------:R-:W-:Y:S05]  /*18aa0*/  BSYNC B1 ;  /* 0x0000000000017941 */ /* 0x000fea0003800000 */
.L_x_323:
        /* <DEDUP_REMOVED lines=11> */
.L_x_326:
[----:B------:R-:W-:Y:S05]  /*18b60*/  BSYNC B1 ;  /* 0x0000000000017941 */ /* 0x000fea0003800000 */
.L_x_325:
        /* <DEDUP_REMOVED lines=9> */
.L_x_328:
[----:B------:R-:W-:Y:S05]  /*18c00*/  BSYNC B1 ;  /* 0x0000000000017941 */ /* 0x000fea0003800000 */
.L_x_327:
        /* <DEDUP_REMOVED lines=9> */
.L_x_330:
[----:B------:R-:W-:Y:S05]  /*18ca0*/  BSYNC B1 ;  /* 0x0000000000017941 */ /* 0x000fea0003800000 */
.L_x_329:
[----:B-----5:R-:W-:Y:S01]  /*18cb0*/  LOP3.LUT R3, R17, 0xffffe000, RZ, 0xc0, !PT ;  /* 0xffffe00011037812 */ /* 0x020fe200078ec0ff */
[----:B------:R-:W-:Y:S01]  /*18cc0*/  @P3 IMAD.MOV.U32 R4, RZ, RZ, R160 ;  /* 0x000000ffff043224 */ /* 0x000fe200078e00a0 */
[----:B------:R-:W-:Y:S01]  /*18cd0*/  ISETP.GT.AND P2, PT, R0, 0x21, P1 ;  /* 0x000000210000780c */ /* 0x000fe20000f44270 */
[----:B------:R-:W-:Y:S01]  /*18ce0*/  @P3 IMAD.MOV.U32 R5, RZ, RZ, R161 ;  /* 0x000000ffff053224 */ /* 0x000fe200078e00a1 */
[----:B------:R-:W-:Y:S01]  /*18cf0*/  BSSY B1, `(.L_x_331) ;  /* 0x0000007000017945 */ /* 0x000fe20003800000 */
[----:B------:R-:W-:-:S04]  /*18d00*/  FMUL R3, R3, R16 ;  /* 0x0000001003037220 */ /* 0x000fc80000400000 */
[----:B------:R-:W-:-:S05]  /*18d10*/  FFMA R3, R42, R2, R3 ;  /* 0x000000022a037223 */ /* 0x000fca0000000003 */
[----:B------:R-:W-:-:S05]  /*18d20*/  F2FP.TF32.F32.PACK_B R3, R3 ;  /* 0x00000003ff03723e */ /* 0x000fca00024050ff */
[----:B------:R0:W-:Y:S01]  /*18d30*/  @P3 STG.E desc[UR36][R4.64+0x80], R3 ;  /* 0x0000800304003986 */ /* 0x0001e2000c101924 */
[----:B------:R-:W-:Y:S05]  /*18d40*/  @!P2 BRA `(.L_x_332) ;  /* 0x000000000004a947 */ /* 0x000fea0003800000 */
[----:B------:R0:W5:Y:S02]  /*18d50*/  LDG.E.LTC128B R17, desc[UR36][R12.64+0x84] ;  /* 0x000084240c117981 */ /* 0x000164000c1e1920 */
.L_x_332:
[----:B------:R-:W-:Y:S05]  /*18d60*/  BSYNC B1 ;  /* 0x0000000000017941 */ /* 0x000fea0003800000 */
.L_x_331:
[----:B0----5:R-:W-:Y:S01]  /*18d70*/  LOP3.LUT R3, R17, 0xffffe000, RZ, 0xc0, !PT ;  /* 0xffffe00011037812 */ /* 0x021fe200078ec0ff */
[----:B------:R-:W-:Y:S01]  /*18d80*/  @P2 IMAD.MOV.U32 R5, RZ, RZ, R161 ;  /* 0x000000ffff052224 */ /* 0x000fe200078e00a1 */
[----:B------:R-:W-:Y:S01]  /*18d90*/  ISETP.GT.AND P3, PT, R0, 0x28, P0 ;  /* 0x000000280000780c */ /* 0x000fe20000764270 */
[----:B------:R-:W-:Y:S02]  /*18da0*/  BSSY B1, `(.L_x_333) ;  /* 0x0000008000017945 */ /* 0x000fe40003800000 */
[----:B------:R-:W-:-:S04]  /*18db0*/  FMUL R4, R3, R16 ;  /* 0x0000001003047220 */ /* 0x000fc80000400000 */
[----:B------:R-:W-:Y:S01]  /*18dc0*/  FFMA R43, R43, R2, R4 ;  /* 0x000000022b2b7223 */ /* 0x000fe20000000004 */
[----:B------:R-:W-:-:S04]  /*18dd0*/  @P2 MOV R4, R160 ;  /* 0x000000a000042202 */ /* 0x000fc80000000f00 */
[----:B------:R-:W-:-:S05]  /*18de0*/  F2FP.TF32.F32.PACK_B R43, R43 ;  /* 0x0000002bff2b723e */ /* 0x000fca00024050ff */
[----:B------:R0:W-:Y:S01]  /*18df0*/  @P2 STG.E desc[UR36][R4.64+0x84], R43 ;  /* 0x0000842b04002986 */ /* 0x0001e2000c101924 */
[----:B------:R-:W-:Y:S05]  /*18e00*/  @!P3 BRA `(.L_x_334) ;  /* 0x000000000004b947 */ /* 0x000fea0003800000 */
[----:B------:R0:W5:Y:S02]  /*18e10*/  LDG.E.LTC128B R17, desc[UR36][R6.64+0xa0] ;  /* 0x0000a02406117981 */ /* 0x000164000c1e1920 */
.L_x_334:
[----:B------:R-:W-:Y:S05]  /*18e20*/  BSYNC B1 ;  /* 0x0000000000017941 */ /* 0x000fea0003800000 */
.L_x_333:
        /* <DEDUP_REMOVED lines=9> */
.L_x_336:
[----:B------:R-:W-:Y:S05]  /*18ec0*/  BSYNC B1 ;  /* 0x0000000000017941 */ /* 0x000fea0003800000 */
.L_x_335:
        /* <DEDUP_REMOVED lines=9> */
.L_x_338:
[----:B------:R-:W-:Y:S05]  /*18f60*/  BSYNC B1 ;  /* 0x0000000000017941 */ /* 0x000fea0003800000 */
.L_x_337:
        /* <DEDUP_REMOVED lines=11> */
.L_x_340:
[----:B------:R-:W-:Y:S05]  /*19020*/  BSYNC B1 ;  /* 0x0000000000017941 */ /* 0x000fea0003800000 */
.L_x_339:
[----:B0----5:R-:W-:Y:S01]  /*19030*/  LOP3.LUT R3, R17, 0xffffe000, RZ, 0xc0, !PT ;  /* 0xffffe00011037812 */ /* 0x021fe200078ec0ff */
[----:B------:R-:W-:Y:S01]  /*19040*/  BSSY B1, `(.L_x_341) ;  /* 0x000000a000017945 */ /* 0x000fe20003800000 */
[----:B------:R-:W-:Y:S02]  /*19050*/  @P2 MOV R5, R161 ;  /* 0x000000a100052202 */ /* 0x000fe40000000f00 */
[----:B------:R-:W-:Y:S01]  /*19060*/  ISETP.GT.AND P3, PT, R0, 0x30, P0 ;  /* 0x000000300000780c */ /* 0x000fe20000764270 */
[----:B------:R-:W-:-:S04]  /*19070*/  FMUL R4, R3, R16 ;  /* 0x0000001003047220 */ /* 0x000fc80000400000 */
[----:B------:R-:W-:Y:S01]  /*19080*/  FFMA R47, R47, R2, R4 ;  /* 0x000000022f2f7223 */ /* 0x000fe20000000004 */
[----:B------:R-:W-:-:S04]  /*19090*/  @P2 IMAD.MOV.U32 R4, RZ, RZ, R160 ;  /* 0x000000ffff042224 */ /* 0x000fc800078e00a0 */
[----:B------:R-:W-:-:S05]  /*190a0*/  F2FP.TF32.F32.PACK_B R47, R47 ;  /* 0x0000002fff2f723e */ /* 0x000fca00024050ff */
[----:B------:R0:W-:Y:S01]  /*190b0*/  @P2 STG.E desc[UR36][R4.64+0xa4], R47 ;  /* 0x0000a42f04002986 */ /* 0x0001e2000c101924 */
[----:B------:R-:W-:Y:S05]  /*190c0*/  @!P3 BRA `(.L_x_342) ;  /* 0x000000000004b947 */ /* 0x000fea0003800000 */
[----:B------:R0:W5:Y:S02]  /*190d0*/  LDG.E.LTC128B R17, desc[UR36][R6.64+0xc0] ;  /* 0x0000c02406117981 */ /* 0x000164000c1e1920 */
.L_x_342:
[----:B------:R-:W-:Y:S05]  /*190e0*/  BSYNC B1 ;  /* 0x0000000000017941 */ /* 0x000fea0003800000 */
.L_x_341:
        /* <DEDUP_REMOVED lines=9> */
.L_x_344:
[----:B------:R-:W-:Y:S05]  /*19180*/  BSYNC B1 ;  /* 0x0000000000017941 */ /* 0x000fea0003800000 */
.L_x_343:
        /* <DEDUP_REMOVED lines=9> */
.L_x_346:
[----:B------:R-:W-:Y:S05]  /*19220*/  BSYNC B1 ;  /* 0x0000000000017941 */ /* 0x000fea0003800000 */
.L_x_345:
        /* <DEDUP_REMOVED lines=11> */
.L_x_348:
[----:B------:R-:W-:Y:S05]  /*192e0*/  BSYNC B1 ;  /* 0x0000000000017941 */ /* 0x000fea0003800000 */
.L_x_347:
        /* <DEDUP_REMOVED lines=11> */
.L_x_350:
[----:B------:R-:W-:Y:S05]  /*193a0*/  BSYNC B1 ;  /* 0x0000000000017941 */ /* 0x000fea0003800000 */
.L_x_349:
        /* <DEDUP_REMOVED lines=9> */
.L_x_352:
[----:B------:R-:W-:Y:S05]  /*19440*/  BSYNC B1 ;  /* 0x0000000000017941 */ /* 0x000fea0003800000 */
.L_x_351:
        /* <DEDUP_REMOVED lines=9> */
.L_x_354:
[----:B------:R-:W-:Y:S05]  /*194e0*/  BSYNC B1 ;  /* 0x0000000000017941 */ /* 0x000fea0003800000 */
.L_x_353:
        /* <DEDUP_REMOVED lines=11> */
.L_x_356:
[----:B------:R-:W-:Y:S05]  /*195a0*/  BSYNC B1 ;  /* 0x0000000000017941 */ /* 0x000fea0003800000 */
.L_x_355:
        /* <DEDUP_REMOVED lines=11> */
.L_x_358:
[----:B------:R-:W-:Y:S05]  /*19660*/  BSYNC B1 ;  /* 0x0000000000017941 */ /* 0x000fea0003800000 */
.L_x_357:
        /* <DEDUP_REMOVED lines=9> */
.L_x_360:
[----:B------:R-:W-:Y:S05]  /*19700*/  BSYNC B1 ;  /* 0x0000000000017941 */ /* 0x000fea0003800000 */
.L_x_359:
        /* <DEDUP_REMOVED lines=9> */
.L_x_362:
[----:B------:R-:W-:Y:S05]  /*197a0*/  BSYNC B1 ;  /* 0x0000000000017941 */ /* 0x000fea0003800000 */
.L_x_361:
        /* <DEDUP_REMOVED lines=11> */
.L_x_364:
[----:B------:R-:W-:Y:S05]  /*19860*/  BSYNC B1 ;  /* 0x0000000000017941 */ /* 0x000fea0003800000 */
.L_x_363:
        /* <DEDUP_REMOVED lines=11> */
.L_x_366:
[----:B------:R-:W-:Y:S05]  /*19920*/  BSYNC B1 ;  /* 0x0000000000017941 */ /* 0x000fea0003800000 */
.L_x_365:
        /* <DEDUP_REMOVED lines=9> */
.L_x_368:
[----:B------:R-:W-:Y:S05]  /*199c0*/  BSYNC B1 ;  /* 0x0000000000017941 */ /* 0x000fea0003800000 */
.L_x_367:
        /* <DEDUP_REMOVED lines=9> */
.L_x_370:
[----:B------:R-:W-:Y:S05]  /*19a60*/  BSYNC B1 ;  /* 0x0000000000017941 */ /* 0x000fea0003800000 */
.L_x_369:
        /* <DEDUP_REMOVED lines=11> */
.L_x_372:
[----:B------:R-:W-:Y:S05]  /*19b20*/  BSYNC B1 ;  /* 0x0000000000017941 */ /* 0x000fea0003800000 */
.L_x_371:
        /* <DEDUP_REMOVED lines=11> */
.L_x_374:
[----:B------:R-:W-:Y:S05]  /*19be0*/  BSYNC B1 ;  /* 0x0000000000017941 */ /* 0x000fea0003800000 */
.L_x_373:
        /* <DEDUP_REMOVED lines=9> */
.L_x_376:
[----:B------:R-:W-:Y:S05]  /*19c80*/  BSYNC B1 ;  /* 0x0000000000017941 */ /* 0x000fea0003800000 */
.L_x_375:
        /* <DEDUP_REMOVED lines=9> */
.L_x_378:
[----:B------:R-:W-:Y:S05]  /*19d20*/  BSYNC B1 ;  /* 0x0000000000017941 */ /* 0x000fea0003800000 */
.L_x_377:
        /* <DEDUP_REMOVED lines=11> */
.L_x_380:
[----:B------:R-:W-:Y:S05]  /*19de0*/  BSYNC B1 ;  /* 0x0000000000017941 */ /* 0x000fea0003800000 */
.L_x_379:
        /* <DEDUP_REMOVED lines=11> */
.L_x_382:
[----:B------:R-:W-:Y:S05]  /*19ea0*/  BSYNC B1 ;  /* 0x0000000000017941 */ /* 0x000fea0003800000 */
.L_x_381:
        /* <DEDUP_REMOVED lines=9> */
.L_x_384:
[----:B------:R-:W-:Y:S05]  /*19f40*/  BSYNC B1 ;  /* 0x0000000000017941 */ /* 0x000fea0003800000 */
.L_x_383:
        /* <DEDUP_REMOVED lines=9> */
.L_x_386:
[----:B------:R-:W-:Y:S05]  /*19fe0*/  BSYNC B1 ;  /* 0x0000000000017941 */ /* 0x000fea0003800000 */
.L_x_385:
        /* <DEDUP_REMOVED lines=11> */
.L_x_388:
[----:B------:R-:W-:Y:S05]  /*1a0a0*/  BSYNC B1 ;  /* 0x0000000000017941 */ /* 0x000fea0003800000 */
.L_x_387:
        /* <DEDUP_REMOVED lines=11> */
.L_x_390:
[----:B------:R-:W-:Y:S05]  /*1a160*/  BSYNC B1 ;  /* 0x0000000000017941 */ /* 0x000fea0003800000 */
.L_x_389:
        /* <DEDUP_REMOVED lines=9> */
.L_x_392:
[----:B------:R-:W-:Y:S05]  /*1a200*/  BSYNC B1 ;  /* 0x0000000000017941 */ /* 0x000fea0003800000 */
.L_x_391:
        /* <DEDUP_REMOVED lines=9> */
.L_x_394:
[----:B------:R-:W-:Y:S05]  /*1a2a0*/  BSYNC B1 ;  /* 0x0000000000017941 */ /* 0x000fea0003800000 */
.L_x_393:
        /* <DEDUP_REMOVED lines=11> */
.L_x_396:
[----:B------:R-:W-:Y:S05]  /*1a360*/  BSYNC B1 ;  /* 0x0000000000017941 */ /* 0x000fea0003800000 */
.L_x_395:
        /* <DEDUP_REMOVED lines=11> */
.L_x_398:
[----:B------:R-:W-:Y:S05]  /*1a420*/  BSYNC B1 ;  /* 0x0000000000017941 */ /* 0x000fea0003800000 */
.L_x_397:
        /* <DEDUP_REMOVED lines=9> */
.L_x_400:
[----:B------:R-:W-:Y:S05]  /*1a4c0*/  BSYNC B1 ;  /* 0x0000000000017941 */ /* 0x000fea0003800000 */
.L_x_399:
        /* <DEDUP_REMOVED lines=9> */
.L_x_402:
[----:B------:R-:W-:Y:S05]  /*1a560*/  BSYNC B1 ;  /* 0x0000000000017941 */ /* 0x000fea0003800000 */
.L_x_401:
        /* <DEDUP_REMOVED lines=11> */
.L_x_404:
[----:B------:R-:W-:Y:S05]  /*1a620*/  BSYNC B1 ;  /* 0x0000000000017941 */ /* 0x000fea0003800000 */
.L_x_403:
        /* <DEDUP_REMOVED lines=11> */
.L_x_406:
[----:B------:R-:W-:Y:S05]  /*1a6e0*/  BSYNC B1 ;  /* 0x0000000000017941 */ /* 0x000fea0003800000 */
.L_x_405:
        /* <DEDUP_REMOVED lines=9> */
.L_x_408:
[----:B------:R-:W-:Y:S05]  /*1a780*/  BSYNC B1 ;  /* 0x0000000000017941 */ /* 0x000fea0003800000 */
.L_x_407:
        /* <DEDUP_REMOVED lines=9> */
.L_x_410:
[----:B------:R-:W-:Y:S05]  /*1a820*/  BSYNC B1 ;  /* 0x0000000000017941 */ /* 0x000fea0003800000 */
.L_x_409:
        /* <DEDUP_REMOVED lines=11> */
.L_x_412:
[----:B------:R-:W-:Y:S05]  /*1a8e0*/  BSYNC B1 ;  /* 0x0000000000017941 */ /* 0x000fea0003800000 */
.L_x_411:
        /* <DEDUP_REMOVED lines=11> */
.L_x_414:
[----:B------:R-:W-:Y:S05]  /*1a9a0*/  BSYNC B1 ;  /* 0x0000000000017941 */ /* 0x000fea0003800000 */
.L_x_413:
        /* <DEDUP_REMOVED lines=9> */
.L_x_416:
[----:B------:R-:W-:Y:S05]  /*1aa40*/  BSYNC B1 ;  /* 0x0000000000017941 */ /* 0x000fea0003800000 */
.L_x_415:
        /* <DEDUP_REMOVED lines=9> */
.L_x_418:
[----:B------:R-:W-:Y:S05]  /*1aae0*/  BSYNC B1 ;  /* 0x0000000000017941 */ /* 0x000fea0003800000 */
.L_x_417:
        /* <DEDUP_REMOVED lines=11> */
.L_x_420:
[----:B------:R-:W-:Y:S05]  /*1aba0*/  BSYNC B1 ;  /* 0x0000000000017941 */ /* 0x000fea0003800000 */
.L_x_419:
        /* <DEDUP_REMOVED lines=11> */
.L_x_422:
[----:B------:R-:W-:Y:S05]  /*1ac60*/  BSYNC B1 ;  /* 0x0000000000017941 */ /* 0x000fea0003800000 */
.L_x_421:
        /* <DEDUP_REMOVED lines=9> */
.L_x_424:
[----:B------:R-:W-:Y:S05]  /*1ad00*/  BSYNC B1 ;  /* 0x0000000000017941 */ /* 0x000fea0003800000 */
.L_x_423:
        /* <DEDUP_REMOVED lines=9> */
.L_x_426:
[----:B------:R-:W-:Y:S05]  /*1ada0*/  BSYNC B1 ;  /* 0x0000000000017941 */ /* 0x000fea0003800000 */
.L_x_425:
        /* <DEDUP_REMOVED lines=11> */
.L_x_428:
[----:B------:R-:W-:Y:S05]  /*1ae60*/  BSYNC B1 ;  /* 0x0000000000017941 */ /* 0x000fea0003800000 */
.L_x_427:
        /* <DEDUP_REMOVED lines=11> */
.L_x_430:
[----:B------:R-:W-:Y:S05]  /*1af20*/  BSYNC B1 ;  /* 0x0000000000017941 */ /* 0x000fea0003800000 */
.L_x_429:
        /* <DEDUP_REMOVED lines=9> */
.L_x_432:
[----:B------:R-:W-:Y:S05]  /*1afc0*/  BSYNC B1 ;  /* 0x0000000000017941 */ /* 0x000fea0003800000 */
.L_x_431:
        /* <DEDUP_REMOVED lines=9> */
.L_x_434:
[----:B------:R-:W-:Y:S05]  /*1b060*/  BSYNC B1 ;  /* 0x0000000000017941 */ /* 0x000fea0003800000 */
.L_x_433:
        /* <DEDUP_REMOVED lines=11> */
.L_x_436:
[----:B------:R-:W-:Y:S05]  /*1b120*/  BSYNC B1 ;  /* 0x0000000000017941 */ /* 0x000fea0003800000 */
.L_x_435:
        /* <DEDUP_REMOVED lines=11> */
.L_x_438:
[----:B------:R-:W-:Y:S05]  /*1b1e0*/  BSYNC B1 ;  /* 0x0000000000017941 */ /* 0x000fea0003800000 */
.L_x_437:
        /* <DEDUP_REMOVED lines=9> */
.L_x_440:
[----:B------:R-:W-:Y:S05]  /*1b280*/  BSYNC B1 ;  /* 0x0000000000017941 */ /* 0x000fea0003800000 */
.L_x_439:
        /* <DEDUP_REMOVED lines=9> */
.L_x_442:
[----:B------:R-:W-:Y:S05]  /*1b320*/  BSYNC B1 ;  /* 0x0000000000017941 */ /* 0x000fea0003800000 */
.L_x_441:
        /* <DEDUP_REMOVED lines=11> */
.L_x_444:
[----:B------:R-:W-:Y:S05]  /*1b3e0*/  BSYNC B1 ;  /* 0x0000000000017941 */ /* 0x000fea0003800000 */
.L_x_443:
        /* <DEDUP_REMOVED lines=11> */
.L_x_446:
[----:B------:R-:W-:Y:S05]  /*1b4a0*/  BSYNC B1 ;  /* 0x0000000000017941 */ /* 0x000fea0003800000 */
.L_x_445:
        /* <DEDUP_REMOVED lines=9> */
.L_x_448:
[----:B------:R-:W-:Y:S05]  /*1b540*/  BSYNC B1 ;  /* 0x0000000000017941 */ /* 0x000fea0003800000 */
.L_x_447:
        /* <DEDUP_REMOVED lines=9> */
.L_x_450:
[----:B------:R-:W-:Y:S05]  /*1b5e0*/  BSYNC B1 ;  /* 0x0000000000017941 */ /* 0x000fea0003800000 */
.L_x_449:
        /* <DEDUP_REMOVED lines=11> */
.L_x_452:
[----:B------:R-:W-:Y:S05]  /*1b6a0*/  BSYNC B1 ;  /* 0x0000000000017941 */ /* 0x000fea0003800000 */
.L_x_451:
        /* <DEDUP_REMOVED lines=11> */
.L_x_454:
[----:B------:R-:W-:Y:S05]  /*1b760*/  BSYNC B1 ;  /* 0x0000000000017941 */ /* 0x000fea0003800000 */
.L_x_453:
        /* <DEDUP_REMOVED lines=9> */
.L_x_456:
[----:B------:R-:W-:Y:S05]  /*1b800*/  BSYNC B1 ;  /* 0x0000000000017941 */ /* 0x000fea0003800000 */
.L_x_455:
        /* <DEDUP_REMOVED lines=9> */
.L_x_458:
[----:B------:R-:W-:Y:S05]  /*1b8a0*/  BSYNC B1 ;  /* 0x0000000000017941 */ /* 0x000fea0003800000 */
.L_x_457:
        /* <DEDUP_REMOVED lines=11> */
.L_x_460:
[----:B------:R-:W-:Y:S05]  /*1b960*/  BSYNC B1 ;  /* 0x0000000000017941 */ /* 0x000fea0003800000 */
.L_x_459:
        /* <DEDUP_REMOVED lines=11> */
.L_x_462:
[----:B------:R-:W-:Y:S05]  /*1ba20*/  BSYNC B1 ;  /* 0x0000000000017941 */ /* 0x000fea0003800000 */
.L_x_461:
        /* <DEDUP_REMOVED lines=9> */
.L_x_464:
[----:B------:R-:W-:Y:S05]  /*1bac0*/  BSYNC B1 ;  /* 0x0000000000017941 */ /* 0x000fea0003800000 */
.L_x_463:
        /* <DEDUP_REMOVED lines=9> */
.L_x_466:
[----:B------:R-:W-:Y:S05]  /*1bb60*/  BSYNC B1 ;  /* 0x0000000000017941 */ /* 0x000fea0003800000 */
.L_x_465:
        /* <DEDUP_REMOVED lines=11> */
.L_x_468:
[----:B------:R-:W-:Y:S05]  /*1bc20*/  BSYNC B1 ;  /* 0x0000000000017941 */ /* 0x000fea0003800000 */
.L_x_467:
        /* <DEDUP_REMOVED lines=11> */
.L_x_470:
[----:B------:R-:W-:Y:S05]  /*1bce0*/  BSYNC B1 ;  /* 0x0000000000017941 */ /* 0x000fea0003800000 */
.L_x_469:
        /* <DEDUP_REMOVED lines=9> */
.L_x_472:
[----:B------:R-:W-:Y:S05]  /*1bd80*/  BSYNC B1 ;  /* 0x0000000000017941 */ /* 0x000fea0003800000 */
.L_x_471:
        /* <DEDUP_REMOVED lines=9> */
.L_x_474:
[----:B------:R-:W-:Y:S05]  /*1be20*/  BSYNC B1 ;  /* 0x0000000000017941 */ /* 0x000fea0003800000 */
.L_x_473:
        /* <DEDUP_REMOVED lines=11> */
.L_x_476:
[----:B------:R-:W-:Y:S05]  /*1bee0*/  BSYNC B1 ;  /* 0x0000000000017941 */ /* 0x000fea0003800000 */
.L_x_475:
        /* <DEDUP_REMOVED lines=11> */
.L_x_478:
[----:B------:R-:W-:Y:S05]  /*1bfa0*/  BSYNC B1 ;  /* 0x0000000000017941 */ /* 0x000fea0003800000 */
.L_x_477:
        /* <DEDUP_REMOVED lines=9> */
.L_x_480:
[----:B------:R-:W-:Y:S05]  /*1c040*/  BSYNC B1 ;  /* 0x0000000000017941 */ /* 0x000fea0003800000 */
.L_x_479:
        /* <DEDUP_REMOVED lines=9> */
.L_x_482:
[----:B------:R-:W-:Y:S05]  /*1c0e0*/  BSYNC B1 ;  /* 0x0000000000017941 */ /* 0x000fea0003800000 */
.L_x_481:
        /* <DEDUP_REMOVED lines=11> */
.L_x_484:
[----:B------:R-:W-:Y:S05]  /*1c1a0*/  BSYNC B1 ;  /* 0x0000000000017941 */ /* 0x000fea0003800000 */
.L_x_483:
        /* <DEDUP_REMOVED lines=11> */
.L_x_486:
[----:B------:R-:W-:Y:S05]  /*1c260*/  BSYNC B1 ;  /* 0x0000000000017941 */ /* 0x000fea0003800000 */
.L_x_485:
        /* <DEDUP_REMOVED lines=9> */
.L_x_488:
[----:B------:R-:W-:Y:S05]  /*1c300*/  BSYNC B1 ;  /* 0x0000000000017941 */ /* 0x000fea0003800000 */
.L_x_487:
        /* <DEDUP_REMOVED lines=9> */
.L_x_490:
[----:B------:R-:W-:Y:S05]  /*1c3a0*/  BSYNC B1 ;  /* 0x0000000000017941 */ /* 0x000fea0003800000 */
.L_x_489:
        /* <DEDUP_REMOVED lines=11> */
.L_x_492:
[----:B------:R-:W-:Y:S05]  /*1c460*/  BSYNC B1 ;  /* 0x0000000000017941 */ /* 0x000fea0003800000 */
.L_x_491:
        /* <DEDUP_REMOVED lines=11> */
.L_x_494:
[----:B------:R-:W-:Y:S05]  /*1c520*/  BSYNC B1 ;  /* 0x0000000000017941 */ /* 0x000fea0003800000 */
.L_x_493:
        /* <DEDUP_REMOVED lines=9> */
.L_x_496:
[----:B------:R-:W-:Y:S05]  /*1c5c0*/  BSYNC B1 ;  /* 0x0000000000017941 */ /* 0x000fea0003800000 */
.L_x_495:
        /* <DEDUP_REMOVED lines=9> */
.L_x_498:
[----:B------:R-:W-:Y:S05]  /*1c660*/  BSYNC B1 ;  /* 0x0000000000017941 */ /* 0x000fea0003800000 */
.L_x_497:
        /* <DEDUP_REMOVED lines=11> */
.L_x_500:
[----:B------:R-:W-:Y:S05]  /*1c720*/  BSYNC B1 ;  /* 0x0000000000017941 */ /* 0x000fea0003800000 */
.L_x_499:
        /* <DEDUP_REMOVED lines=11> */
.L_x_502:
[----:B------:R-:W-:Y:S05]  /*1c7e0*/  BSYNC B1 ;  /* 0x0000000000017941 */ /* 0x000fea0003800000 */
.L_x_501:
        /* <DEDUP_REMOVED lines=9> */
.L_x_504:
[----:B------:R-:W-:Y:S05]  /*1c880*/  BSYNC B1 ;  /* 0x0000000000017941 */ /* 0x000fea0003800000 */
.L_x_503:
        /* <DEDUP_REMOVED lines=9> */
.L_x_506:
[----:B------:R-:W-:Y:S05]  /*1c920*/  BSYNC B1 ;  /* 0x0000000000017941 */ /* 0x000fea0003800000 */
.L_x_505:
        /* <DEDUP_REMOVED lines=11> */
.L_x_508:
[----:B------:R-:W-:Y:S05]  /*1c9e0*/  BSYNC B1 ;  /* 0x0000000000017941 */ /* 0x000fea0003800000 */
.L_x_507:
        /* <DEDUP_REMOVED lines=11> */
.L_x_510:
[----:B------:R-:W-:Y:S05]  /*1caa0*/  BSYNC B1 ;  /* 0x0000000000017941 */ /* 0x000fea0003800000 */
.L_x_509:
        /* <DEDUP_REMOVED lines=9> */
.L_x_512:
[----:B------:R-:W-:Y:S05]  /*1cb40*/  BSYNC B1 ;  /* 0x0000000000017941 */ /* 0x000fea0003800000 */
.L_x_511:
        /* <DEDUP_REMOVED lines=9> */
.L_x_514:
[----:B------:R-:W-:Y:S05]  /*1cbe0*/  BSYNC B1 ;  /* 0x0000000000017941 */ /* 0x000fea0003800000 */
.L_x_513:
        /* <DEDUP_REMOVED lines=11> */
.L_x_516:
[----:B------:R-:W-:Y:S05]  /*1cca0*/  BSYNC B1 ;  /* 0x0000000000017941 */ /* 0x000fea0003800000 */
.L_x_515:
        /* <DEDUP_REMOVED lines=11> */
.L_x_518:
[----:B------:R-:W-:Y:S05]  /*1cd60*/  BSYNC B1 ;  /* 0x0000000000017941 */ /* 0x000fea0003800000 */
.L_x_517:
        /* <DEDUP_REMOVED lines=9> */
.L_x_520:
[----:B------:R-:W-:Y:S05]  /*1ce00*/  BSYNC B1 ;  /* 0x0000000000017941 */ /* 0x000fea0003800000 */
.L_x_519:
        /* <DEDUP_REMOVED lines=9> */
.L_x_522:
[----:B------:R-:W-:Y:S05]  /*1cea0*/  BSYNC B1 ;  /* 0x0000000000017941 */ /* 0x000fea0003800000 */
.L_x_521:
        /* <DEDUP_REMOVED lines=11> */
.L_x_524:
[----:B------:R-:W-:Y:S05]  /*1cf60*/  BSYNC B1 ;  /* 0x0000000000017941 */ /* 0x000fea0003800000 */
.L_x_523:
        /* <DEDUP_REMOVED lines=11> */
.L_x_526:
[----:B------:R-:W-:Y:S05]  /*1d020*/  BSYNC B1 ;  /* 0x0000000000017941 */ /* 0x000fea0003800000 */
.L_x_525:
        /* <DEDUP_REMOVED lines=9> */
.L_x_528:
[----:B------:R-:W-:Y:S05]  /*1d0c0*/  BSYNC B1 ;  /* 0x0000000000017941 */ /* 0x000fea0003800000 */
.L_x_527:
        /* <DEDUP_REMOVED lines=9> */
.L_x_530:
[----:B------:R-:W-:Y:S05]  /*1d160*/  BSYNC B1 ;  /* 0x0000000000017941 */ /* 0x000fea0003800000 */
.L_x_529:
        /* <DEDUP_REMOVED lines=11> */
.L_x_532:
[----:B------:R-:W-:Y:S05]  /*1d220*/  BSYNC B1 ;  /* 0x0000000000017941 */ /* 0x000fea0003800000 */
.L_x_531:
        /* <DEDUP_REMOVED lines=11> */
.L_x_534:
[----:B------:R-:W-:Y:S05]  /*1d2e0*/  BSYNC B1 ;  /* 0x0000000000017941 */ /* 0x000fea0003800000 */
.L_x_533:
        /* <DEDUP_REMOVED lines=9> */
.L_x_536:
[----:B------:R-:W-:Y:S05]  /*1d380*/  BSYNC B1 ;  /* 0x0000000000017941 */ /* 0x000fea0003800000 */
.L_x_535:
        /* <DEDUP_REMOVED lines=9> */
.L_x_538:
[----:B------:R-:W-:Y:S05]  /*1d420*/  BSYNC B1 ;  /* 0x0000000000017941 */ /* 0x000fea0003800000 */
.L_x_537:
        /* <DEDUP_REMOVED lines=11> */
.L_x_540:
[----:B------:R-:W-:Y:S05]  /*1d4e0*/  BSYNC B1 ;  /* 0x0000000000017941 */ /* 0x000fea0003800000 */
.L_x_539:
        /* <DEDUP_REMOVED lines=11> */
.L_x_542:
[----:B------:R-:W-:Y:S05]  /*1d5a0*/  BSYNC B1 ;  /* 0x0000000000017941 */ /* 0x000fea0003800000 */
.L_x_541:
        /* <DEDUP_REMOVED lines=9> */
.L_x_544:
[----:B------:R-:W-:Y:S05]  /*1d640*/  BSYNC B1 ;  /* 0x0000000000017941 */ /* 0x000fea0003800000 */
.L_x_543:
        /* <DEDUP_REMOVED lines=9> */
.L_x_546:
[----:B------:R-:W-:Y:S05]  /*1d6e0*/  BSYNC B1 ;  /* 0x0000000000017941 */ /* 0x000fea0003800000 */
.L_x_545:
        /* <DEDUP_REMOVED lines=11> */
.L_x_548:
[----:B------:R-:W-:Y:S05]  /*1d7a0*/  BSYNC B1 ;  /* 0x0000000000017941 */ /* 0x000fea0003800000 */
.L_x_547:
[----:B------:R-:W-:Y:S05]  /*1d7b0*/  @!P1 BRA `(.L_x_549) ;  /* 0x00000050004c9947 */ /* 0x000fea0003800000 */
[----:B-----5:R-:W-:-:S05]  /*1d7c0*/  LOP3.LUT R17, R17, 0xffffe000, RZ, 0xc0, !PT ;  /* 0xffffe00011117812 */ /* 0x020fca00078ec0ff */
[----:B------:R-:W-:-:S04]  /*1d7d0*/  FMUL R0, R17, R16 ;  /* 0x0000001011007220 */ /* 0x000fc80000400000 */
[----:B------:R-:W-:-:S05]  /*1d7e0*/  FFMA R151, R151, R2, R0 ;  /* 0x0000000297977223 */ /* 0x000fca0000000000 */
[----:B------:R-:W-:-:S05]  /*1d7f0*/  F2FP.TF32.F32.PACK_B R151, R151 ;  /* 0x00000097ff97723e */ /* 0x000fca00024050ff */
[----:B------:R0:W-:Y:S01]  /*1d800*/  STG.E desc[UR36][R160.64+0x3e4], R151 ;  /* 0x0003e497a0007986 */ /* 0x0001e2000c101924 */
[----:B------:R-:W-:Y:S05]  /*1d810*/  BRA `(.L_x_549) ;  /* 0x0000005000347947 */ /* 0x000fea0003800000 */
.L_x_42:
[----:B------:R-:W2:Y:S01]  /*1d820*/  LDL.LU R3, [R1] ;  /* 0x0000000001037983 */ /* 0x000ea20000300800 */
[----:B------:R-:W-:-:S03]  /*1d830*/  ULDC.64 UR4, c[0x0][0x5c0] ;  /* 0x0001700000047ab9 */ /* 0x000fc60000000a00 */
[----:B------:R-:W3:Y:S04]  /*1d840*/  LDL.LU R9, [R1+0x8] ;  /* 0x0000080001097983 */ /* 0x000ee80000300800 */
[----:B------:R-:W4:Y:S04]  /*1d850*/  LDL.LU R8, [R1+0x54] ;  /* 0x0000540001087983 */ /* 0x000f280000300800 */
[----:B------:R-:W5:Y:S04]  /*1d860*/  LDL.LU R235, [R1+0x84] ;  /* 0x0000840001eb7983 */ /* 0x000f680000300800 */
        /* <DEDUP_REMOVED lines=93> */
[----:B------:R-:W5:Y:S01]  /*1de40*/  LDL.LU R12, [R1+0x1fc] ;  /* 0x0001fc00010c7983 */ /* 0x000f620000300800 */
[----:B--2---:R-:W-:Y:S01]  /*1de50*/  FMUL R3, R3, R2 ;  /* 0x0000000203037220 */ /* 0x004fe20000400000 */
[----:B------:R-:W-:-:S02]  /*1de60*/  LEA R4, P0, R6, UR4, 0x2 ;  /* 0x0000000406047c11 */ /* 0x000fc4000f8010ff */
[----:B------:R-:W2:Y:S02]  /*1de70*/  LDL.LU R7, [R1+0x4] ;  /* 0x0000040001077983 */ /* 0x000ea40000300800 */
[----:B------:R-:W-:Y:S02]  /*1de80*/  LEA.HI.X R5, R6, UR5, R10, 0x2, P0 ;  /* 0x0000000506057c11 */ /* 0x000fe400080f140a */
[----:B------:R-:W-:Y:S01]  /*1de90*/  F2FP.TF32.F32.PACK_B R3, R3 ;  /* 0x00000003ff03723e */ /* 0x000fe200024050ff */
[----:B------:R-:W5:Y:S01]  /*1dea0*/  LDL.LU R10, [R1+0x5c] ;  /* 0x00005c00010a7983 */ /* 0x000f620000300800 */
[----:B------:R-:W-:-:S03]  /*1deb0*/  ISETP.GT.AND P0, PT, R0, 0x1, P3 ;  /* 0x000000010000780c */ /* 0x000fc60001f04270 */
[----:B------:R2:W-:Y:S01]  /*1dec0*/  @P1 STG.E desc[UR36][R4.64], R3 ;  /* 0x0000000304001986 */ /* 0x0005e2000c101924 */
[----:B------:R-:W-:Y:S01]  /*1ded0*/  ISETP.GT.AND P2, PT, R157, 0x8, PT ;  /* 0x000000089d00780c */ /* 0x000fe20003f44270 */
[----:B--2---:R-:W-:-:S05]  /*1dee0*/  FMUL R3, R7, R2 ;  /* 0x0000000207037220 */ /* 0x004fca0000400000 */
[----:B------:R-:W-:-:S05]  /*1def0*/  F2FP.TF32.F32.PACK_B R3, R3 ;  /* 0x00000003ff03723e */ /* 0x000fca00024050ff */
[----:B------:R0:W-:Y:S04]  /*1df00*/  @P0 STG.E desc[UR36][R4.64+0x4], R3 ;  /* 0x0000040304000986 */ /* 0x0001e8000c101924 */
[----:B0-----:R-:W2:Y:S01]  /*1df10*/  LDL.LU R3, [R1+0xc] ;  /* 0x00000c0001037983 */ /* 0x001ea20000300800 */
[----:B------:R-:W-:Y:S01]  /*1df20*/  USHF.L.U32 UR5, UR8, 0x5, URZ ;  /* 0x0000000508057899 */ /* 0x000fe2000800063f */
[----:B------:R-:W-:Y:S01]  /*1df30*/  ISETP.GT.AND P0, PT, R0, RZ, P2 ;  /* 0x000000ff0000720c */ /* 0x000fe20001704270 */
[----:B------:R-:W-:Y:S01]  /*1df40*/  USHF.L.U64.HI UR4, UR8, 0x5, UR9 ;  /* 0x0000000508047899 */ /* 0x000fe20008010209 */
[----:B---3--:R-:W-:-:S03]  /*1df50*/  FMUL R9, R9, R2 ;  /* 0x0000000209097220 */ /* 0x008fc60000400000 */
[----:B------:R-:W-:Y:S02]  /*1df60*/  IADD3 R6, P1, R4, UR5, RZ ;  /* 0x0000000504067c10 */ /* 0x000fe4000ff3e0ff */
[----:B------:R-:W-:Y:S02]  /*1df70*/  F2FP.TF32.F32.PACK_B R9, R9 ;  /* 0x00000009ff09723e */ /* 0x000fe400024050ff */
[----:B------:R-:W-:-:S05]  /*1df80*/  IADD3.X R7, R5, UR4, RZ, P1, !PT ;  /* 0x0000000405077c10 */ /* 0x000fca0008ffe4ff */
[----:B------:R0:W-:Y:S01]  /*1df90*/  @P0 STG.E desc[UR36][R6.64], R9 ;  /* 0x0000000906000986 */ /* 0x0001e2000c101924 */
[----:B------:R-:W-:-:S03]  /*1dfa0*/  ISETP.GT.AND P0, PT, R0, 0x1, P2 ;  /* 0x000000010000780c */ /* 0x000fc60001704270 */
[----:B0-----:R-:W3:Y:S01]  /*1dfb0*/  LDL.LU R9, [R1+0x60] ;  /* 0x0000600001097983 */ /* 0x001ee20000300800 */
[----:B--2---:R-:W-:-:S05]  /*1dfc0*/  FMUL R3, R3, R2 ;  /* 0x0000000203037220 */ /* 0x004fca0000400000 */
[----:B------:R-:W-:-:S05]  /*1dfd0*/  F2FP.TF32.F32.PACK_B R3, R3 ;  /* 0x00000003ff03723e */ /* 0x000fca00024050ff */
[----:B------:R0:W-:Y:S04]  /*1dfe0*/  @P0 STG.E desc[UR36][R6.64+0x4], R3 ;  /* 0x0000040306000986 */ /* 0x0001e8000c101924 */
[----:B0-----:R-:W2:Y:S01]  /*1dff0*/  LDL.LU R3, [R1+0x10] ;  /* 0x0000100001037983 */ /* 0x001ea20000300800 */
[----:B------:R-:W-:Y:S01]  /*1e000*/  ISETP.GT.AND P0, PT, R0, 0x8, P3 ;  /* 0x000000080000780c */ /* 0x000fe20001f04270 */
[----:B--2---:R-:W-:-:S05]  /*1e010*/  FMUL R3, R3, R2 ;  /* 0x0000000203037220 */ /* 0x004fca0000400000 */
[----:B------:R-:W-:-:S07]  /*1e020*/  F2FP.TF32.F32.PACK_B R3, R3 ;  /* 0x00000003ff03723e */ /* 0x000fce00024050ff */
        /* <DEDUP_REMOVED lines=82> */
[C---:B------:R-:W-:Y:S02]  /*1e550*/  ISETP.GT.AND P1, PT, R0.reuse, 0x29, P3 ;  /* 0x000000290000780c */ /* 0x040fe40001f24270 */
[----:B------:R-:W-:Y:S01]  /*1e560*/  ISETP.GT.AND P0, PT, R0, 0x28, P2 ;  /* 0x000000280000780c */ /* 0x000fe20001704270 */
[----:B----4-:R-:W-:-:S05]  /*1e570*/  FMUL R8, R8, R2 ;  /* 0x0000000208087220 */ /* 0x010fca0000400000 */
[----:B------:R-:W-:-:S05]  /*1e580*/  F2FP.TF32.F32.PACK_B R8, R8 ;  /* 0x00000008ff08723e */ /* 0x000fca00024050ff */
[----:B------:R0:W-:Y:S04]  /*1e590*/  @P1 STG.E desc[UR36][R4.64+0xa4], R8 ;  /* 0x0000a40804001986 */ /* 0x0001e8000c101924 */
[----:B0-----:R-:W4:Y:S01]  /*1e5a0*/  LDL.LU R8, [R1+0x64] ;  /* 0x0000640001087983 */ /* 0x001f220000300800 */
[----:B--2---:R-:W-:-:S05]  /*1e5b0*/  FMUL R3, R3, R2 ;  /* 0x0000000203037220 */ /* 0x004fca0000400000 */
[----:B------:R-:W-:-:S05]  /*1e5c0*/  F2FP.TF32.F32.PACK_B R3, R3 ;  /* 0x00000003ff03723e */ /* 0x000fca00024050ff */
[----:B------:R0:W-:Y:S04]  /*1e5d0*/  @P0 STG.E desc[UR36][R6.64+0xa0], R3 ;  /* 0x0000a00306000986 */ /* 0x0001e8000c101924 */
[----:B0-----:R-:W2:Y:S01]  /*1e5e0*/  LDL.LU R3, [R1+0x68] ;  /* 0x0000680001037983 */ /* 0x001ea20000300800 */
[C---:B------:R-:W-:Y:S02]  /*1e5f0*/  ISETP.GT.AND P1, PT, R0.reuse, 0x29, P2 ;  /* 0x000000290000780c */ /* 0x040fe40001724270 */
[----:B------:R-:W-:Y:S01]  /*1e600*/  ISETP.GT.AND P4, PT, R0, 0x30, P3 ;  /* 0x000000300000780c */ /* 0x000fe20001f84270 */
[-C--:B-----5:R-:W-:Y:S01]  /*1e610*/  FMUL R10, R10, R2.reuse ;  /* 0x000000020a0a7220 */ /* 0x0a0fe20000400000 */
[C---:B------:R-:W-:Y:S01]  /*1e620*/  ISETP.GT.AND P5, PT, R0.reuse, 0x31, P3 ;  /* 0x000000310000780c */ /* 0x040fe20001fa4270 */
[-C--:B---3--:R-:W-:Y:S01]  /*1e630*/  FMUL R9, R9, R2.reuse ;  /* 0x0000000209097220 */ /* 0x088fe20000400000 */
[----:B------:R-:W-:Y:S01]  /*1e640*/  ISETP.GT.AND P0, PT, R0, 0x30, P2 ;  /* 0x000000300000780c */ /* 0x000fe20001704270 */
[----:B----4-:R-:W-:Y:S01]  /*1e650*/  FMUL R8, R8, R2 ;  /* 0x0000000208087220 */ /* 0x010fe20000400000 */
[----:B------:R-:W-:-:S02]  /*1e660*/  F2FP.TF32.F32.PACK_B R10, R10 ;  /* 0x0000000aff0a723e */ /* 0x000fc400024050ff */
[----:B------:R-:W-:Y:S02]  /*1e670*/  F2FP.TF32.F32.PACK_B R9, R9 ;  /* 0x00000009ff09723e */ /* 0x000fe400024050ff */
[----:B------:R-:W-:Y:S01]  /*1e680*/  F2FP.TF32.F32.PACK_B R8, R8 ;  /* 0x00000008ff08723e */ /* 0x000fe200024050ff */
[----:B------:R0:W-:Y:S04]  /*1e690*/  @P1 STG.E desc[UR36][R6.64+0xa4], R10 ;  /* 0x0000a40a06001986 */ /* 0x0001e8000c101924 */
[----:B------:R1:W-:Y:S04]  /*1e6a0*/  @P4 STG.E desc[UR36][R4.64+0xc0], R9 ;  /* 0x0000c00904004986 */ /* 0x0003e8000c101924 */
[----:B------:R3:W-:Y:S04]  /*1e6b0*/  @P5 STG.E desc[UR36][R4.64+0xc4], R8 ;  /* 0x0000c40804005986 */ /* 0x0007e8000c101924 */
[----:B0-----:R-:W4:Y:S04]  /*1e6c0*/  LDL.LU R10, [R1+0x78] ;  /* 0x00007800010a7983 */ /* 0x001f280000300800 */
[----:B-1----:R-:W5:Y:S04]  /*1e6d0*/  LDL.LU R9, [R1+0x74] ;  /* 0x0000740001097983 */ /* 0x002f680000300800 */
[----:B---3--:R-:W3:Y:S01]  /*1e6e0*/  LDL.LU R8, [R1+0x6c] ;  /* 0x00006c0001087983 */ /* 0x008ee20000300800 */
[----:B--2---:R-:W-:-:S05]  /*1e6f0*/  FMUL R3, R3, R2 ;  /* 0x0000000203037220 */ /* 0x004fca0000400000 */
[----:B------:R-:W-:-:S05]  /*1e700*/  F2FP.TF32.F32.PACK_B R3, R3 ;  /* 0x00000003ff03723e */ /* 0x000fca00024050ff */
[----:B------:R0:W-:Y:S04]  /*1e710*/  @P0 STG.E desc[UR36][R6.64+0xc0], R3 ;  /* 0x0000c00306000986 */ /* 0x0001e8000c101924 */
[----:B0-----:R-:W2:Y:S01]  /*1e720*/  LDL.LU R3, [R1+0x70] ;  /* 0x0000700001037983 */ /* 0x001ea20000300800 */
[C---:B------:R-:W-:Y:S02]  /*1e730*/  ISETP.GT.AND P1, PT, R0.reuse, 0x31, P2 ;  /* 0x000000310000780c */ /* 0x040fe40001724270 */
[----:B------:R-:W-:Y:S01]  /*1e740*/  ISETP.GT.AND P4, PT, R0, 0x38, P3 ;  /* 0x000000380000780c */ /* 0x000fe20001f84270 */
[----:B---3--:R-:W-:-:S05]  /*1e750*/  FMUL R8, R8, R2 ;  /* 0x0000000208087220 */ /* 0x008fca0000400000 */
[----:B------:R-:W-:-:S05]  /*1e760*/  F2FP.TF32.F32.PACK_B R8, R8 ;  /* 0x00000008ff08723e */ /* 0x000fca00024050ff */
[----:B------:R0:W-:Y:S04]  /*1e770*/  @P1 STG.E desc[UR36][R6.64+0xc4], R8 ;  /* 0x0000c40806001986 */ /* 0x0001e8000c101924 */
[----:B0-----:R-:W3:Y:S01]  /*1e780*/  LDL.LU R8, [R1+0x80] ;  /* 0x0000800001087983 */ /* 0x001ee20000300800 */
[----:B--2---:R-:W-:-:S05]  /*1e790*/  FMUL R3, R3, R2 ;  /* 0x0000000203037220 */ /* 0x004fca0000400000 */
[----:B------:R-:W-:-:S05]  /*1e7a0*/  F2FP.TF32.F32.PACK_B R3, R3 ;  /* 0x00000003ff03723e */ /* 0x000fca00024050ff */
[----:B------:R0:W-:Y:S04]  /*1e7b0*/  @P4 STG.E desc[UR36][R4.64+0xe0], R3 ;  /* 0x0000e00304004986 */ /* 0x0001e8000c101924 */
[----:B0-----:R-:W2:Y:S01]  /*1e7c0*/  LDL.LU R3, [R1+0x7c] ;  /* 0x00007c0001037983 */ /* 0x001ea20000300800 */
[C---:B------:R-:W-:Y:S02]  /*1e7d0*/  ISETP.GT.AND P5, PT, R0.reuse, 0x39, P3 ;  /* 0x000000390000780c */ /* 0x040fe40001fa4270 */
[C---:B------:R-:W-:Y:S01]  /*1e7e0*/  ISETP.GT.AND P0, PT, R0.reuse, 0x38, P2 ;  /* 0x000000380000780c */ /* 0x040fe20001704270 */
[-C--:B-----5:R-:W-:Y:S01]  /*1e7f0*/  FMUL R9, R9, R2.reuse ;  /* 0x0000000209097220 */ /* 0x0a0fe20000400000 */
[----:B------:R-:W-:Y:S01]  /*1e800*/  ISETP.GT.AND P1, PT, R0, 0x39, P2 ;  /* 0x000000390000780c */ /* 0x000fe20001724270 */
[----:B----4-:R-:W-:Y:S01]  /*1e810*/  FMUL R10, R10, R2 ;  /* 0x000000020a0a7220 */ /* 0x010fe20000400000 */
[----:B------:R-:W-:-:S02]  /*1e820*/  ISETP.GT.AND P4, PT, R0, 0x40, P3 ;  /* 0x000000400000780c */ /* 0x000fc40001f84270 */
[----:B------:R-:W-:Y:S01]  /*1e830*/  F2FP.TF32.F32.PACK_B R9, R9 ;  /* 0x00000009ff09723e */ /* 0x000fe200024050ff */
[----:B---3--:R-:W-:Y:S01]  /*1e840*/  FMUL R8, R8, R2 ;  /* 0x0000000208087220 */ /* 0x008fe20000400000 */
[----:B------:R-:W-:-:S03]  /*1e850*/  F2FP.TF32.F32.PACK_B R10, R10 ;  /* 0x0000000aff0a723e */ /* 0x000fc600024050ff */
[----:B------:R0:W-:Y:S01]  /*1e860*/  @P5 STG.E desc[UR36][R4.64+0xe4], R9 ;  /* 0x0000e40904005986 */ /* 0x0001e2000c101924 */
[----:B------:R-:W-:-:S03]  /*1e870*/  F2FP.TF32.F32.PACK_B R8, R8 ;  /* 0x00000008ff08723e */ /* 0x000fc600024050ff */
[----:B------:R1:W-:Y:S01]  /*1e880*/  @P0 STG.E desc[UR36][R6.64+0xe0], R10 ;  /* 0x0000e00a06000986 */ /* 0x0003e2000c101924 */
[C---:B------:R-:W-:Y:S02]  /*1e890*/  ISETP.GT.AND P5, PT, R0.reuse, 0x41, P3 ;  /* 0x000000410000780c */ /* 0x040fe40001fa4270 */
[----:B------:R-:W-:Y:S01]  /*1e8a0*/  ISETP.GT.AND P0, PT, R0, 0x40, P2 ;  /* 0x000000400000780c */ /* 0x000fe20001704270 */
[-C--:B0-----:R-:W-:Y:S01]  /*1e8b0*/  FMUL R9, R235, R2.reuse ;  /* 0x00000002eb097220 */ /* 0x081fe20000400000 */
[----:B-1----:R-:W-:-:S04]  /*1e8c0*/  FMUL R10, R234, R2 ;  /* 0x00000002ea0a7220 */ /* 0x002fc80000400000 */
[----:B------:R-:W-:Y:S02]  /*1e8d0*/  F2FP.TF32.F32.PACK_B R9, R9 ;  /* 0x00000009ff09723e */ /* 0x000fe400024050ff */
[----:B------:R-:W-:Y:S01]  /*1e8e0*/  F2FP.TF32.F32.PACK_B R10, R10 ;  /* 0x0000000aff0a723e */ /* 0x000fe200024050ff */
[-C--:B------:R-:W-:Y:S01]  /*1e8f0*/  FMUL R11, R11, R2.reuse ;  /* 0x000000020b0b7220 */ /* 0x080fe20000400000 */
[----:B------:R-:W-:-:S04]  /*1e900*/  FMUL R13, R13, R2 ;  /* 0x000000020d0d7220 */ /* 0x000fc80000400000 */
[----:B------:R-:W-:Y:S02]  /*1e910*/  F2FP.TF32.F32.PACK_B R11, R11 ;  /* 0x0000000bff0b723e */ /* 0x000fe400024050ff */
[----:B------:R-:W-:Y:S01]  /*1e920*/  F2FP.TF32.F32.PACK_B R13, R13 ;  /* 0x0000000dff0d723e */ /* 0x000fe200024050ff */
[----:B------:R-:W-:-:S05]  /*1e930*/  FMUL R15, R15, R2 ;  /* 0x000000020f0f7220 */ /* 0x000fca0000400000 */
[----:B------:R-:W-:Y:S01]  /*1e940*/  F2FP.TF32.F32.PACK_B R15, R15 ;  /* 0x0000000fff0f723e */ /* 0x000fe200024050ff */
[----:B------:R-:W-:-:S05]  /*1e950*/  FMUL R17, R17, R2 ;  /* 0x0000000211117220 */ /* 0x000fca0000400000 */
[----:B------:R-:W-:Y:S01]  /*1e960*/  F2FP.TF32.F32.PACK_B R17, R17 ;  /* 0x00000011ff11723e */ /* 0x000fe200024050ff */
[----:B--2---:R-:W-:-:S05]  /*1e970*/  FMUL R3, R3, R2 ;  /* 0x0000000203037220 */ /* 0x004fca0000400000 */
[----:B------:R-:W-:-:S05]  /*1e980*/  F2FP.TF32.F32.PACK_B R3, R3 ;  /* 0x00000003ff03723e */ /* 0x000fca00024050ff */
[----:B------:R0:W-:Y:S01]  /*1e990*/  @P1 STG.E desc[UR36][R6.64+0xe4], R3 ;  /* 0x0000e40306001986 */ /* 0x0001e2000c101924 */
[----:B------:R-:W-:-:S03]  /*1e9a0*/  ISETP.GT.AND P1, PT, R0, 0x41, P2 ;  /* 0x000000410000780c */ /* 0x000fc60001724270 */
[----:B------:R1:W-:Y:S01]  /*1e9b0*/  @P4 STG.E desc[UR36][R4.64+0x100], R8 ;  /* 0x0001000804004986 */ /* 0x0003e2000c101924 */
[----:B------:R-:W-:Y:S01]  /*1e9c0*/  ISETP.GT.AND P4, PT, R0, 0x48, P3 ;  /* 0x000000480000780c */ /* 0x000fe20001f84270 */
[-C--:B0-----:R-:W-:Y:S01]  /*1e9d0*/  FMUL R3, R233, R2.reuse ;  /* 0x00000002e9037220 */ /* 0x081fe20000400000 */
[----:B-1----:R-:W-:-:S04]  /*1e9e0*/  FMUL R8, R232, R2 ;  /* 0x00000002e8087220 */ /* 0x002fc80000400000 */
[----:B------:R-:W-:Y:S01]  /*1e9f0*/  F2FP.TF32.F32.PACK_B R3, R3 ;  /* 0x00000003ff03723e */ /* 0x000fe200024050ff */
[----:B------:R0:W-:Y:S01]  /*1ea00*/  @P5 STG.E desc[UR36][R4.64+0x104], R9 ;  /* 0x0001040904005986 */ /* 0x0001e2000c101924 */
[----:B------:R-:W-:-:S03]  /*1ea10*/  F2FP.TF32.F32.PACK_B R8, R8 ;  /* 0x00000008ff08723e */ /* 0x000fc600024050ff */
[----:B------:R1:W-:Y:S01]  /*1ea20*/  @P0 STG.E desc[UR36][R6.64+0x100], R10 ;  /* 0x0001000a06000986 */ /* 0x0003e2000c101924 */
[C---:B------:R-:W-:Y:S02]  /*1ea30*/  ISETP.GT.AND P5, PT, R0.reuse, 0x49, P3 ;  /* 0x000000490000780c */ /* 0x040fe40001fa4270 */
[C---:B------:R-:W-:Y:S01]  /*1ea40*/  ISETP.GT.AND P0, PT, R0.reuse, 0x48, P2 ;  /* 0x000000480000780c */ /* 0x040fe20001704270 */
[----:B------:R2:W-:Y:S01]  /*1ea50*/  @P1 STG.E desc[UR36][R6.64+0x104], R3 ;  /* 0x0001040306001986 */ /* 0x0005e2000c101924 */
[----:B------:R-:W-:-:S03]  /*1ea60*/  ISETP.GT.AND P1, PT, R0, 0x49, P2 ;  /* 0x000000490000780c */ /* 0x000fc60001724270 */
[----:B------:R-:W-:Y:S01]  /*1ea70*/  @P4 STG.E desc[UR36][R4.64+0x120], R8 ;  /* 0x0001200804004986 */ /* 0x000fe2000c101924 */
[-C--:B0-----:R-:W-:Y:S01]  /*1ea80*/  FMUL R9, R231, R2.reuse ;  /* 0x00000002e7097220 */ /* 0x081fe20000400000 */
[----:B------:R-:W-:Y:S01]  /*1ea90*/  ISETP.GT.AND P4, PT, R0, 0x50, P3 ;  /* 0x000000500000780c */ /* 0x000fe20001f84270 */
[----:B-1----:R-:W-:-:S03]  /*1eaa0*/  FMUL R10, R230, R2 ;  /* 0x00000002e60a7220 */ /* 0x002fc60000400000 */
[----:B------:R-:W-:Y:S02]  /*1eab0*/  F2FP.TF32.F32.PACK_B R9, R9 ;  /* 0x00000009ff09723e */ /* 0x000fe400024050ff */
[----:B------:R-:W-:-:S03]  /*1eac0*/  F2FP.TF32.F32.PACK_B R10, R10 ;  /* 0x0000000aff0a723e */ /* 0x000fc600024050ff */
[----:B------:R0:W-:Y:S01]  /*1ead0*/  @P5 STG.E desc[UR36][R4.64+0x124], R9 ;  /* 0x0001240904005986 */ /* 0x0001e2000c101924 */
[----:B------:R-:W-:-:S03]  /*1eae0*/  ISETP.GT.AND P5, PT, R0, 0x51, P3 ;  /* 0x000000510000780c */ /* 0x000fc60001fa4270 */
[----:B------:R-:W-:Y:S01]  /*1eaf0*/  @P0 STG.E desc[UR36][R6.64+0x120], R10 ;  /* 0x0001200a06000986 */ /* 0x000fe2000c101924 */
[----:B------:R-:W-:-:S03]  /*1eb00*/  ISETP.GT.AND P0, PT, R0, 0x50, P2 ;  /* 0x000000500000780c */ /* 0x000fc60001704270 */
[----:B------:R1:W-:Y:S01]  /*1eb10*/  @P1 STG.E desc[UR36][R6.64+0x124], R11 ;  /* 0x0001240b06001986 */ /* 0x0003e2000c101924 */
[C---:B------:R-:W-:Y:S01]  /*1eb20*/  ISETP.GT.AND P1, PT, R0.reuse, 0x51, P2 ;  /* 0x000000510000780c */ /* 0x040fe20001724270 */
[-C--:B--2---:R-:W-:Y:S02]  /*1eb30*/  FMUL R3, R229, R2.reuse ;  /* 0x00000002e5037220 */ /* 0x084fe40000400000 */
[----:B------:R2:W-:Y:S01]  /*1eb40*/  @P4 STG.E desc[UR36][R4.64+0x140], R13 ;  /* 0x0001400d04004986 */ /* 0x0005e2000c101924 */
[----:B------:R-:W-:Y:S01]  /*1eb50*/  ISETP.GT.AND P4, PT, R0, 0x58, P3 ;  /* 0x000000580000780c */ /* 0x000fe20001f84270 */
[-C--:B0-----:R-:W-:Y:S01]  /*1eb60*/  FMUL R9, R228, R2.reuse ;  /* 0x00000002e4097220 */ /* 0x081fe20000400000 */
[----:B------:R-:W-:Y:S01]  /*1eb70*/  F2FP.TF32.F32.PACK_B R3, R3 ;  /* 0x00000003ff03723e */ /* 0x000fe200024050ff */
[----:B-1----:R-:W-:-:S03]  /*1eb80*/  FMUL R11, R227, R2 ;  /* 0x00000002e30b7220 */ /* 0x002fc60000400000 */
[----:B------:R-:W-:Y:S01]  /*1eb90*/  F2FP.TF32.F32.PACK_B R9, R9 ;  /* 0x00000009ff09723e */ /* 0x000fe200024050ff */
[----:B------:R-:W-:Y:S01]  /*1eba0*/  @P5 STG.E desc[UR36][R4.64+0x144], R15 ;  /* 0x0001440f04005986 */ /* 0x000fe2000c101924 */
[----:B------:R-:W-:-:S03]  /*1ebb0*/  F2FP.TF32.F32.PACK_B R11, R11 ;  /* 0x0000000bff0b723e */ /* 0x000fc600024050ff */
[----:B------:R0:W-:Y:S01]  /*1ebc0*/  @P0 STG.E desc[UR36][R6.64+0x140], R3 ;  /* 0x0001400306000986 */ /* 0x0001e2000c101924 */
[C---:B------:R-:W-:Y:S02]  /*1ebd0*/  ISETP.GT.AND P5, PT, R0.reuse, 0x59, P3 ;  /* 0x000000590000780c */ /* 0x040fe40001fa4270 */
[C---:B------:R-:W-:Y:S01]  /*1ebe0*/  ISETP.GT.AND P0, PT, R0.reuse, 0x58, P2 ;  /* 0x000000580000780c */ /* 0x040fe20001704270 */
[----:B------:R1:W-:Y:S01]  /*1ebf0*/  @P1 STG.E desc[UR36][R6.64+0x144], R9 ;  /* 0x0001440906001986 */ /* 0x0003e2000c101924 */
[----:B------:R-:W-:Y:S01]  /*1ec00*/  ISETP.GT.AND P1, PT, R0, 0x59, P2 ;  /* 0x000000590000780c */ /* 0x000fe20001724270 */
[-C--:B--2---:R-:W-:Y:S02]  /*1ec10*/  FMUL R13, R226, R2.reuse ;  /* 0x00000002e20d7220 */ /* 0x084fe40000400000 */
[----:B------:R2:W-:Y:S01]  /*1ec20*/  @P4 STG.E desc[UR36][R4.64+0x160], R11 ;  /* 0x0001600b04004986 */ /* 0x0005e2000c101924 */
[----:B------:R-:W-:Y:S01]  /*1ec30*/  ISETP.GT.AND P4, PT, R0, 0x60, P3 ;  /* 0x000000600000780c */ /* 0x000fe20001f84270 */
[-C--:B0-----:R-:W-:Y:S01]  /*1ec40*/  FMUL R3, R225, R2.reuse ;  /* 0x00000002e1037220 */ /* 0x081fe20000400000 */
[----:B------:R-:W-:Y:S01]  /*1ec50*/  F2FP.TF32.F32.PACK_B R13, R13 ;  /* 0x0000000dff0d723e */ /* 0x000fe200024050ff */
[----:B-1----:R-:W-:-:S03]  /*1ec60*/  FMUL R9, R224, R2 ;  /* 0x00000002e0097220 */ /* 0x002fc60000400000 */
[----:B------:R-:W-:Y:S01]  /*1ec70*/  F2FP.TF32.F32.PACK_B R3, R3 ;  /* 0x00000003ff03723e */ /* 0x000fe200024050ff */
[----:B------:R0:W-:Y:S01]  /*1ec80*/  @P5 STG.E desc[UR36][R4.64+0x164], R13 ;  /* 0x0001640d04005986 */ /* 0x0001e2000c101924 */
[----:B------:R-:W-:-:S03]  /*1ec90*/  F2FP.TF32.F32.PACK_B R9, R9 ;  /* 0x00000009ff09723e */ /* 0x000fc600024050ff */
[----:B------:R-:W-:Y:S01]  /*1eca0*/  @P0 STG.E desc[UR36][R6.64+0x160], R17 ;  /* 0x0001601106000986 */ /* 0x000fe2000c101924 */
[C---:B------:R-:W-:Y:S02]  /*1ecb0*/  ISETP.GT.AND P5, PT, R0.reuse, 0x61, P3 ;  /* 0x000000610000780c */ /* 0x040fe40001fa4270 */
[C---:B------:R-:W-:Y:S01]  /*1ecc0*/  ISETP.GT.AND P0, PT, R0.reuse, 0x60, P2 ;  /* 0x000000600000780c */ /* 0x040fe20001704270 */
[----:B------:R1:W-:Y:S01]  /*1ecd0*/  @P1 STG.E desc[UR36][R6.64+0x164], R3 ;  /* 0x0001640306001986 */ /* 0x0003e2000c101924 */
[C---:B------:R-:W-:Y:S01]  /*1ece0*/  ISETP.GT.AND P1, PT, R0.reuse, 0x61, P2 ;  /* 0x000000610000780c */ /* 0x040fe20001724270 */
[-C--:B--2---:R-:W-:Y:S02]  /*1ecf0*/  FMUL R11, R223, R2.reuse ;  /* 0x00000002df0b7220 */ /* 0x084fe40000400000 */
[----:B------:R2:W-:Y:S01]  /*1ed00*/  @P4 STG.E desc[UR36][R4.64+0x180], R9 ;  /* 0x0001800904004986 */ /* 0x0005e2000c101924 */
[----:B------:R-:W-:Y:S01]  /*1ed10*/  ISETP.GT.AND P4, PT, R0, 0x68, P3 ;  /* 0x000000680000780c */ /* 0x000fe20001f84270 */
[-C--:B------:R-:W-:Y:S01]  /*1ed20*/  FMUL R15, R222, R2.reuse ;  /* 0x00000002de0f7220 */ /* 0x080fe20000400000 */
[-C--:B0-----:R-:W-:Y:S01]  /*1ed30*/  FMUL R13, R221, R2.reuse ;  /* 0x00000002dd0d7220 */ /* 0x081fe20000400000 */
[----:B------:R-:W-:Y:S01]  /*1ed40*/  F2FP.TF32.F32.PACK_B R11, R11 ;  /* 0x0000000bff0b723e */ /* 0x000fe200024050ff */
[----:B-1----:R-:W-:-:S02]  /*1ed50*/  FMUL R3, R220, R2 ;  /* 0x00000002dc037220 */ /* 0x002fc40000400000 */
[----:B------:R-:W-:Y:S02]  /*1ed60*/  F2FP.TF32.F32.PACK_B R15, R15 ;  /* 0x0000000fff0f723e */ /* 0x000fe400024050ff */
[----:B------:R-:W-:Y:S02]  /*1ed70*/  F2FP.TF32.F32.PACK_B R13, R13 ;  /* 0x0000000dff0d723e */ /* 0x000fe400024050ff */
[----:B------:R-:W-:Y:S01]  /*1ed80*/  F2FP.TF32.F32.PACK_B R3, R3 ;  /* 0x00000003ff03723e */ /* 0x000fe200024050ff */
[----:B------:R0:W-:Y:S01]  /*1ed90*/  @P5 STG.E desc[UR36][R4.64+0x184], R11 ;  /* 0x0001840b04005986 */ /* 0x0001e2000c101924 */
[----:B------:R-:W-:-:S03]  /*1eda0*/  ISETP.GT.AND P5, PT, R0, 0x69, P3 ;  /* 0x000000690000780c */ /* 0x000fc60001fa4270 */
[----:B------:R-:W-:Y:S01]  /*1edb0*/  @P0 STG.E desc[UR36][R6.64+0x180], R15 ;  /* 0x0001800f06000986 */ /* 0x000fe2000c101924 */
[C---:B------:R-:W-:Y:S01]  /*1edc0*/  ISETP.GT.AND P0, PT, R0.reuse, 0x68, P2 ;  /* 0x000000680000780c */ /* 0x040fe20001704270 */
[-C--:B--2---:R-:W-:Y:S02]  /*1edd0*/  FMUL R9, R219, R2.reuse ;  /* 0x00000002db097220 */ /* 0x084fe40000400000 */
[----:B------:R1:W-:Y:S01]  /*1ede0*/  @P1 STG.E desc[UR36][R6.64+0x184], R13 ;  /* 0x0001840d06001986 */ /* 0x0003e2000c101924 */
[----:B------:R-:W-:Y:S01]  /*1edf0*/  ISETP.GT.AND P1, PT, R0, 0x69, P2 ;  /* 0x000000690000780c */ /* 0x000fe20001724270 */
[-C--:B------:R-:W-:Y:S02]  /*1ee00*/  FMUL R17, R218, R2.reuse ;  /* 0x00000002da117220 */ /* 0x080fe40000400000 */
[----:B------:R2:W-:Y:S01]  /*1ee10*/  @P4 STG.E desc[UR36][R4.64+0x1a0], R3 ;  /* 0x0001a00304004986 */ /* 0x0005e2000c101924 */
[----:B------:R-:W-:Y:S01]  /*1ee20*/  ISETP.GT.AND P4, PT, R0, 0x70, P3 ;  /* 0x000000700000780c */ /* 0x000fe20001f84270 */
[----:B0-----:R-:W-:Y:S01]  /*1ee30*/  FMUL R11, R217, R2 ;  /* 0x00000002d90b7220 */ /* 0x001fe20000400000 */
[----:B------:R-:W-:-:S02]  /*1ee40*/  F2FP.TF32.F32.PACK_B R9, R9 ;  /* 0x00000009ff09723e */ /* 0x000fc400024050ff */
[----:B------:R-:W-:Y:S01]  /*1ee50*/  F2FP.TF32.F32.PACK_B R17, R17 ;  /* 0x00000011ff11723e */ /* 0x000fe200024050ff */
[-C--:B-1----:R-:W-:Y:S01]  /*1ee60*/  FMUL R13, R216, R2.reuse ;  /* 0x00000002d80d7220 */ /* 0x082fe20000400000 */
[----:B------:R-:W-:Y:S01]  /*1ee70*/  F2FP.TF32.F32.PACK_B R11, R11 ;  /* 0x0000000bff0b723e */ /* 0x000fe200024050ff */
[----:B------:R0:W-:Y:S03]  /*1ee80*/  @P5 STG.E desc[UR36][R4.64+0x1a4], R9 ;  /* 0x0001a40904005986 */ /* 0x0001e6000c101924 */
[----:B------:R-:W-:Y:S01]  /*1ee90*/  F2FP.TF32.F32.PACK_B R13, R13 ;  /* 0x0000000dff0d723e */ /* 0x000fe200024050ff */
[----:B------:R-:W-:Y:S01]  /*1eea0*/  @P0 STG.E desc[UR36][R6.64+0x1a0], R17 ;  /* 0x0001a01106000986 */ /* 0x000fe2000c101924 */
[C---:B------:R-:W-:Y:S02]  /*1eeb0*/  ISETP.GT.AND P5, PT, R0.reuse, 0x71, P3 ;  /* 0x000000710000780c */ /* 0x040fe40001fa4270 */
[C---:B------:R-:W-:Y:S01]  /*1eec0*/  ISETP.GT.AND P0, PT, R0.reuse, 0x70, P2 ;  /* 0x000000700000780c */ /* 0x040fe20001704270 */
[----:B------:R1:W-:Y:S01]  /*1eed0*/  @P1 STG.E desc[UR36][R6.64+0x1a4], R11 ;  /* 0x0001a40b06001986 */ /* 0x0003e2000c101924 */
[----:B------:R-:W-:Y:S01]  /*1eee0*/  ISETP.GT.AND P1, PT, R0, 0x71, P2 ;  /* 0x000000710000780c */ /* 0x000fe20001724270 */
[----:B--2---:R-:W-:-:S02]  /*1eef0*/  FMUL R3, R215, R2 ;  /* 0x00000002d7037220 */ /* 0x004fc40000400000 */
[----:B------:R2:W-:Y:S01]  /*1ef00*/  @P4 STG.E desc[UR36][R4.64+0x1c0], R13 ;  /* 0x0001c00d04004986 */ /* 0x0005e2000c101924 */
[----:B------:R-:W-:Y:S01]  /*1ef10*/  ISETP.GT.AND P4, PT, R0, 0x78, P3 ;  /* 0x000000780000780c */ /* 0x000fe20001f84270 */
[-C--:B------:R-:W-:Y:S01]  /*1ef20*/  FMUL R15, R214, R2.reuse ;  /* 0x00000002d60f7220 */ /* 0x080fe20000400000 */
[-C--:B0-----:R-:W-:Y:S01]  /*1ef30*/  FMUL R9, R213, R2.reuse ;  /* 0x00000002d5097220 */ /* 0x081fe20000400000 */
[----:B------:R-:W-:Y:S01]  /*1ef40*/  F2FP.TF32.F32.PACK_B R3, R3 ;  /* 0x00000003ff03723e */ /* 0x000fe200024050ff */
[----:B-1----:R-:W-:Y:S02]  /*1ef50*/  FMUL R11, R212, R2 ;  /* 0x00000002d40b7220 */ /* 0x002fe40000400000 */
        /* <DEDUP_REMOVED lines=221> */
[----:B------:R-:W-:Y:S01]  /*1fd30*/  ISETP.GT.AND P6, PT, R0, 0xe9, P3 ;  /* 0x000000e90000780c */ /* 0x000fe20001fc4270 */
[-C--:B0-----:R-:W-:Y:S01]  /*1fd40*/  FMUL R13, R156, R2.reuse ;  /* 0x000000029c0d7220 */ /* 0x081fe20000400000 */
[----:B------:R-:W-:Y:S01]  /*1fd50*/  F2FP.TF32.F32.PACK_B R11, R11 ;  /* 0x0000000bff0b723e */ /* 0x000fe200024050ff */
[-C--:B-1----:R-:W-:Y:S01]  /*1fd60*/  FMUL R3, R155, R2.reuse ;  /* 0x000000029b037220 */ /* 0x082fe20000400000 */
[----:B------:R-:W-:Y:S01]  /*1fd70*/  F2FP.TF32.F32.PACK_B R15, R15 ;  /* 0x0000000fff0f723e */ /* 0x000fe200024050ff */
[----:B--2---:R-:W-:Y:S01]  /*1fd80*/  FMUL R9, R154, R2 ;  /* 0x000000029a097220 */ /* 0x004fe20000400000 */
[----:B------:R-:W-:Y:S02]  /*1fd90*/  F2FP.TF32.F32.PACK_B R13, R13 ;  /* 0x0000000dff0d723e */ /* 0x000fe400024050ff */
[----:B------:R-:W-:Y:S01]  /*1fda0*/  F2FP.TF32.F32.PACK_B R3, R3 ;  /* 0x00000003ff03723e */ /* 0x000fe200024050ff */
[----:B------:R0:W-:Y:S01]  /*1fdb0*/  @P5 STG.E desc[UR36][R4.64+0x384], R11 ;  /* 0x0003840b04005986 */ /* 0x0001e2000c101924 */
[----:B------:R-:W-:-:S03]  /*1fdc0*/  F2FP.TF32.F32.PACK_B R9, R9 ;  /* 0x00000009ff09723e */ /* 0x000fc600024050ff */
[----:B------:R-:W-:Y:S01]  /*1fdd0*/  @P0 STG.E desc[UR36][R6.64+0x380], R15 ;  /* 0x0003800f06000986 */ /* 0x000fe2000c101924 */
[----:B------:R-:W-:-:S03]  /*1fde0*/  ISETP.GT.AND P0, PT, R0, 0xe8, P2 ;  /* 0x000000e80000780c */ /* 0x000fc60001704270 */
[----:B------:R1:W-:Y:S01]  /*1fdf0*/  @P1 STG.E desc[UR36][R6.64+0x384], R13 ;  /* 0x0003840d06001986 */ /* 0x0003e2000c101924 */
[----:B------:R-:W-:-:S03]  /*1fe00*/  ISETP.GT.AND P5, PT, R0, 0xe9, P2 ;  /* 0x000000e90000780c */ /* 0x000fc600017a4270 */
[----:B------:R2:W-:Y:S01]  /*1fe10*/  @P4 STG.E desc[UR36][R4.64+0x3a0], R3 ;  /* 0x0003a00304004986 */ /* 0x0005e2000c101924 */
[-C--:B------:R-:W-:Y:S01]  /*1fe20*/  FMUL R17, R153, R2.reuse ;  /* 0x0000000299117220 */ /* 0x080fe20000400000 */
[C---:B------:R-:W-:Y:S02]  /*1fe30*/  ISETP.GT.AND P4, PT, R0.reuse, 0xf1, P3 ;  /* 0x000000f10000780c */ /* 0x040fe40001f84270 */
[----:B------:R3:W-:Y:S01]  /*1fe40*/  @P6 STG.E desc[UR36][R4.64+0x3a4], R9 ;  /* 0x0003a40904006986 */ /* 0x0007e2000c101924 */
[----:B------:R-:W-:Y:S01]  /*1fe50*/  ISETP.GT.AND P6, PT, R0, 0xf0, P3 ;  /* 0x000000f00000780c */ /* 0x000fe20001fc4270 */
[-C--:B0-----:R-:W-:Y:S01]  /*1fe60*/  FMUL R11, R152, R2.reuse ;  /* 0x00000002980b7220 */ /* 0x081fe20000400000 */
[-C--:B-1----:R-:W-:Y:S01]  /*1fe70*/  FMUL R13, R23, R2.reuse ;  /* 0x00000002170d7220 */ /* 0x082fe20000400000 */
[----:B------:R-:W-:Y:S01]  /*1fe80*/  F2FP.TF32.F32.PACK_B R17, R17 ;  /* 0x00000011ff11723e */ /* 0x000fe200024050ff */
[----:B--2---:R-:W-:Y:S02]  /*1fe90*/  FMUL R3, R22, R2 ;  /* 0x0000000216037220 */ /* 0x004fe40000400000 */
[----:B------:R-:W-:-:S02]  /*1fea0*/  F2FP.TF32.F32.PACK_B R11, R11 ;  /* 0x0000000bff0b723e */ /* 0x000fc400024050ff */
[----:B------:R-:W-:Y:S02]  /*1feb0*/  F2FP.TF32.F32.PACK_B R13, R13 ;  /* 0x0000000dff0d723e */ /* 0x000fe400024050ff */
[----:B------:R-:W-:Y:S01]  /*1fec0*/  F2FP.TF32.F32.PACK_B R3, R3 ;  /* 0x00000003ff03723e */ /* 0x000fe200024050ff */
[----:B------:R0:W-:Y:S04]  /*1fed0*/  @P0 STG.E desc[UR36][R6.64+0x3a0], R17 ;  /* 0x0003a01106000986 */ /* 0x0001e8000c101924 */
[----:B------:R1:W-:Y:S04]  /*1fee0*/  @P5 STG.E desc[UR36][R6.64+0x3a4], R11 ;  /* 0x0003a40b06005986 */ /* 0x0003e8000c101924 */
[----:B------:R-:W-:Y:S01]  /*1fef0*/  @P6 STG.E desc[UR36][R4.64+0x3c0], R13 ;  /* 0x0003c00d04006986 */ /* 0x000fe2000c101924 */
[----:B------:R-:W-:-:S03]  /*1ff00*/  ISETP.GT.AND P6, PT, R0, 0xf0, P2 ;  /* 0x000000f00000780c */ /* 0x000fc600017c4270 */
[----:B------:R2:W-:Y:S01]  /*1ff10*/  @P4 STG.E desc[UR36][R4.64+0x3c4], R3 ;  /* 0x0003c40304004986 */ /* 0x0005e2000c101924 */
[C---:B------:R-:W-:Y:S02]  /*1ff20*/  ISETP.GT.AND P4, PT, R0.reuse, 0xf8, P3 ;  /* 0x000000f80000780c */ /* 0x040fe40001f84270 */
[C---:B------:R-:W-:Y:S02]  /*1ff30*/  ISETP.GT.AND P3, PT, R0.reuse, 0xf9, P3 ;  /* 0x000000f90000780c */ /* 0x040fe40001f64270 */
[----:B------:R-:W-:Y:S01]  /*1ff40*/  ISETP.GT.AND P5, PT, R0, 0xf1, P2 ;  /* 0x000000f10000780c */ /* 0x000fe200017a4270 */
[-C--:B---3--:R-:W-:Y:S01]  /*1ff50*/  FMUL R9, R21, R2.reuse ;  /* 0x0000000215097220 */ /* 0x088fe20000400000 */
[-C--:B------:R-:W-:Y:S01]  /*1ff60*/  FMUL R15, R20, R2.reuse ;  /* 0x00000002140f7220 */ /* 0x080fe20000400000 */
[-C--:B0-----:R-:W-:Y:S01]  /*1ff70*/  FMUL R17, R19, R2.reuse ;  /* 0x0000000213117220 */ /* 0x081fe20000400000 */
[----:B------:R-:W-:Y:S01]  /*1ff80*/  FMUL R19, R18, R2 ;  /* 0x0000000212137220 */ /* 0x000fe20000400000 */
[----:B------:R-:W-:Y:S01]  /*1ff90*/  USHF.L.U32 UR12, UR8, 0x9, URZ ;  /* 0x00000009080c7899 */ /* 0x000fe2000800063f */
[----:B------:R-:W-:-:S02]  /*1ffa0*/  F2FP.TF32.F32.PACK_B R9, R9 ;  /* 0x00000009ff09723e */ /* 0x000fc400024050ff */
[----:B------:R-:W-:Y:S01]  /*1ffb0*/  F2FP.TF32.F32.PACK_B R15, R15 ;  /* 0x0000000fff0f723e */ /* 0x000fe200024050ff */
[----:B------:R-:W-:Y:S01]  /*1ffc0*/  USHF.L.U64.HI UR11, UR8, 0x9, UR9 ;  /* 0x00000009080b7899 */ /* 0x000fe20008010209 */
[----:B------:R-:W-:Y:S01]  /*1ffd0*/  F2FP.TF32.F32.PACK_B R17, R17 ;  /* 0x00000011ff11723e */ /* 0x000fe200024050ff */
[----:B------:R-:W-:Y:S01]  /*1ffe0*/  @P3 IMAD.MOV.U32 R10, RZ, RZ, R4 ;  /* 0x000000ffff0a3224 */ /* 0x000fe200078e0004 */
[----:B------:R-:W-:Y:S01]  /*1fff0*/  F2FP.TF32.F32.PACK_B R19, R19 ;  /* 0x00000013ff13723e */ /* 0x000fe200024050ff */
[----:B------:R0:W-:Y:S01]  /*20000*/  @P6 STG.E desc[UR36][R6.64+0x3c0], R9 ;  /* 0x0003c00906006986 */ /* 0x0001e2000c101924 */
[----:B-1----:R-:W-:Y:S01]  /*20010*/  @P3 MOV R11, R5 ;  /* 0x00000005000b3202 */ /* 0x002fe20000000f00 */
[----:B--2---:R-:W-:Y:S02]  /*20020*/  IMAD.U32 R3, RZ, RZ, UR12 ;  /* 0x0000000cff037e24 */ /* 0x004fe4000f8e00ff */
[----:B------:R-:W-:Y:S01]  /*20030*/  @P5 STG.E desc[UR36][R6.64+0x3c4], R15 ;  /* 0x0003c40f06005986 */ /* 0x000fe2000c101924 */
[----:B------:R-:W-:-:S03]  /*20040*/  ISETP.GT.AND P1, PT, R157, 0x80, PT ;  /* 0x000000809d00780c */ /* 0x000fc60003f24270 */
[----:B------:R1:W-:Y:S01]  /*20050*/  @P4 STG.E desc[UR36][R4.64+0x3e0], R17 ;  /* 0x0003e01104004986 */ /* 0x0003e2000c101924 */
[C---:B------:R-:W-:Y:S02]  /*20060*/  ISETP.GT.AND P4, PT, R0.reuse, 0xf8, P2 ;  /* 0x000000f80000780c */ /* 0x040fe40001784270 */
[----:B------:R-:W-:Y:S01]  /*20070*/  ISETP.GT.AND P2, PT, R0, 0xf9, P2 ;  /* 0x000000f90000780c */ /* 0x000fe20001744270 */
[----:B------:R2:W-:Y:S01]  /*20080*/  @P3 STG.E desc[UR36][R10.64+0x3e4], R19 ;  /* 0x0003e4130a003986 */ /* 0x0005e2000c101924 */
[----:B0-----:R-:W-:Y:S01]  /*20090*/  IMAD.U32 R9, RZ, RZ, UR11 ;  /* 0x0000000bff097e24 */ /* 0x001fe2000f8e00ff */
[----:B------:R-:W-:Y:S01]  /*200a0*/  IADD3 R8, P3, P6, R4, UR5, R3 ;  /* 0x0000000504087c10 */ /* 0x000fe2000fe7e003 */
[-C--:B------:R-:W-:Y:S01]  /*200b0*/  FMUL R21, R14, R2.reuse ;  /* 0x000000020e157220 */ /* 0x080fe20000400000 */
[-C--:B------:R-:W-:Y:S01]  /*200c0*/  FMUL R13, R12, R2.reuse ;  /* 0x000000020c0d7220 */ /* 0x080fe20000400000 */
[----:B------:R-:W-:Y:S02]  /*200d0*/  ISETP.GT.AND P5, PT, R0, RZ, P1 ;  /* 0x000000ff0000720c */ /* 0x000fe40000fa4270 */
[----:B------:R-:W-:Y:S01]  /*200e0*/  IADD3.X R9, R5, UR4, R9, P3, P6 ;  /* 0x0000000405097c10 */ /* 0x000fe20009fec409 */
[----:B------:R-:W-:Y:S01]  /*200f0*/  FMUL R3, R24, R2 ;  /* 0x0000000218037220 */ /* 0x000fe20000400000 */
[----:B------:R-:W-:-:S02]  /*20100*/  ISETP.GT.AND P3, PT, R0, 0x1, P1 ;  /* 0x000000010000780c */ /* 0x000fc40000f64270 */
[----:B------:R-:W-:Y:S01]  /*20110*/  F2FP.TF32.F32.PACK_B R21, R21 ;  /* 0x00000015ff15723e */ /* 0x000fe200024050ff */
[----:B------:R-:W-:Y:S01]  /*20120*/  FMUL R25, R25, R2 ;  /* 0x0000000219197220 */ /* 0x000fe20000400000 */
[----:B-1----:R-:W-:Y:S02]  /*20130*/  IADD3 R4, P6, R4, UR12, RZ ;  /* 0x0000000c04047c10 */ /* 0x002fe4000ffde0ff */
[----:B------:R-:W-:Y:S02]  /*20140*/  F2FP.TF32.F32.PACK_B R13, R13 ;  /* 0x0000000dff0d723e */ /* 0x000fe400024050ff */
[----:B------:R-:W-:Y:S01]  /*20150*/  ISETP.GT.AND P0, PT, R157, 0x88, PT ;  /* 0x000000889d00780c */ /* 0x000fe20003f04270 */
[----:B------:R-:W-:Y:S01]  /*20160*/  @P4 STG.E desc[UR36][R6.64+0x3e0], R21 ;  /* 0x0003e01506004986 */ /* 0x000fe2000c101924 */
[----:B------:R-:W-:Y:S02]  /*20170*/  IADD3.X R5, R5, UR11, RZ, P6, !PT ;  /* 0x0000000b05057c10 */ /* 0x000fe4000b7fe4ff */
[----:B------:R-:W-:Y:S01]  /*20180*/  F2FP.TF32.F32.PACK_B R3, R3 ;  /* 0x00000003ff03723e */ /* 0x000fe200024050ff */
[----:B------:R-:W-:Y:S01]  /*20190*/  @P2 STG.E desc[UR36][R6.64+0x3e4], R13 ;  /* 0x0003e40d06002986 */ /* 0x000fe2000c101924 */
[----:B------:R-:W-:-:S02]  /*201a0*/  F2FP.TF32.F32.PACK_B R25, R25 ;  /* 0x00000019ff19723e */ /* 0x000fc400024050ff */
[----:B------:R-:W-:Y:S01]  /*201b0*/  ISETP.GT.AND P2, PT, R0, RZ, P0 ;  /* 0x000000ff0000720c */ /* 0x000fe20000744270 */
[----:B------:R0:W-:Y:S01]  /*201c0*/  @P5 STG.E desc[UR36][R4.64], R3 ;  /* 0x0000000304005986 */ /* 0x0001e2000c101924 */
[-C--:B------:R-:W-:Y:S01]  /*201d0*/  FMUL R15, R26, R2.reuse ;  /* 0x000000021a0f7220 */ /* 0x080fe20000400000 */
[----:B------:R-:W-:Y:S02]  /*201e0*/  ISETP.GT.AND P4, PT, R0, 0x1, P0 ;  /* 0x000000010000780c */ /* 0x000fe40000784270 */
[----:B--2---:R-:W-:Y:S01]  /*201f0*/  IADD3 R10, P5, R4, UR5, RZ ;  /* 0x00000005040a7c10 */ /* 0x004fe2000ffbe0ff */
[----:B------:R-:W-:Y:S01]  /*20200*/  @P3 STG.E desc[UR36][R4.64+0x4], R25 ;  /* 0x0000041904003986 */ /* 0x000fe2000c101924 */
[----:B------:R-:W-:Y:S01]  /*20210*/  ISETP.GT.AND P3, PT, R0, 0x8, P1 ;  /* 0x000000080000780c */ /* 0x000fe20000f64270 */
[-C--:B------:R-:W-:Y:S01]  /*20220*/  FMUL R27, R27, R2.reuse ;  /* 0x000000021b1b7220 */ /* 0x080fe20000400000 */
[----:B------:R-:W-:Y:S02]  /*20230*/  F2FP.TF32.F32.PACK_B R15, R15 ;  /* 0x0000000fff0f723e */ /* 0x000fe400024050ff */
[----:B------:R-:W-:Y:S01]  /*20240*/  IADD3.X R11, R5, UR4, RZ, P5, !PT ;  /* 0x00000004050b7c10 */ /* 0x000fe2000affe4ff */
[----:B0-----:R-:W-:Y:S01]  /*20250*/  FMUL R3, R28, R2 ;  /* 0x000000021c037220 */ /* 0x001fe20000400000 */
[----:B------:R-:W-:-:S02]  /*20260*/  F2FP.TF32.F32.PACK_B R27, R27 ;  /* 0x0000001bff1b723e */ /* 0x000fc400024050ff */
[C---:B------:R-:W-:Y:S01]  /*20270*/  ISETP.GT.AND P5, PT, R0.reuse, 0x9, P1 ;  /* 0x000000090000780c */ /* 0x040fe20000fa4270 */
[----:B------:R-:W-:Y:S01]  /*20280*/  @P2 STG.E desc[UR36][R10.64], R15 ;  /* 0x0000000f0a002986 */ /* 0x000fe2000c101924 */
[----:B------:R-:W-:Y:S02]  /*20290*/  F2FP.TF32.F32.PACK_B R3, R3 ;  /* 0x00000003ff03723e */ /* 0x000fe400024050ff */
[----:B------:R-:W-:Y:S01]  /*202a0*/  ISETP.GT.AND P2, PT, R0, 0x8, P0 ;  /* 0x000000080000780c */ /* 0x000fe20000744270 */
[-C--:B------:R-:W-:Y:S01]  /*202b0*/  FMUL R29, R29, R2.reuse ;  /* 0x000000021d1d7220 */ /* 0x080fe20000400000 */
[----:B------:R0:W-:Y:S01]  /*202c0*/  @P4 STG.E desc[UR36][R10.64+0x4], R27 ;  /* 0x0000041b0a004986 */ /* 0x0001e2000c101924 */
[----:B------:R-:W-:Y:S01]  /*202d0*/  FMUL R13, R30, R2 ;  /* 0x000000021e0d7220 */ /* 0x000fe20000400000 */
[----:B------:R-:W-:Y:S02]  /*202e0*/  IADD3 R6, P4, R4, UR5, RZ ;  /* 0x0000000504067c10 */ /* 0x000fe4000ff9e0ff */
[----:B------:R1:W-:Y:S01]  /*202f0*/  @P3 STG.E desc[UR36][R4.64+0x20], R3 ;  /* 0x0000200304003986 */ /* 0x0003e2000c101924 */
[----:B------:R-:W-:-:S02]  /*20300*/  ISETP.GT.AND P3, PT, R0, 0x9, P0 ;  /* 0x000000090000780c */ /* 0x000fc40000764270 */
[----:B------:R-:W-:Y:S01]  /*20310*/  F2FP.TF32.F32.PACK_B R29, R29 ;  /* 0x0000001dff1d723e */ /* 0x000fe200024050ff */
[----:B------:R-:W-:Y:S01]  /*20320*/  FMUL R31, R31, R2 ;  /* 0x000000021f1f7220 */ /* 0x000fe20000400000 */
[----:B------:R-:W-:Y:S02]  /*20330*/  F2FP.TF32.F32.PACK_B R13, R13 ;  /* 0x0000000dff0d723e */ /* 0x000fe400024050ff */
[----:B------:R-:W-:Y:S01]  /*20340*/  IADD3.X R7, R5, UR4, RZ, P4, !PT ;  /* 0x0000000405077c10 */ /* 0x000fe2000a7fe4ff */
[----:B------:R-:W-:Y:S01]  /*20350*/  @P5 STG.E desc[UR36][R4.64+0x24], R29 ;  /* 0x0000241d04005986 */ /* 0x000fe2000c101924 */
[----:B------:R-:W-:-:S03]  /*20360*/  F2FP.TF32.F32.PACK_B R31, R31 ;  /* 0x0000001fff1f723e */ /* 0x000fc600024050ff */
[----:B------:R2:W-:Y:S01]  /*20370*/  @P2 STG.E desc[UR36][R6.64+0x20], R13 ;  /* 0x0000200d06002986 */ /* 0x0005e2000c101924 */
[C---:B------:R-:W-:Y:S02]  /*20380*/  ISETP.GT.AND P2, PT, R0.reuse, 0x10, P0 ;  /* 0x000000100000780c */ /* 0x040fe40000744270 */
[C---:B------:R-:W-:Y:S01]  /*20390*/  ISETP.GT.AND P4, PT, R0.reuse, 0x10, P1 ;  /* 0x000000100000780c */ /* 0x040fe20000f84270 */
[----:B------:R-:W-:Y:S01]  /*203a0*/  @P3 STG.E desc[UR36][R8.64+0x24], R31 ;  /* 0x0000241f08003986 */ /* 0x000fe2000c101924 */
[----:B------:R-:W-:Y:S01]  /*203b0*/  ISETP.GT.AND P5, PT, R0, 0x11, P1 ;  /* 0x000000110000780c */ /* 0x000fe20000fa4270 */
[-C--:B0-----:R-:W-:Y:S01]  /*203c0*/  FMUL R11, R32, R2.reuse ;  /* 0x00000002200b7220 */ /* 0x081fe20000400000 */
[----:B------:R-:W-:Y:S01]  /*203d0*/  ISETP.GT.AND P3, PT, R0, 0x11, P0 ;  /* 0x000000110000780c */ /* 0x000fe20000764270 */
[-C--:B------:R-:W-:Y:S01]  /*203e0*/  FMUL R33, R33, R2.reuse ;  /* 0x0000000221217220 */ /* 0x080fe20000400000 */
[----:B-1----:R-:W-:Y:S02]  /*203f0*/  FMUL R3, R34, R2 ;  /* 0x0000000222037220 */ /* 0x002fe40000400000 */
[----:B------:R-:W-:-:S02]  /*20400*/  F2FP.TF32.F32.PACK_B R11, R11 ;  /* 0x0000000bff0b723e */ /* 0x000fc400024050ff */
[----:B------:R-:W-:Y:S01]  /*20410*/  F2FP.TF32.F32.PACK_B R33, R33 ;  /* 0x00000021ff21723e */ /* 0x000fe200024050ff */
[----:B--2---:R-:W-:Y:S01]  /*20420*/  @P2 IMAD.MOV.U32 R6, RZ, RZ, R8 ;  /* 0x000000ffff062224 */ /* 0x004fe200078e0008 */
[----:B------:R-:W-:Y:S01]  /*20430*/  F2FP.TF32.F32.PACK_B R3, R3 ;  /* 0x00000003ff03723e */ /* 0x000fe200024050ff */
[----:B------:R-:W-:Y:S02]  /*20440*/  @P2 IMAD.MOV.U32 R7, RZ, RZ, R9 ;  /* 0x000000ffff072224 */ /* 0x000fe400078e0009 */
[----:B------:R-:W-:Y:S01]  /*20450*/  FMUL R35, R35, R2 ;  /* 0x0000000223237220 */ /* 0x000fe20000400000 */
[----:B------:R-:W-:Y:S04]  /*20460*/  @P4 STG.E desc[UR36][R4.64+0x40], R11 ;  /* 0x0000400b04004986 */ /* 0x000fe8000c101924 */
[----:B------:R-:W-:Y:S01]  /*20470*/  @P5 STG.E desc[UR36][R4.64+0x44], R33 ;  /* 0x0000442104005986 */ /* 0x000fe2000c101924 */
[----:B------:R-:W-:-:S03]  /*20480*/  F2FP.TF32.F32.PACK_B R35, R35 ;  /* 0x00000023ff23723e */ /* 0x000fc600024050ff */
[----:B------:R0:W-:Y:S01]  /*20490*/  @P2 STG.E desc[UR36][R6.64+0x40], R3 ;  /* 0x0000400306002986 */ /* 0x0001e2000c101924 */
[C---:B------:R-:W-:Y:S02]  /*204a0*/  ISETP.GT.AND P2, PT, R0.reuse, 0x18, P0 ;  /* 0x000000180000780c */ /* 0x040fe40000744270 */
[C---:B------:R-:W-:Y:S02]  /*204b0*/  ISETP.GT.AND P4, PT, R0.reuse, 0x18, P1 ;  /* 0x000000180000780c */ /* 0x040fe40000f84270 */
[----:B------:R-:W-:Y:S01]  /*204c0*/  ISETP.GT.AND P5, PT, R0, 0x19, P1 ;  /* 0x000000190000780c */ /* 0x000fe20000fa4270 */
[----:B0-----:R-:W-:Y:S01]  /*204d0*/  @P3 IMAD.MOV.U32 R6, RZ, RZ, R8 ;  /* 0x000000ffff063224 */ /* 0x001fe200078e0008 */
[----:B------:R-:W-:Y:S01]  /*204e0*/  @P3 MOV R7, R9 ;  /* 0x0000000900073202 */ /* 0x000fe20000000f00 */
[-C--:B------:R-:W-:Y:S01]  /*204f0*/  FMUL R13, R36, R2.reuse ;  /* 0x00000002240d7220 */ /* 0x080fe20000400000 */
[----:B------:R-:W-:-:S03]  /*20500*/  FMUL R37, R37, R2 ;  /* 0x0000000225257220 */ /* 0x000fc60000400000 */
[----:B------:R0:W-:Y:S01]  /*20510*/  @P3 STG.E desc[UR36][R6.64+0x44], R35 ;  /* 0x0000442306003986 */ /* 0x0001e2000c101924 */
[----:B------:R-:W-:Y:S01]  /*20520*/  ISETP.GT.AND P3, PT, R0, 0x19, P0 ;  /* 0x000000190000780c */ /* 0x000fe20000764270 */
[-C--:B------:R-:W-:Y:S01]  /*20530*/  FMUL R11, R38, R2.reuse ;  /* 0x00000002260b7220 */ /* 0x080fe20000400000 */
[----:B------:R-:W-:Y:S02]  /*20540*/  F2FP.TF32.F32.PACK_B R13, R13 ;  /* 0x0000000dff0d723e */ /* 0x000fe400024050ff */
[----:B------:R-:W-:Y:S01]  /*20550*/  F2FP.TF32.F32.PACK_B R37, R37 ;  /* 0x00000025ff25723e */ /* 0x000fe200024050ff */
[----:B------:R-:W-:Y:S01]  /*20560*/  FMUL R39, R39, R2 ;  /* 0x0000000227277220 */ /* 0x000fe20000400000 */
[----:B------:R-:W-:Y:S01]  /*20570*/  F2FP.TF32.F32.PACK_B R11, R11 ;  /* 0x0000000bff0b723e */ /* 0x000fe200024050ff */
[----:B------:R-:W-:Y:S01]  /*20580*/  @P4 STG.E desc[UR36][R4.64+0x60], R13 ;  /* 0x0000600d04004986 */ /* 0x000fe2000c101924 */
[----:B0-----:R-:W-:Y:S02]  /*20590*/  @P2 IMAD.MOV.U32 R6, RZ, RZ, R8 ;  /* 0x000000ffff062224 */ /* 0x001fe400078e0008 */
[----:B------:R-:W-:Y:S01]  /*205a0*/  @P2 IMAD.MOV.U32 R7, RZ, RZ, R9 ;  /* 0x000000ffff072224 */ /* 0x000fe200078e0009 */
[----:B------:R-:W-:Y:S01]  /*205b0*/  @P5 STG.E desc[UR36][R4.64+0x64], R37 ;  /* 0x0000642504005986 */ /* 0x000fe2000c101924 */
[----:B------:R-:W-:-:S03]  /*205c0*/  F2FP.TF32.F32.PACK_B R39, R39 ;  /* 0x00000027ff27723e */ /* 0x000fc600024050ff */
[----:B------:R0:W-:Y:S01]  /*205d0*/  @P2 STG.E desc[UR36][R6.64+0x60], R11 ;  /* 0x0000600b06002986 */ /* 0x0001e2000c101924 */
[C---:B------:R-:W-:Y:S02]  /*205e0*/  ISETP.GT.AND P2, PT, R0.reuse, 0x20, P0 ;  /* 0x000000200000780c */ /* 0x040fe40000744270 */
[C---:B------:R-:W-:Y:S02]  /*205f0*/  ISETP.GT.AND P4, PT, R0.reuse, 0x20, P1 ;  /* 0x000000200000780c */ /* 0x040fe40000f84270 */
[----:B------:R-:W-:Y:S01]  /*20600*/  ISETP.GT.AND P5, PT, R0, 0x21, P1 ;  /* 0x000000210000780c */ /* 0x000fe20000fa4270 */
[----:B0-----:R-:W-:Y:S02]  /*20610*/  @P3 IMAD.MOV.U32 R6, RZ, RZ, R8 ;  /* 0x000000ffff063224 */ /* 0x001fe400078e0008 */
[----:B------:R-:W-:Y:S02]  /*20620*/  @P3 IMAD.MOV.U32 R7, RZ, RZ, R9 ;  /* 0x000000ffff073224 */ /* 0x000fe400078e0009 */
[-C--:B------:R-:W-:Y:S01]  /*20630*/  FMUL R3, R40, R2.reuse ;  /* 0x0000000228037220 */ /* 0x080fe20000400000 */
[----:B------:R-:W-:-:S02]  /*20640*/  FMUL R41, R41, R2 ;  /* 0x0000000229297220 */ /* 0x000fc40000400000 */
        /* <DEDUP_REMOVED lines=8> */
[----:B0-----:R-:W-:Y:S01]  /*206d0*/  @P2 MOV R6, R8 ;  /* 0x0000000800062202 */ /* 0x001fe20000000f00 */
[----:B------:R-:W-:-:S02]  /*206e0*/  @P2 IMAD.MOV.U32 R7, RZ, RZ, R9 ;  /* 0x000000ffff072224 */ /* 0x000fc400078e0009 */
        /* <DEDUP_REMOVED lines=18> */
[----:B0-----:R-:W-:Y:S01]  /*20810*/  @P2 IMAD.MOV.U32 R6, RZ, RZ, R8 ;  /* 0x000000ffff062224 */ /* 0x001fe200078e0008 */
[----:B------:R-:W-:-:S02]  /*20820*/  @P2 MOV R7, R9 ;  /* 0x0000000900072202 */ /* 0x000fc40000000f00 */
        /* <DEDUP_REMOVED lines=25> */
[----:B------:R-:W-:Y:S02]  /*209c0*/  ISETP.GT.AND P5, PT, R0, 0x39, P1 ;  /* 0x000000390000780c */ /* 0x000fe40000fa4270 */
[----:B0-----:R-:W-:Y:S01]  /*209d0*/  @P3 MOV R6, R8 ;  /* 0x0000000800063202 */ /* 0x001fe20000000f00 */
        /* <DEDUP_REMOVED lines=339> */
[-C--:B------:R-:W-:Y:S01]  /*21f10*/  FMUL R13, R120, R2.reuse ;  /* 0x00000002780d7220 */ /* 0x080fe20000400000 */
[----:B0-----:R-:W-:Y:S02]  /*21f20*/  @P3 IMAD.MOV.U32 R6, RZ, RZ, R8 ;  /* 0x000000ffff063224 */ /* 0x001fe400078e0008 */
[----:B------:R-:W-:Y:S02]  /*21f30*/  @P3 IMAD.MOV.U32 R7, RZ, RZ, R9 ;  /* 0x000000ffff073224 */ /* 0x000fe400078e0009 */
[-C--:B------:R-:W-:Y:S01]  /*21f40*/  FMUL R121, R121, R2.reuse ;  /* 0x0000000279797220 */ /* 0x080fe20000400000 */
[----:B------:R-:W-:-:S02]  /*21f50*/  FMUL R11, R122, R2 ;  /* 0x000000027a0b7220 */ /* 0x000fc40000400000 */
[----:B------:R0:W-:Y:S01]  /*21f60*/  @P3 STG.E desc[UR36][R6.64+0x2e4], R119 ;  /* 0x0002e47706003986 */ /* 0x0001e2000c101924 */
[----:B------:R-:W-:Y:S02]  /*21f70*/  ISETP.GT.AND P3, PT, R0, 0xc1, P0 ;  /* 0x000000c10000780c */ /* 0x000fe40000764270 */
        /* <DEDUP_REMOVED lines=8> */
[----:B------:R-:W-:Y:S01]  /*22000*/  ISETP.GT.AND P4, PT, R0, 0xc8, P1 ;  /* 0x000000c80000780c */ /* 0x000fe20000f84270 */
[-C--:B------:R-:W-:Y:S01]  /*22010*/  FMUL R3, R124, R2.reuse ;  /* 0x000000027c037220 */ /* 0x080fe20000400000 */
[----:B------:R-:W-:Y:S01]  /*22020*/  F2FP.TF32.F32.PACK_B R123, R123 ;  /* 0x0000007bff7b723e */ /* 0x000fe200024050ff */
[----:B------:R0:W-:Y:S01]  /*22030*/  @P2 STG.E desc[UR36][R6.64+0x300], R11 ;  /* 0x0003000b06002986 */ /* 0x0001e2000c101924 */
[C---:B------:R-:W-:Y:S02]  /*22040*/  ISETP.GT.AND P2, PT, R0.reuse, 0xc8, P0 ;  /* 0x000000c80000780c */ /* 0x040fe40000744270 */
[----:B------:R-:W-:Y:S01]  /*22050*/  ISETP.GT.AND P5, PT, R0, 0xc9, P1 ;  /* 0x000000c90000780c */ /* 0x000fe20000fa4270 */
[----:B------:R-:W-:Y:S01]  /*22060*/  FMUL R125, R125, R2 ;  /* 0x000000027d7d7220 */ /* 0x000fe20000400000 */
[----:B------:R-:W-:Y:S01]  /*22070*/  F2FP.TF32.F32.PACK_B R3, R3 ;  /* 0x00000003ff03723e */ /* 0x000fe200024050ff */
[----:B0-----:R-:W-:-:S02]  /*22080*/  @P3 IMAD.MOV.U32 R6, RZ, RZ, R8 ;  /* 0x000000ffff063224 */ /* 0x001fc400078e0008 */
[----:B------:R-:W-:Y:S02]  /*22090*/  @P3 IMAD.MOV.U32 R7, RZ, RZ, R9 ;  /* 0x000000ffff073224 */ /* 0x000fe400078e0009 */
[----:B------:R-:W-:-:S03]  /*220a0*/  FMUL R13, R126, R2 ;  /* 0x000000027e0d7220 */ /* 0x000fc60000400000 */
[----:B------:R0:W-:Y:S01]  /*220b0*/  @P3 STG.E desc[UR36][R6.64+0x304], R123 ;  /* 0x0003047b06003986 */ /* 0x0001e2000c101924 */
[C---:B------:R-:W-:Y:S02]  /*220c0*/  ISETP.GT.AND P3, PT, R0.reuse, 0xc9, P0 ;  /* 0x000000c90000780c */ /* 0x040fe40000764270 */
[----:B------:R-:W-:Y:S01]  /*220d0*/  F2FP.TF32.F32.PACK_B R125, R125 ;  /* 0x0000007dff7d723e */ /* 0x000fe200024050ff */
[----:B------:R-:W-:Y:S01]  /*220e0*/  @P4 STG.E desc[UR36][R4.64+0x320], R3 ;  /* 0x0003200304004986 */ /* 0x000fe2000c101924 */
[----:B------:R-:W-:Y:S01]  /*220f0*/  ISETP.GT.AND P4, PT, R0, 0xd0, P1 ;  /* 0x000000d00000780c */ /* 0x000fe20000f84270 */
[-C--:B------:R-:W-:Y:S01]  /*22100*/  FMUL R127, R127, R2.reuse ;  /* 0x000000027f7f7220 */ /* 0x080fe20000400000 */
[----:B------:R-:W-:Y:S01]  /*22110*/  F2FP.TF32.F32.PACK_B R13, R13 ;  /* 0x0000000dff0d723e */ /* 0x000fe200024050ff */
[----:B------:R-:W-:Y:S01]  /*22120*/  FMUL R11, R128, R2 ;  /* 0x00000002800b7220 */ /* 0x000fe20000400000 */
[----:B0-----:R-:W-:Y:S01]  /*22130*/  @P2 IMAD.MOV.U32 R6, RZ, RZ, R8 ;  /* 0x000000ffff062224 */ /* 0x001fe200078e0008 */
[----:B------:R-:W-:Y:S01]  /*22140*/  @P2 MOV R7, R9 ;  /* 0x0000000900072202 */ /* 0x000fe20000000f00 */
[----:B------:R-:W-:Y:S01]  /*22150*/  @P5 STG.E desc[UR36][R4.64+0x324], R125 ;  /* 0x0003247d04005986 */ /* 0x000fe2000c101924 */
[----:B------:R-:W-:-:S02]  /*22160*/  ISETP.GT.AND P5, PT, R0, 0xd1, P1 ;  /* 0x000000d10000780c */ /* 0x000fc40000fa4270 */
[----:B------:R-:W-:Y:S01]  /*22170*/  F2FP.TF32.F32.PACK_B R127, R127 ;  /* 0x0000007fff7f723e */ /* 0x000fe200024050ff */
[----:B------:R0:W-:Y:S01]  /*22180*/  @P2 STG.E desc[UR36][R6.64+0x320], R13 ;  /* 0x0003200d06002986 */ /* 0x0001e2000c101924 */
[----:B------:R-:W-:Y:S02]  /*22190*/  F2FP.TF32.F32.PACK_B R11, R11 ;  /* 0x0000000bff0b723e */ /* 0x000fe400024050ff */
[----:B------:R-:W-:Y:S01]  /*221a0*/  ISETP.GT.AND P2, PT, R0, 0xd0, P0 ;  /* 0x000000d00000780c */ /* 0x000fe20000744270 */
[----:B------:R-:W-:Y:S01]  /*221b0*/  FMUL R129, R129, R2 ;  /* 0x0000000281817220 */ /* 0x000fe20000400000 */
[----:B0-----:R-:W-:Y:S02]  /*221c0*/  @P3 IMAD.MOV.U32 R6, RZ, RZ, R8 ;  /* 0x000000ffff063224 */ /* 0x001fe400078e0008 */
[----:B------:R-:W-:Y:S02]  /*221d0*/  @P3 IMAD.MOV.U32 R7, RZ, RZ, R9 ;  /* 0x000000ffff073224 */ /* 0x000fe400078e0009 */
[----:B------:R-:W-:-:S03]  /*221e0*/  F2FP.TF32.F32.PACK_B R129, R129 ;  /* 0x00000081ff81723e */ /* 0x000fc600024050ff */
[----:B------:R0:W-:Y:S01]  /*221f0*/  @P3 STG.E desc[UR36][R6.64+0x324], R127 ;  /* 0x0003247f06003986 */ /* 0x0001e2000c101924 */
[----:B------:R-:W-:-:S03]  /*22200*/  FMUL R3, R130, R2 ;  /* 0x0000000282037220 */ /* 0x000fc60000400000 */
[----:B------:R1:W-:Y:S01]  /*22210*/  @P4 STG.E desc[UR36][R4.64+0x340], R11 ;  /* 0x0003400b04004986 */ /* 0x0003e2000c101924 */
[C---:B------:R-:W-:Y:S02]  /*22220*/  ISETP.GT.AND P4, PT, R0.reuse, 0xd1, P0 ;  /* 0x000000d10000780c */ /* 0x040fe40000784270 */
[C---:B------:R-:W-:Y:S01]  /*22230*/  ISETP.GT.AND P3, PT, R0.reuse, 0xd8, P0 ;  /* 0x000000d80000780c */ /* 0x040fe20000764270 */
[----:B------:R-:W-:Y:S01]  /*22240*/  @P5 STG.E desc[UR36][R4.64+0x344], R129 ;  /* 0x0003448104005986 */ /* 0x000fe2000c101924 */
[----:B------:R-:W-:Y:S01]  /*22250*/  ISETP.GT.AND P5, PT, R0, 0xd8, P1 ;  /* 0x000000d80000780c */ /* 0x000fe20000fa4270 */
[----:B------:R-:W-:Y:S01]  /*22260*/  FMUL R131, R131, R2 ;  /* 0x0000000283837220 */ /* 0x000fe20000400000 */
[----:B------:R-:W-:Y:S01]  /*22270*/  F2FP.TF32.F32.PACK_B R3, R3 ;  /* 0x00000003ff03723e */ /* 0x000fe200024050ff */
[----:B0-----:R-:W-:Y:S02]  /*22280*/  @P2 IMAD.MOV.U32 R6, RZ, RZ, R8 ;  /* 0x000000ffff062224 */ /* 0x001fe400078e0008 */
[----:B------:R-:W-:-:S02]  /*22290*/  @P2 IMAD.MOV.U32 R7, RZ, RZ, R9 ;  /* 0x000000ffff072224 */ /* 0x000fc400078e0009 */
[-C--:B------:R-:W-:Y:S01]  /*222a0*/  FMUL R13, R132, R2.reuse ;  /* 0x00000002840d7220 */ /* 0x080fe20000400000 */
[----:B------:R-:W-:Y:S01]  /*222b0*/  ISETP.GT.AND P6, PT, R0, 0xd9, P1 ;  /* 0x000000d90000780c */ /* 0x000fe20000fc4270 */
[-C--:B------:R-:W-:Y:S01]  /*222c0*/  FMUL R133, R133, R2.reuse ;  /* 0x0000000285857220 */ /* 0x080fe20000400000 */
[----:B------:R-:W-:Y:S01]  /*222d0*/  F2FP.TF32.F32.PACK_B R131, R131 ;  /* 0x00000083ff83723e */ /* 0x000fe200024050ff */
[----:B------:R0:W-:Y:S01]  /*222e0*/  @P2 STG.E desc[UR36][R6.64+0x340], R3 ;  /* 0x0003400306002986 */ /* 0x0001e2000c101924 */
[----:B-1----:R-:W-:Y:S01]  /*222f0*/  FMUL R11, R134, R2 ;  /* 0x00000002860b7220 */ /* 0x002fe20000400000 */
[----:B------:R-:W-:Y:S02]  /*22300*/  F2FP.TF32.F32.PACK_B R13, R13 ;  /* 0x0000000dff0d723e */ /* 0x000fe400024050ff */
[----:B------:R-:W-:Y:S02]  /*22310*/  ISETP.GT.AND P2, PT, R0, 0xd9, P0 ;  /* 0x000000d90000780c */ /* 0x000fe40000744270 */
[----:B------:R-:W-:-:S02]  /*22320*/  F2FP.TF32.F32.PACK_B R133, R133 ;  /* 0x00000085ff85723e */ /* 0x000fc400024050ff */
[----:B0-----:R-:W-:Y:S01]  /*22330*/  @P4 MOV R6, R8 ;  /* 0x0000000800064202 */ /* 0x001fe20000000f00 */
[----:B------:R-:W-:Y:S01]  /*22340*/  @P4 IMAD.MOV.U32 R7, RZ, RZ, R9 ;  /* 0x000000ffff074224 */ /* 0x000fe200078e0009 */
[----:B------:R-:W-:-:S04]  /*22350*/  F2FP.TF32.F32.PACK_B R11, R11 ;  /* 0x0000000bff0b723e */ /* 0x000fc800024050ff */
[----:B------:R0:W-:Y:S01]  /*22360*/  @P4 STG.E desc[UR36][R6.64+0x344], R131 ;  /* 0x0003448306004986 */ /* 0x0001e2000c101924 */
[----:B------:R-:W-:-:S03]  /*22370*/  FMUL R135, R135, R2 ;  /* 0x0000000287877220 */ /* 0x000fc60000400000 */
[----:B------:R1:W-:Y:S01]  /*22380*/  @P5 STG.E desc[UR36][R4.64+0x360], R13 ;  /* 0x0003600d04005986 */ /* 0x0003e2000c101924 */
[----:B------:R-:W-:-:S03]  /*22390*/  ISETP.GT.AND P5, PT, R0, 0xe0, P0 ;  /* 0x000000e00000780c */ /* 0x000fc600007a4270 */
[----:B------:R-:W-:Y:S01]  /*223a0*/  @P6 STG.E desc[UR36][R4.64+0x364], R133 ;  /* 0x0003648504006986 */ /* 0x000fe2000c101924 */
[----:B0-----:R-:W-:Y:S02]  /*223b0*/  @P3 IMAD.MOV.U32 R6, RZ, RZ, R8 ;  /* 0x000000ffff063224 */ /* 0x001fe400078e0008 */
[----:B------:R-:W-:Y:S01]  /*223c0*/  @P3 IMAD.MOV.U32 R7, RZ, RZ, R9 ;  /* 0x000000ffff073224 */ /* 0x000fe200078e0009 */
[----:B------:R-:W-:-:S04]  /*223d0*/  ISETP.GT.AND P4, PT, R0, 0xe1, P1 ;  /* 0x000000e10000780c */ /* 0x000fc80000f84270 */
[----:B------:R0:W-:Y:S01]  /*223e0*/  @P3 STG.E desc[UR36][R6.64+0x360], R11 ;  /* 0x0003600b06003986 */ /* 0x0001e2000c101924 */
[----:B------:R-:W-:Y:S01]  /*223f0*/  ISETP.GT.AND P3, PT, R0, 0xe0, P1 ;  /* 0x000000e00000780c */ /* 0x000fe20000f64270 */
[-C--:B------:R-:W-:Y:S01]  /*22400*/  FMUL R3, R136, R2.reuse ;  /* 0x0000000288037220 */ /* 0x080fe20000400000 */
[----:B------:R-:W-:Y:S01]  /*22410*/  ISETP.GT.AND P6, PT, R0, 0xe1, P0 ;  /* 0x000000e10000780c */ /* 0x000fe200007c4270 */
[-C--:B------:R-:W-:Y:S01]  /*22420*/  FMUL R137, R137, R2.reuse ;  /* 0x0000000289897220 */ /* 0x080fe20000400000 */
[----:B------:R-:W-:Y:S01]  /*22430*/  F2FP.TF32.F32.PACK_B R135, R135 ;  /* 0x00000087ff87723e */ /* 0x000fe200024050ff */
[----:B-1----:R-:W-:Y:S01]  /*22440*/  FMUL R13, R138, R2 ;  /* 0x000000028a0d7220 */ /* 0x002fe20000400000 */
[----:B------:R-:W-:Y:S02]  /*22450*/  F2FP.TF32.F32.PACK_B R3, R3 ;  /* 0x00000003ff03723e */ /* 0x000fe400024050ff */
[----:B0-----:R-:W-:Y:S01]  /*22460*/  @P2 MOV R6, R8 ;  /* 0x0000000800062202 */ /* 0x001fe20000000f00 */
[----:B------:R-:W-:Y:S01]  /*22470*/  @P2 IMAD.MOV.U32 R7, RZ, RZ, R9 ;  /* 0x000000ffff072224 */ /* 0x000fe200078e0009 */
[----:B------:R-:W-:Y:S01]  /*22480*/  F2FP.TF32.F32.PACK_B R137, R137 ;  /* 0x00000089ff89723e */ /* 0x000fe200024050ff */
[----:B------:R-:W-:Y:S01]  /*22490*/  FMUL R139, R139, R2 ;  /* 0x000000028b8b7220 */ /* 0x000fe20000400000 */
[----:B------:R-:W-:-:S02]  /*224a0*/  F2FP.TF32.F32.PACK_B R13, R13 ;  /* 0x0000000dff0d723e */ /* 0x000fc400024050ff */
[----:B------:R0:W-:Y:S02]  /*224b0*/  @P2 STG.E desc[UR36][R6.64+0x364], R135 ;  /* 0x0003648706002986 */ /* 0x0001e4000c101924 */
[----:B------:R-:W-:Y:S02]  /*224c0*/  F2FP.TF32.F32.PACK_B R139, R139 ;  /* 0x0000008bff8b723e */ /* 0x000fe400024050ff */
[----:B------:R-:W-:Y:S04]  /*224d0*/  @P3 STG.E desc[UR36][R4.64+0x380], R3 ;  /* 0x0003800304003986 */ /* 0x000fe8000c101924 */
[----:B------:R-:W-:Y:S01]  /*224e0*/  @P4 STG.E desc[UR36][R4.64+0x384], R137 ;  /* 0x0003848904004986 */ /* 0x000fe2000c101924 */
[----:B0-----:R-:W-:Y:S02]  /*224f0*/  @P5 IMAD.MOV.U32 R6, RZ, RZ, R8 ;  /* 0x000000ffff065224 */ /* 0x001fe400078e0008 */
[----:B------:R-:W-:-:S05]  /*22500*/  @P5 IMAD.MOV.U32 R7, RZ, RZ, R9 ;  /* 0x000000ffff075224 */ /* 0x000fca00078e0009 */
[----:B------:R0:W-:Y:S01]  /*22510*/  @P5 STG.E desc[UR36][R6.64+0x380], R13 ;  /* 0x0003800d06005986 */ /* 0x0001e2000c101924 */
[C---:B------:R-:W-:Y:S02]  /*22520*/  ISETP.GT.AND P5, PT, R0.reuse, 0xe8, P0 ;  /* 0x000000e80000780c */ /* 0x040fe400007a4270 */
[C---:B------:R-:W-:Y:S02]  /*22530*/  ISETP.GT.AND P2, PT, R0.reuse, 0xe8, P1 ;  /* 0x000000e80000780c */ /* 0x040fe40000f44270 */
[----:B0-----:R-:W-:Y:S01]  /*22540*/  @P6 MOV R6, R8 ;  /* 0x0000000800066202 */ /* 0x001fe20000000f00 */
[----:B------:R-:W-:Y:S01]  /*22550*/  @P6 IMAD.MOV.U32 R7, RZ, RZ, R9 ;  /* 0x000000ffff076224 */ /* 0x000fe200078e0009 */
[----:B------:R-:W-:-:S04]  /*22560*/  ISETP.GT.AND P3, PT, R0, 0xe9, P0 ;  /* 0x000000e90000780c */ /* 0x000fc80000764270 */
[----:B------:R0:W-:Y:S01]  /*22570*/  @P6 STG.E desc[UR36][R6.64+0x384], R139 ;  /* 0x0003848b06006986 */ /* 0x0001e2000c101924 */
[----:B------:R-:W-:Y:S01]  /*22580*/  ISETP.GT.AND P6, PT, R0, 0xe9, P1 ;  /* 0x000000e90000780c */ /* 0x000fe20000fc4270 */
[-C--:B------:R-:W-:Y:S01]  /*22590*/  FMUL R11, R140, R2.reuse ;  /* 0x000000028c0b7220 */ /* 0x080fe20000400000 */
[-C--:B------:R-:W-:Y:S01]  /*225a0*/  FMUL R141, R141, R2.reuse ;  /* 0x000000028d8d7220 */ /* 0x080fe20000400000 */
[-C--:B------:R-:W-:Y:S01]  /*225b0*/  FMUL R15, R142, R2.reuse ;  /* 0x000000028e0f7220 */ /* 0x080fe20000400000 */
[----:B------:R-:W-:Y:S02]  /*225c0*/  ISETP.GT.AND P4, PT, R0, 0xf0, P1 ;  /* 0x000000f00000780c */ /* 0x000fe40000f84270 */
[----:B------:R-:W-:Y:S02]  /*225d0*/  F2FP.TF32.F32.PACK_B R11, R11 ;  /* 0x0000000bff0b723e */ /* 0x000fe400024050ff */
[----:B------:R-:W-:Y:S01]  /*225e0*/  F2FP.TF32.F32.PACK_B R141, R141 ;  /* 0x0000008dff8d723e */ /* 0x000fe200024050ff */
[----:B------:R-:W-:Y:S01]  /*225f0*/  FMUL R143, R143, R2 ;  /* 0x000000028f8f7220 */ /* 0x000fe20000400000 */
[----:B------:R-:W-:Y:S01]  /*22600*/  F2FP.TF32.F32.PACK_B R15, R15 ;  /* 0x0000000fff0f723e */ /* 0x000fe200024050ff */
[----:B0-----:R-:W-:-:S02]  /*22610*/  @P5 IMAD.MOV.U32 R6, RZ, RZ, R8 ;  /* 0x000000ffff065224 */ /* 0x001fc400078e0008 */
[----:B------:R-:W-:Y:S02]  /*22620*/  @P5 IMAD.MOV.U32 R7, RZ, RZ, R9 ;  /* 0x000000ffff075224 */ /* 0x000fe400078e0009 */
[----:B------:R-:W-:Y:S01]  /*22630*/  FMUL R3, R144, R2 ;  /* 0x0000000290037220 */ /* 0x000fe20000400000 */
[----:B------:R-:W-:Y:S01]  /*22640*/  @P2 STG.E desc[UR36][R4.64+0x3a0], R11 ;  /* 0x0003a00b04002986 */ /* 0x000fe2000c101924 */
[----:B------:R-:W-:-:S03]  /*22650*/  F2FP.TF32.F32.PACK_B R143, R143 ;  /* 0x0000008fff8f723e */ /* 0x000fc600024050ff */
[----:B------:R-:W-:Y:S01]  /*22660*/  @P6 STG.E desc[UR36][R4.64+0x3a4], R141 ;  /* 0x0003a48d04006986 */ /* 0x000fe2000c101924 */
[----:B------:R-:W-:-:S03]  /*22670*/  F2FP.TF32.F32.PACK_B R3, R3 ;  /* 0x00000003ff03723e */ /* 0x000fc600024050ff */
[----:B------:R0:W-:Y:S01]  /*22680*/  @P5 STG.E desc[UR36][R6.64+0x3a0], R15 ;  /* 0x0003a00f06005986 */ /* 0x0001e2000c101924 */
[C---:B------:R-:W-:Y:S02]  /*22690*/  ISETP.GT.AND P5, PT, R0.reuse, 0xf0, P0 ;  /* 0x000000f00000780c */ /* 0x040fe400007a4270 */
[----:B------:R-:W-:Y:S01]  /*226a0*/  ISETP.GT.AND P2, PT, R0, 0xf1, P1 ;  /* 0x000000f10000780c */ /* 0x000fe20000f44270 */
[----:B------:R-:W-:Y:S01]  /*226b0*/  FMUL R145, R145, R2 ;  /* 0x0000000291917220 */ /* 0x000fe20000400000 */
[----:B0-----:R-:W-:Y:S01]  /*226c0*/  @P3 MOV R6, R8 ;  /* 0x0000000800063202 */ /* 0x001fe20000000f00 */
[----:B------:R-:W-:Y:S02]  /*226d0*/  @P3 IMAD.MOV.U32 R7, RZ, RZ, R9 ;  /* 0x000000ffff073224 */ /* 0x000fe400078e0009 */
[----:B------:R-:W-:-:S03]  /*226e0*/  FMUL R13, R146, R2 ;  /* 0x00000002920d7220 */ /* 0x000fc60000400000 */
[----:B------:R0:W-:Y:S04]  /*226f0*/  @P3 STG.E desc[UR36][R6.64+0x3a4], R143 ;  /* 0x0003a48f06003986 */ /* 0x0001e8000c101924 */
[----:B------:R-:W-:Y:S01]  /*22700*/  @P4 STG.E desc[UR36][R4.64+0x3c0], R3 ;  /* 0x0003c00304004986 */ /* 0x000fe2000c101924 */
[C---:B------:R-:W-:Y:S02]  /*22710*/  ISETP.GT.AND P4, PT, R0.reuse, 0xf1, P0 ;  /* 0x000000f10000780c */ /* 0x040fe40000784270 */
[C---:B------:R-:W-:Y:S02]  /*22720*/  ISETP.GT.AND P3, PT, R0.reuse, 0xf8, P1 ;  /* 0x000000f80000780c */ /* 0x040fe40000f64270 */
[----:B------:R-:W-:Y:S02]  /*22730*/  F2FP.TF32.F32.PACK_B R145, R145 ;  /* 0x00000091ff91723e */ /* 0x000fe400024050ff */
[C---:B------:R-:W-:Y:S01]  /*22740*/  ISETP.GT.AND P1, PT, R0.reuse, 0xf9, P1 ;  /* 0x000000f90000780c */ /* 0x040fe20000f24270 */
[----:B0-----:R-:W-:Y:S01]  /*22750*/  @P5 IMAD.MOV.U32 R6, RZ, RZ, R8 ;  /* 0x000000ffff065224 */ /* 0x001fe200078e0008 */
[----:B------:R-:W-:Y:S01]  /*22760*/  ISETP.GT.AND P6, PT, R0, 0xf8, P0 ;  /* 0x000000f80000780c */ /* 0x000fe200007c4270 */
[----:B------:R-:W-:Y:S01]  /*22770*/  @P5 IMAD.MOV.U32 R7, RZ, RZ, R9 ;  /* 0x000000ffff075224 */ /* 0x000fe200078e0009 */
[----:B------:R-:W-:Y:S01]  /*22780*/  F2FP.TF32.F32.PACK_B R13, R13 ;  /* 0x0000000dff0d723e */ /* 0x000fe200024050ff */
[-C--:B------:R-:W-:Y:S01]  /*22790*/  FMUL R147, R147, R2.reuse ;  /* 0x0000000293937220 */ /* 0x080fe20000400000 */
[-C--:B------:R-:W-:Y:S01]  /*227a0*/  FMUL R17, R148, R2.reuse ;  /* 0x0000000294117220 */ /* 0x080fe20000400000 */
[----:B------:R-:W-:Y:S01]  /*227b0*/  FMUL R149, R149, R2 ;  /* 0x0000000295957220 */ /* 0x000fe20000400000 */
[----:B------:R-:W-:Y:S01]  /*227c0*/  @P2 STG.E desc[UR36][R4.64+0x3c4], R145 ;  /* 0x0003c49104002986 */ /* 0x000fe2000c101924 */
[----:B------:R-:W-:-:S02]  /*227d0*/  ISETP.GT.AND P0, PT, R0, 0xf9, P0 ;  /* 0x000000f90000780c */ /* 0x000fc40000704270 */
[----:B------:R-:W-:Y:S01]  /*227e0*/  F2FP.TF32.F32.PACK_B R147, R147 ;  /* 0x00000093ff93723e */ /* 0x000fe200024050ff */
[----:B------:R0:W-:Y:S01]  /*227f0*/  @P5 STG.E desc[UR36][R6.64+0x3c0], R13 ;  /* 0x0003c00d06005986 */ /* 0x0001e2000c101924 */
[----:B------:R-:W-:Y:S01]  /*22800*/  F2FP.TF32.F32.PACK_B R17, R17 ;  /* 0x00000011ff11723e */ /* 0x000fe200024050ff */
[-C--:B------:R-:W-:Y:S01]  /*22810*/  FMUL R19, R150, R2.reuse ;  /* 0x0000000296137220 */ /* 0x080fe20000400000 */
[----:B------:R-:W-:Y:S01]  /*22820*/  F2FP.TF32.F32.PACK_B R149, R149 ;  /* 0x00000095ff95723e */ /* 0x000fe200024050ff */
[----:B------:R-:W-:Y:S01]  /*22830*/  FMUL R151, R151, R2 ;  /* 0x0000000297977220 */ /* 0x000fe20000400000 */
[----:B0-----:R-:W-:Y:S01]  /*22840*/  @P4 MOV R6, R8 ;  /* 0x0000000800064202 */ /* 0x001fe20000000f00 */
[----:B------:R-:W-:Y:S01]  /*22850*/  @P4 IMAD.MOV.U32 R7, RZ, RZ, R9 ;  /* 0x000000ffff074224 */ /* 0x000fe200078e0009 */
[----:B------:R-:W-:-:S04]  /*22860*/  F2FP.TF32.F32.PACK_B R19, R19 ;  /* 0x00000013ff13723e */ /* 0x000fc800024050ff */
[----:B------:R-:W-:Y:S01]  /*22870*/  @P4 STG.E desc[UR36][R6.64+0x3c4], R147 ;  /* 0x0003c49306004986 */ /* 0x000fe2000c101924 */
[----:B------:R-:W-:-:S03]  /*22880*/  F2FP.TF32.F32.PACK_B R151, R151 ;  /* 0x00000097ff97723e */ /* 0x000fc600024050ff */
[----:B------:R-:W-:Y:S04]  /*22890*/  @P3 STG.E desc[UR36][R4.64+0x3e0], R17 ;  /* 0x0003e01104003986 */ /* 0x000fe8000c101924 */
[----:B------:R0:W-:Y:S02]  /*228a0*/  @P1 STG.E desc[UR36][R4.64+0x3e4], R149 ;  /* 0x0003e49504001986 */ /* 0x0001e4000c101924 */
[----:B0-----:R-:W-:Y:S02]  /*228b0*/  @P6 IMAD.MOV.U32 R4, RZ, RZ, R8 ;  /* 0x000000ffff046224 */ /* 0x001fe400078e0008 */
[----:B------:R-:W-:-:S05]  /*228c0*/  @P6 IMAD.MOV.U32 R5, RZ, RZ, R9 ;  /* 0x000000ffff056224 */ /* 0x000fca00078e0009 */
[----:B------:R0:W-:Y:S04]  /*228d0*/  @P6 STG.E desc[UR36][R4.64+0x3e0], R19 ;  /* 0x0003e01304006986 */ /* 0x0001e8000c101924 */
[----:B------:R0:W-:Y:S02]  /*228e0*/  @P0 STG.E desc[UR36][R8.64+0x3e4], R151 ;  /* 0x0003e49708000986 */ /* 0x0001e4000c101924 */
.L_x_549:
[----:B------:R-:W-:Y:S05]  /*228f0*/  BSYNC B0 ;  /* 0x0000000000007941 */ /* 0x000fea0003800000 */
.L_x_41:
[----:B0-----:R-:W2:Y:S04]  /*22900*/  LDL.LU R5, [R1+0x200] ;  /* 0x0002000001057983 */ /* 0x001ea80000300800 */
[----:B------:R-:W2:Y:S01]  /*22910*/  LDL.LU R4, [R1+0x204] ;  /* 0x0002040001047983 */ /* 0x000ea20000300800 */
[----:B------:R-:W-:Y:S01]  /*22920*/  ULDC UR4, c[0x0][0xc] ;  /* 0x0000030000047ab9 */ /* 0x000fe20000000800 */
[----:B------:R-:W-:Y:S01]  /*22930*/  ULDC UR5, c[0x0][0x10] ;  /* 0x0000040000057ab9 */ /* 0x000fe20000000800 */
[----:B------:R-:W2:Y:S01]  /*22940*/  LDC R3, c[0x0][0x14] ;  /* 0x00000500ff037b82 */ /* 0x000ea20000000800 */
[----:B------:R-:W-:Y:S01]  /*22950*/  UIMAD.WIDE.U32 UR4, UR4, UR5, URZ ;  /* 0x00000005040472a5 */ /* 0x000fe2000f8e003f */
[----:B------:R-:W-:Y:S01]  /*22960*/  PRMT R0, RZ, 0x7610, R0 ;  /* 0x00007610ff007816 */ /* 0x000fe20000000000 */
[----:B------:R-:W-:Y:S01]  /*22970*/  UMOV UR42, 0xffffffff ;  /* 0xffffffff002a7882 */ /* 0x000fe20000000000 */
[----:B------:R-:W-:-:S03]  /*22980*/  UMOV UR43, 0xffffffff ;  /* 0xffffffff002b7882 */ /* 0x000fc60000000000 */
[----:B--2---:R-:W-:-:S04]  /*22990*/  IMAD.WIDE.U32 R4, R3, UR4, R4 ;  /* 0x0000000403047c25 */ /* 0x004fc8000f8e0004 */
[----:B------:R-:W-:Y:S01]  /*229a0*/  IMAD R3, R3, UR5, RZ ;  /* 0x0000000503037c24 */ /* 0x000fe2000f8e02ff */
[----:B------:R-:W-:Y:S01]  /*229b0*/  ULDC.64 UR4, c[0x0][0x650] ;  /* 0x0001940000047ab9 */ /* 0x000fe20000000a00 */
[----:B-1--4-:R-:W-:Y:S01]  /*229c0*/  IMAD.MOV.U32 R7, RZ, RZ, R4 ;  /* 0x000000ffff077224 */ /* 0x012fe200078e0004 */
[----:B------:R-:W-:Y:S02]  /*229d0*/  ISETP.GE.U32.AND P0, PT, R4, UR4, PT ;  /* 0x0000000404007c0c */ /* 0x000fe4000bf06070 */
[----:B------:R-:W-:-:S04]  /*229e0*/  IADD3 R6, R5, R3, RZ ;  /* 0x0000000305067210 */ /* 0x000fc80007ffe0ff */
[----:B------:R-:W-:Y:S01]  /*229f0*/  ISETP.GE.U32.AND.EX P0, PT, R6, UR5, PT, P0 ;  /* 0x0000000506007c0c */ /* 0x000fe2000bf06100 */
[----:B------:R0:W-:Y:S04]  /*22a00*/  STL [R1+0x200], R6 ;  /* 0x0002000601007387 */ /* 0x0001e80000100800 */
[----:B------:R0:W-:Y:S08]  /*22a10*/  STL [R1+0x204], R7 ;  /* 0x0002040701007387 */ /* 0x0001f00000100800 */
[----:B------:R-:W-:Y:S05]  /*22a20*/  @P0 BRA `(.L_x_550) ;  /* 0x0000000400880947 */ /* 0x000fea0003800000 */
[----:B------:R-:W1:Y:S01]  /*22a30*/  S2UR UR6, SR_CTAID.X ;  /* 0x00000000000679c3 */ /* 0x000e620000002500 */
[----:B------:R-:W-:Y:S01]  /*22a40*/  ULDC.64 UR12, c[0x0][0x628] ;  /* 0x00018a00000c7ab9 */ /* 0x000fe20000000a00 */
[----:B------:R-:W-:Y:S01]  /*22a50*/  ULDC UR4, c[0x0][0x150] ;  /* 0x0000540000047ab9 */ /* 0x000fe20000000800 */
[----:B------:R-:W-:Y:S01]  /*22a60*/  ISETP.NE.U32.AND P0, PT, RZ, UR12, PT ;  /* 0x0000000cff007c0c */ /* 0x000fe2000bf05070 */
[----:B------:R-:W-:Y:S01]  /*22a70*/  ULDC UR15, c[0x0][0x630] ;  /* 0x00018c00000f7ab9 */ /* 0x000fe20000000800 */
[C---:B------:R-:W-:Y:S01]  /*22a80*/  R2UR UR16, R7.reuse ;  /* 0x00000000071072ca */ /* 0x040fe200000e0000 */
[----:B------:R-:W-:Y:S01]  /*22a90*/  ULDC UR19, c[0x0][0x154] ;  /* 0x0000550000137ab9 */ /* 0x000fe20000000800 */
[----:B------:R-:W-:Y:S01]  /*22aa0*/  ISETP.NE.AND.EX P0, PT, RZ, UR13, PT, P0 ;  /* 0x0000000dff007c0c */ /* 0x000fe2000bf05300 */
[----:B------:R-:W2:Y:S01]  /*22ab0*/  S2UR UR18, SR_CTAID.Y ;  /* 0x00000000001279c3 */ /* 0x000ea20000002600 */
[----:B------:R-:W-:Y:S02]  /*22ac0*/  R2UR UR17, R6 ;  /* 0x00000000061172ca */ /* 0x000fe400000e0000 */
[----:B------:R-:W-:-:S02]  /*22ad0*/  R2UR UR10, R7 ;  /* 0x00000000070a72ca */ /* 0x000fc400000e0000 */
[----:B------:R-:W-:Y:S02]  /*22ae0*/  R2UR UR11, R6 ;  /* 0x00000000060b72ca */ /* 0x000fe400000e0000 */
[----:B-1----:R-:W-:-:S05]  /*22af0*/  I2FP.F32.U32 R0, UR6 ;  /* 0x0000000600007c45 */ /* 0x002fca0008201000 */
[----:B------:R-:W-:-:S04]  /*22b00*/  FMUL R0, R0, UR4 ;  /* 0x0000000400007c20 */ /* 0x000fc80008400000 */
[----:B------:R1:W4:Y:S01]  /*22b10*/  F2I.U32.TRUNC.NTZ R3, R0 ;  /* 0x0000000000037305 */ /* 0x000322000020f000 */
[----:B--2---:R-:W-:Y:S05]  /*22b20*/  @!P0 BRA `(.L_x_551) ;  /* 0x0000000000308947 */ /* 0x004fea0003800000 */
        /* <DEDUP_REMOVED lines=12> */
.L_x_551:
[----:B------:R-:W-:Y:S01]  /*22bf0*/  USHF.R.U64 UR43, UR10, UR15, UR11 ;  /* 0x0000000f0a2b7299 */ /* 0x000fe2000800120b */
[----:B-1----:R-:W-:Y:S01]  /*22c00*/  I2FP.F32.U32 R0, UR18 ;  /* 0x0000001200007c45 */ /* 0x002fe20008201000 */
[----:B------:R-:W-:Y:S02]  /*22c10*/  USHF.R.U32.HI UR4, URZ, UR15, UR11 ;  /* 0x0000000f3f047299 */ /* 0x000fe4000801160b */
[----:B------:R-:W-:Y:S02]  /*22c20*/  UIADD3 UR10, UP0, URZ, -UR43, URZ ;  /* 0x8000002b3f0a7290 */ /* 0x000fe4000ff1e03f */
[----:B------:R-:W-:Y:S01]  /*22c30*/  FMUL R0, R0, UR19 ;  /* 0x0000001300007c20 */ /* 0x000fe20008400000 */
[----:B------:R-:W-:Y:S01]  /*22c40*/  ULDC.64 UR12, c[0x0][0x620] ;  /* 0x00018800000c7ab9 */ /* 0x000fe20000000a00 */
[----:B------:R-:W-:Y:S01]  /*22c50*/  UIADD3.X UR4, URZ, ~UR4, URZ, UP0, !UPT ;  /* 0x800000043f047290 */ /* 0x000fe200087fe43f */
[----:B------:R-:W-:Y:S01]  /*22c60*/  UMOV UR8, UR16 ;  /* 0x0000001000087c82 */ /* 0x000fe20008000000 */
[----:B------:R-:W-:-:S02]  /*22c70*/  UMOV UR9, UR17 ;  /* 0x0000001100097c82 */ /* 0x000fc40008000000 */
[----:B------:R-:W-:Y:S01]  /*22c80*/  UIMAD UR4, UR4, UR12, URZ ;  /* 0x0000000c040472a4 */ /* 0x000fe2000f8e023f */
[----:B------:R-:W1:Y:S01]  /*22c90*/  F2I.U32.TRUNC.NTZ R0, R0 ;  /* 0x0000000000007305 */ /* 0x000e62000020f000 */
[----:B------:R-:W-:Y:S01]  /*22ca0*/  UIMAD.WIDE.U32 UR8, UR10, UR12, UR8 ;  /* 0x0000000c0a0872a5 */ /* 0x000fe2000f8e0008 */
[----:B----4-:R-:W-:Y:S01]  /*22cb0*/  R2UR UR12, R3 ;  /* 0x00000000030c72ca */ /* 0x010fe200000e0000 */
[----:B------:R-:W-:Y:S01]  /*22cc0*/  UIMAD UR10, UR10, UR13, UR4 ;  /* 0x0000000d0a0a72a4 */ /* 0x000fe2000f8e0204 */
[----:B------:R-:W-:Y:S01]  /*22cd0*/  ULDC UR11, c[0x0][0x618] ;  /* 0x00018600000b7ab9 */ /* 0x000fe20000000800 */
[----:B------:R-:W-:Y:S02]  /*22ce0*/  ULDC UR21, c[0x0][0x658] ;  /* 0x0001960000157ab9 */ /* 0x000fe40000000800 */
[----:B------:R-:W-:Y:S01]  /*22cf0*/  UIADD3 UR9, UR9, UR10, URZ ;  /* 0x0000000a09097290 */ /* 0x000fe2000fffe03f */
[----:B------:R-:W-:Y:S01]  /*22d00*/  UMOV UR15, 0xffffffff ;  /* 0xffffffff000f7882 */ /* 0x000fe20000000000 */
[----:B------:R-:W-:Y:S01]  /*22d10*/  ULDC.64 UR4, c[0x0][0x640] ;  /* 0x0001900000047ab9 */ /* 0x000fe20000000a00 */
[----:B------:R-:W-:Y:S01]  /*22d20*/  USHF.L.U32 UR15, UR15, UR21, URZ ;  /* 0x000000150f0f7299 */ /* 0x000fe2000800063f */
[----:B------:R-:W-:Y:S01]  /*22d30*/  ISETP.NE.U32.AND P0, PT, RZ, UR4, PT ;  /* 0x00000004ff007c0c */ /* 0x000fe2000bf05070 */
[----:B------:R-:W-:-:S02]  /*22d40*/  USHF.R.U64 UR16, UR8, UR11, UR9 ;  /* 0x0000000b08107299 */ /* 0x000fc40008001209 */
[----:B------:R-:W-:Y:S01]  /*22d50*/  USHF.R.U32.HI UR8, URZ, UR11, UR9 ;  /* 0x0000000b3f087299 */ /* 0x000fe20008011609 */
[----:B-1----:R-:W-:Y:S01]  /*22d60*/  R2UR UR14, R0 ;  /* 0x00000000000e72ca */ /* 0x002fe200000e0000 */
[----:B------:R-:W-:Y:S01]  /*22d70*/  ULDC UR17, c[0x0][0x608] ;  /* 0x0001820000117ab9 */ /* 0x000fe20000000800 */
[----:B------:R-:W-:Y:S01]  /*22d80*/  ULOP3.LUT UR44, URZ, UR15, URZ, 0x33, !UPT ;  /* 0x0000000f3f2c7292 */ /* 0x000fe2000f8e333f */
[----:B------:R-:W-:Y:S01]  /*22d90*/  ISETP.NE.AND.EX P0, PT, RZ, UR5, PT, P0 ;  /* 0x00000005ff007c0c */ /* 0x000fe2000bf05300 */
[----:B------:R-:W-:Y:S02]  /*22da0*/  USHF.R.U64 UR15, UR16, UR17, UR8 ;  /* 0x00000011100f7299 */ /* 0x000fe40008001208 */
[----:B------:R-:W-:Y:S02]  /*22db0*/  USHF.R.U32.HI UR8, URZ, UR17, UR8 ;  /* 0x000000113f087299 */ /* 0x000fe40008011608 */
[----:B------:R-:W-:Y:S02]  /*22dc0*/  UIADD3 UR12, -UR12, URZ, URZ ;  /* 0x0000003f0c0c7290 */ /* 0x000fe4000fffe13f */
[----:B------:R-:W-:Y:S01]  /*22dd0*/  USHF.R.U64 UR17, UR15, UR21, UR8 ;  /* 0x000000150f117299 */ /* 0x000fe20008001208 */
[----:B------:R-:W-:Y:S01]  /*22de0*/  UMOV UR19, 0x1 ;  /* 0x0000000100137882 */ /* 0x000fe20000000000 */
[----:B------:R-:W-:Y:S01]  /*22df0*/  ULDC UR13, c[0x0][0x144] ;  /* 0x00005100000d7ab9 */ /* 0x000fe20000000800 */
[----:B------:R-:W-:Y:S01]  /*22e00*/  ULDC UR7, c[0x0][0x600] ;  /* 0x0001800000077ab9 */ /* 0x000fe20000000800 */
[----:B------:R-:W-:-:S02]  /*22e10*/  USHF.L.U32 UR24, UR19, UR21, URZ ;  /* 0x0000001513187299 */ /* 0x000fc4000800063f */
[----:B------:R-:W-:Y:S02]  /*22e20*/  USHF.R.U32.HI UR8, URZ, UR21, UR8 ;  /* 0x000000153f087299 */ /* 0x000fe40008011608 */
[----:B------:R-:W-:Y:S02]  /*22e30*/  UIMAD UR21, UR13, UR12, UR6 ;  /* 0x0000000c0d1572a4 */ /* 0x000fe4000f8e0206 */
[----:B------:R-:W-:Y:S02]  /*22e40*/  UIADD3 UR20, UR7, -0x1, URZ ;  /* 0xffffffff07147890 */ /* 0x000fe4000fffe03f */
[----:B------:R-:W-:Y:S01]  /*22e50*/  UIADD3 UR19, -UR14, URZ, URZ ;  /* 0x0000003f0e137290 */ /* 0x000fe2000fffe13f */
        /* <DEDUP_REMOVED lines=17> */
.L_x_552:
[----:B------:R-:W-:Y:S01]  /*22f70*/  UISETP.NE.AND UP0, UPT, UR45, URZ, UPT ;  /* 0x0000003f2d00728c */ /* 0x000fe2000bf05270 */
[----:B------:R-:W-:Y:S01]  /*22f80*/  IMAD.MOV.U32 R0, RZ, RZ, 0x1 ;  /* 0x00000001ff007424 */ /* 0x000fe200078e00ff */
[----:B------:R-:W-:Y:S02]  /*22f90*/  USHF.R.U64 UR4, UR6, UR22, UR8 ;  /* 0x0000001606047299 */ /* 0x000fe40008001208 */
[----:B------:R-:W-:Y:S02]  /*22fa0*/  ULOP3.LUT UR44, UR15, UR44, URZ, 0xc0, !UPT ;  /* 0x0000002c0f2c7292 */ /* 0x000fe4000f8ec03f */
[----:B------:R-:W-:Y:S02]  /*22fb0*/  UIADD3 UR5, -UR4, URZ, URZ ;  /* 0x0000003f04057290 */ /* 0x000fe4000fffe13f */
[----:B------:R-:W-:Y:S02]  /*22fc0*/  UIMAD UR44, UR24, UR4, UR44 ;  /* 0x00000004182c72a4 */ /* 0x000fe4000f8e022c */
[----:B------:R-:W-:-:S02]  /*22fd0*/  ULOP3.LUT UR16, UR16, UR20, URZ, 0xc0, !UPT ;  /* 0x0000001410107292 */ /* 0x000fc4000f8ec03f */
[----:B------:R-:W-:Y:S02]  /*22fe0*/  @UP0 UIMAD UR21, UR25, UR19, UR18 ;  /* 0x00000013191502a4 */ /* 0x000fe4000f8e0212 */
[----:B------:R-:W-:-:S03]  /*22ff0*/  UIMAD UR4, UR5, UR23, UR17 ;  /* 0x00000017050472a4 */ /* 0x000fc6000f8e0211 */
[----:B------:R-:W-:Y:S01]  /*23000*/  ULDC UR5, c[0x0][0x610] ;  /* 0x0001840000057ab9 */ /* 0x000fe20000000800 */
[----:B------:R-:W-:Y:S02]  /*23010*/  UIMAD UR4, UR4, UR7, UR16 ;  /* 0x00000007040472a4 */ /* 0x000fe4000f8e0210 */
[----:B------:R-:W-:-:S04]  /*23020*/  UIMAD UR44, UR44, UR5, UR21 ;  /* 0x000000052c2c72a4 */ /* 0x000fc8000f8e0215 */
[----:B------:R-:W-:Y:S02]  /*23030*/  USEL UR42, UR4, UR44, !UP0 ;  /* 0x0000002c042a7287 */ /* 0x000fe4000c000000 */
[----:B------:R-:W-:-:S12]  /*23040*/  USEL UR44, UR44, UR4, !UP0 ;  /* 0x000000042c2c7287 */ /* 0x000fd8000c000000 */
.L_x_550:
[----:B------:R-:W-:-:S13]  /*23050*/  LOP3.LUT P0, RZ, R0, 0xff, RZ, 0xc0, !PT ;  /* 0x000000ff00ff7812 */ /* 0x000fda000780c0ff */
[----:B------:R-:W-:Y:S05]  /*23060*/  @P0 BRA `(.L_x_553) ;  /* 0xfffffde000200947 */ /* 0x000fea000383ffff */
[----:B------:R-:W-:Y:S05]  /*23070*/  EXIT ;  /* 0x000000000000794d */ /* 0x000fea0003800000 */
.L_x_3:
[----:B------:R-:W2:Y:S04]  /*23080*/  LDL R4, [R1+0x204] ;  /* 0x0002040001047983 */ /* 0x000ea80000100800 */
[----:B------:R-:W3:Y:S01]  /*23090*/  LDL R3, [R1+0x200] ;  /* 0x0002000001037983 */ /* 0x000ee20000100800 */
[----:B------:R-:W-:Y:S01]  /*230a0*/  IMAD.MOV.U32 R2, RZ, RZ, -0x1 ;  /* 0xffffffffff027424 */ /* 0x000fe200078e00ff */
[----:B------:R-:W-:Y:S01]  /*230b0*/  ULDC.64 UR8, c[0x0][0x650] ;  /* 0x0001940000087ab9 */ /* 0x000fe20000000a00 */
[----:B------:R-:W-:Y:S01]  /*230c0*/  PRMT R0, RZ, 0x7610, R0 ;  /* 0x00007610ff007816 */ /* 0x000fe20000000000 */
[----:B------:R-:W-:Y:S01]  /*230d0*/  IMAD.MOV.U32 R16, RZ, RZ, -0x1 ;  /* 0xffffffffff107424 */ /* 0x000fe200078e00ff */
[----:B------:R-:W-:Y:S01]  /*230e0*/  MOV R17, 0xffffffff ;  /* 0xffffffff00117802 */ /* 0x000fe20000000f00 */
[----:B------:R1:W-:Y:S01]  /*230f0*/  STL [R1+0xc4], R2 ;  /* 0x0000c40201007387 */ /* 0x0003e20000100800 */
[----:B--2---:R-:W-:-:S04]  /*23100*/  ISETP.GE.U32.AND P0, PT, R4, UR8, PT ;  /* 0x0000000804007c0c */ /* 0x004fc8000bf06070 */
[----:B---3--:R-:W-:-:S13]  /*23110*/  ISETP.GE.U32.AND.EX P0, PT, R3, UR9, PT, P0 ;  /* 0x0000000903007c0c */ /* 0x008fda000bf06100 */
[----:B-1----:R-:W-:Y:S05]  /*23120*/  @P0 BRA `(.L_x_554) ;  /* 0x0000000400900947 */ /* 0x002fea0003800000 */
[----:B------:R-:W-:Y:S01]  /*23130*/  I2FP.F32.U32 R0, UR4 ;  /* 0x0000000400007c45 */ /* 0x000fe20008201000 */
[----:B0-----:R-:W-:Y:S01]  /*23140*/  ULDC.64 UR16, c[0x0][0x628] ;  /* 0x00018a0000107ab9 */ /* 0x001fe20000000a00 */
        /* <DEDUP_REMOVED lines=24> */
.L_x_555:
        /* <DEDUP_REMOVED lines=24> */
[----:B------:R-:W-:Y:S01]  /*23450*/  UMOV UR19, 0x1 ;  /* 0x0000000100137882 */ /* 0x000fe20000000000 */
[----:B------:R-:W-:Y:S01]  /*23460*/  ULDC UR20, c[0x0][0x608] ;  /* 0x0001820000147ab9 */ /* 0x000fe20000000800 */
[----:B------:R-:W-:Y:S01]  /*23470*/  USHF.L.U32 UR26, UR19, UR23, URZ ;  /* 0x00000017131a7299 */ /* 0x000fe2000800063f */
[----:B------:R-:W-:Y:S01]  /*23480*/  ISETP.NE.AND.EX P0, PT, RZ, UR9, PT, P0 ;  /* 0x00000009ff007c0c */ /* 0x000fe2000bf05300 */
[----:B------:R-:W-:Y:S02]  /*23490*/  USHF.R.U64 UR19, UR18, UR20, UR11 ;  /* 0x0000001412137299 */ /* 0x000fe4000800120b */
[----:B------:R-:W-:Y:S02]  /*234a0*/  USHF.R.U32.HI UR11, URZ, UR20, UR11 ;  /* 0x000000143f0b7299 */ /* 0x000fe4000801160b */
[----:B------:R-:W-:-:S02]  /*234b0*/  UIADD3 UR15, -UR15, URZ, URZ ;  /* 0x0000003f0f0f7290 */ /* 0x000fc4000fffe13f */
[----:B------:R-:W-:Y:S01]  /*234c0*/  USHF.R.U64 UR20, UR19, UR23, UR11 ;  /* 0x0000001713147299 */ /* 0x000fe2000800120b */
[----:B------:R-:W-:Y:S01]  /*234d0*/  ULDC UR16, c[0x0][0x144] ;  /* 0x0000510000107ab9 */ /* 0x000fe20000000800 */
[----:B------:R-:W-:Y:S01]  /*234e0*/  ULDC UR6, c[0x0][0x600] ;  /* 0x0001800000067ab9 */ /* 0x000fe20000000800 */
[----:B------:R-:W-:Y:S02]  /*234f0*/  USHF.R.U32.HI UR11, URZ, UR23, UR11 ;  /* 0x000000173f0b7299 */ /* 0x000fe4000801160b */
[----:B------:R-:W-:Y:S02]  /*23500*/  UIMAD UR23, UR16, UR15, UR4 ;  /* 0x0000000f101772a4 */ /* 0x000fe4000f8e0204 */
[----:B------:R-:W-:Y:S02]  /*23510*/  UIADD3 UR22, UR6, -0x1, URZ ;  /* 0xffffffff06167890 */ /* 0x000fe4000fffe03f */
[----:B------:R-:W-:Y:S02]  /*23520*/  ULOP3.LUT UR27, URZ, UR13, URZ, 0x33, !UPT ;  /* 0x0000000d3f1b7292 */ /* 0x000fe4000f8e333f */
        /* <DEDUP_REMOVED lines=18> */
.L_x_556:
[----:B------:R-:W-:Y:S01]  /*23650*/  UISETP.NE.AND UP0, UPT, UR45, URZ, UPT ;  /* 0x0000003f2d00728c */ /* 0x000fe2000bf05270 */
[----:B------:R-:W-:Y:S01]  /*23660*/  IMAD.U32 R2, RZ, RZ, UR5 ;  /* 0x00000005ff027e24 */ /* 0x000fe2000f8e00ff */
[----:B------:R-:W-:Y:S01]  /*23670*/  USHF.R.U64 UR8, UR4, UR24, UR11 ;  /* 0x0000001804087299 */ /* 0x000fe2000800120b */
[----:B------:R-:W-:Y:S01]  /*23680*/  IMAD.MOV.U32 R0, RZ, RZ, 0x1 ;  /* 0x00000001ff007424 */ /* 0x000fe200078e00ff */
[----:B------:R-:W-:Y:S02]  /*23690*/  ULOP3.LUT UR4, UR19, UR27, URZ, 0xc0, !UPT ;  /* 0x0000001b13047292 */ /* 0x000fe4000f8ec03f */
[----:B------:R1:W-:Y:S01]  /*236a0*/  STL [R1+0xc4], R2 ;  /* 0x0000c40201007387 */ /* 0x0003e20000100800 */
[----:B------:R-:W-:Y:S02]  /*236b0*/  ULOP3.LUT UR18, UR18, UR22, URZ, 0xc0, !UPT ;  /* 0x0000001612127292 */ /* 0x000fe4000f8ec03f */
[----:B------:R-:W-:Y:S02]  /*236c0*/  UIMAD UR4, UR26, UR8, UR4 ;  /* 0x000000081a0472a4 */ /* 0x000fe4000f8e0204 */
[----:B------:R-:W-:-:S02]  /*236d0*/  @UP0 UIMAD UR23, UR28, UR21, UR7 ;  /* 0x000000151c1702a4 */ /* 0x000fc4000f8e0207 */
[----:B------:R-:W-:-:S03]  /*236e0*/  UIADD3 UR7, -UR8, URZ, URZ ;  /* 0x0000003f08077290 */ /* 0x000fc6000fffe13f */
[----:B------:R-:W-:Y:S01]  /*236f0*/  ULDC UR8, c[0x0][0x610] ;  /* 0x0001840000087ab9 */ /* 0x000fe20000000800 */
[----:B------:R-:W-:Y:S02]  /*23700*/  UIMAD UR7, UR7, UR25, UR20 ;  /* 0x00000019070772a4 */ /* 0x000fe4000f8e0214 */
[----:B------:R-:W-:Y:S02]  /*23710*/  UIMAD UR4, UR4, UR8, UR23 ;  /* 0x00000008040472a4 */ /* 0x000fe4000f8e0217 */
[----:B------:R-:W-:-:S04]  /*23720*/  UIMAD UR7, UR7, UR6, UR18 ;  /* 0x00000006070772a4 */ /* 0x000fc8000f8e0212 */
[----:B------:R-:W-:Y:S02]  /*23730*/  USEL UR6, UR7, UR4, !UP0 ;  /* 0x0000000407067287 */ /* 0x000fe4000c000000 */
[----:B------:R-:W-:-:S04]  /*23740*/  USEL UR4, UR4, UR7, !UP0 ;  /* 0x0000000704047287 */ /* 0x000fc8000c000000 */
[----:B------:R-:W-:Y:S02]  /*23750*/  MOV R17, UR6 ;  /* 0x0000000600117c02 */ /* 0x000fe40008000f00 */
[----:B-1----:R-:W-:-:S07]  /*23760*/  IMAD.U32 R16, RZ, RZ, UR4 ;  /* 0x00000004ff107e24 */ /* 0x002fce000f8e00ff */
.L_x_554:
[----:B------:R-:W-:-:S08]  /*23770*/  NOP ;  /* 0x0000000000007918 */ /* 0x000fd00000000000 */
[----:B0-----:R-:W0:-:S00]  /*23780*/  USETMAXREG.DEALLOC.CTAPOOL 0x18 ;  /* 0x00000018000079c8 */ /* 0x001e0000080e0500 */
[----:B------:R-:W-:-:S13]  /*23790*/  ISETP.NE.AND P0, PT, RZ, UR10, PT ;  /* 0x0000000aff007c0c */ /* 0x000fda000bf05270 */
[----:B------:R-:W-:Y:S05]  /*237a0*/  @P0 EXIT ;  /* 0x000000000000094d */ /* 0x000fea0003800000 */
[----:B0-----:R-:W-:Y:S01]  /*237b0*/  LOP3.LUT P0, RZ, R0, 0xff, RZ, 0xc0, !PT ;  /* 0x000000ff00ff7812 */ /* 0x001fe2000780c0ff */
[----:B------:R-:W-:Y:S01]  /*237c0*/  IMAD.MOV.U32 R0, RZ, RZ, 0x1 ;  /* 0x00000001ff007424 */ /* 0x000fe200078e00ff */
[----:B------:R0:W-:Y:S04]  /*237d0*/  STL [R1+0xd8], RZ ;  /* 0x0000d8ff01007387 */ /* 0x0001e80000100800 */
[----:B------:R0:W-:Y:S07]  /*237e0*/  STL [R1+0xcc], R0 ;  /* 0x0000cc0001007387 */ /* 0x0001ee0000100800 */
[----:B------:R-:W-:Y:S05]  /*237f0*/  @!P0 BRA `(.L_x_557) ;  /* 0x0000002c00ec8947 */ /* 0x000fea0003800000 */
[----:B------:R-:W1:Y:S01]  /*23800*/  S2R R2, SR_TID.X ;  /* 0x0000000000027919 */ /* 0x000e620000002100 */
[----:B0-----:R-:W0:Y:S01]  /*23810*/  LDC R0, c[0x0][0x28c] ;  /* 0x0000a300ff007b82 */ /* 0x001e220000000800 */
[----:B------:R-:W-:Y:S01]  /*23820*/  ULDC UR42, c[0x0][0x658] ;  /* 0x00019600002a7ab9 */ /* 0x000fe20000000800 */
[----:B------:R-:W-:Y:S01]  /*23830*/  UMOV UR5, 0xffffffff ;  /* 0xffffffff00057882 */ /* 0x000fe20000000000 */
[----:B------:R-:W-:Y:S01]  /*23840*/  ULDC UR4, c[0x0][0xc] ;  /* 0x0000030000047ab9 */ /* 0x000fe20000000800 */
[----:B------:R-:W-:Y:S01]  /*23850*/  USHF.L.U32 UR43, UR5, UR42, URZ ;  /* 0x0000002a052b7299 */ /* 0x000fe2000800063f */
[----:B------:R-:W-:Y:S01]  /*23860*/  BSSY B7, `(.L_x_557) ;  /* 0x00002f4000077945 */ /* 0x000fe20003800000 */
[----:B------:R-:W-:Y:S01]  /*23870*/  UMOV UR6, 0x1 ;  /* 0x0000000100067882 */ /* 0x000fe20000000000 */
[----:B------:R-:W-:Y:S01]  /*23880*/  ULDC UR5, c[0x0][0x10] ;  /* 0x0000040000057ab9 */ /* 0x000fe20000000800 */
[----:B------:R-:W-:Y:S02]  /*23890*/  USHF.L.U32 UR42, UR6, UR42, URZ ;  /* 0x0000002a062a7299 */ /* 0x000fe4000800063f */
[----:B------:R-:W-:Y:S01]  /*238a0*/  UIMAD.WIDE.U32 UR4, UR4, UR5, URZ ;  /* 0x00000005040472a5 */ /* 0x000fe2000f8e003f */
[----:B------:R-:W-:Y:S01]  /*238b0*/  ULDC UR6, c[0x0][0x14] ;  /* 0x0000050000067ab9 */ /* 0x000fe20000000800 */
[----:B------:R-:W-:-:S02]  /*238c0*/  ULDC UR41, c[0x0][0x600] ;  /* 0x0001800000297ab9 */ /* 0x000fc40000000800 */
[----:B------:R-:W-:Y:S02]  /*238d0*/  UIMAD.WIDE.U32 UR38, UR4, UR6, URZ ;  /* 0x00000006042672a5 */ /* 0x000fe4000f8e003f */
[----:B------:R-:W-:Y:S02]  /*238e0*/  UIMAD UR44, UR5, UR6, URZ ;  /* 0x00000006052c72a4 */ /* 0x000fe4000f8e023f */
[----:B------:R-:W-:Y:S02]  /*238f0*/  ULOP3.LUT UR46, UR40, 0x2, URZ, 0xfc, !UPT ;  /* 0x00000002282e7892 */ /* 0x000fe4000f8efc3f */
[----:B------:R-:W-:Y:S02]  /*23900*/  UIADD3 UR41, UR41, -0x1, URZ ;  /* 0xffffffff29297890 */ /* 0x000fe4000fffe03f */
[----:B------:R-:W-:Y:S01]  /*23910*/  ULOP3.LUT UR43, URZ, UR43, URZ, 0x33, !UPT ;  /* 0x0000002b3f2b7292 */ /* 0x000fe2000f8e333f */
[----:B0-----:R-:W-:Y:S01]  /*23920*/  VIADD R0, R0, 0x1f ;  /* 0x0000001f00007836 */ /* 0x001fe20000000000 */
[----:B------:R-:W-:Y:S01]  /*23930*/  UIADD3 UR44, UR39, UR44, URZ ;  /* 0x0000002c272c7290 */ /* 0x000fe2000fffe03f */
[----:B------:R-:W-:-:S03]  /*23940*/  ULDC.64 UR36, c[0x0][0x198] ;  /* 0x0000660000247ab9 */ /* 0x000fc60000000a00 */
[----:B------:R-:W-:Y:S02]  /*23950*/  SHF.R.S32.HI R3, RZ, 0x1f, R0 ;  /* 0x0000001fff037819 */ /* 0x000fe40000011400 */
[C---:B-1----:R-:W-:Y:S02]  /*23960*/  LOP3.LUT P1, RZ, R2.reuse, 0x7f, RZ, 0xc0, !PT ;  /* 0x0000007f02ff7812 */ /* 0x042fe4000782c0ff */
[----:B------:R-:W-:Y:S02]  /*23970*/  LOP3.LUT P0, RZ, R2, 0x1f, RZ, 0xc0, !PT ;  /* 0x0000001f02ff7812 */ /* 0x000fe4000780c0ff */
[----:B------:R-:W-:Y:S02]  /*23980*/  LEA.HI R3, R3, R0, RZ, 0x5 ;  /* 0x0000000003037211 */ /* 0x000fe400078f28ff */
[----:B------:R-:W-:Y:S02]  /*23990*/  PLOP3.LUT P0, PT, P0, P1, PT, 0x8a, 0x0 ;  /* 0x000000000000781c */ /* 0x000fe40000703172 */
[----:B------:R-:W-:-:S02]  /*239a0*/  MOV R0, 0x1 ;  /* 0x0000000100007802 */ /* 0x000fc40000000f00 */
[----:B------:R-:W-:Y:S02]  /*239b0*/  P2R R2, PR, RZ, 0x1 ;  /* 0x00000001ff027803 */ /* 0x000fe40000000000 */
[----:B------:R-:W-:Y:S01]  /*239c0*/  PRMT R4, R0, 0x7610, R4 ;  /* 0x0000761000047816 */ /* 0x000fe20000000004 */
[----:B------:R-:W-:Y:S02]  /*239d0*/  IMAD.MOV.U32 R0, RZ, RZ, 0x1 ;  /* 0x00000001ff007424 */ /* 0x000fe400078e00ff */
[----:B------:R0:W-:Y:S04]  /*239e0*/  STL [R1+0xc8], R2 ;  /* 0x0000c80201007387 */ /* 0x0001e80000100800 */
[----:B------:R1:W-:Y:S01]  /*239f0*/  STL.S16 [R1+0xdc], R4 ;  /* 0x0000dc0401007387 */ /* 0x0003e20000100600 */
[----:B0-----:R-:W-:-:S05]  /*23a00*/  SHF.R.S32.HI R2, RZ, 0x5, R3 ;  /* 0x00000005ff027819 */ /* 0x001fca0000011403 */
[----:B------:R1:W-:Y:S04]  /*23a10*/  STL [R1+0xd4], R2 ;  /* 0x0000d40201007387 */ /* 0x0003e80000100800 */
[----:B------:R1:W-:Y:S04]  /*23a20*/  STL [R1+0xd8], RZ ;  /* 0x0000d8ff01007387 */ /* 0x0003e80000100800 */
[----:B------:R1:W-:Y:S02]  /*23a30*/  STL [R1+0xcc], R0 ;  /* 0x0000cc0001007387 */ /* 0x0003e40000100800 */
.L_x_571:
[----:B------:R-:W-:-:S03]  /*23a40*/  UMOV UR4, 0xffffffff ;  /* 0xffffffff00047882 */ /* 0x000fc60000000000 */
[----:B0-----:R-:W-:Y:S05]  /*23a50*/  BRA.DIV UR4, `(.L_x_558) ;  /* 0x0000003e044c7947 */ /* 0x001fea000b800000 */
[----:B------:R-:W-:-:S13]  /*23a60*/  ELECT P6, URZ, PT ;  /* 0x00000000003f782f */ /* 0x000fda00038c0000 */
.L_x_603:
[----:B------:R-:W-:Y:S04]  /*23a70*/  BSSY B6, `(.L_x_559) ;  /* 0x000024e000067945 */ /* 0x000fe80003800000 */
[----:B------:R-:W-:Y:S05]  /*23a80*/  @!P6 BRA `(.L_x_560) ;  /* 0x000000240030e947 */ /* 0x000fea0003800000 */
[----:B------:R-:W0:Y:S01]  /*23a90*/  S2R R3, SR_CgaCtaId ;  /* 0x0000000000037919 */ /* 0x000e220000008800 */
[----:B-1----:R-:W-:-:S04]  /*23aa0*/  MOV R0, 0x400 ;  /* 0x0000040000007802 */ /* 0x002fc80000000f00 */
[----:B0-----:R-:W-:-:S05]  /*23ab0*/  LEA R18, R3, R0, 0x18 ;  /* 0x0000000003127211 */ /* 0x001fca00078ec0ff */
[----:B------:R0:W-:Y:S01]  /*23ac0*/  STL [R1+0xd0], R18 ;  /* 0x0000d01201007387 */ /* 0x0001e20000100800 */
[----:B------:R-:W-:-:S05]  /*23ad0*/  VIADD R0, R18, 0x200 ;  /* 0x0000020012007836 */ /* 0x000fca0000000000 */
[----:B------:R-:W-:-:S13]  /*23ae0*/  LOP3.LUT P0, RZ, R0, 0x9f, RZ, 0xc0, !PT ;  /* 0x0000009f00ff7812 */ /* 0x000fda000780c0ff */
[----:B0-----:R-:W-:Y:S05]  /*23af0*/  @!P0 BRA `(.L_x_561) ;  /* 0x0000000000408947 */ /* 0x001fea0003800000 */
[----:B------:R-:W-:Y:S01]  /*23b00*/  MOV R2, 0x0 ;  /* 0x0000000000027802 */ /* 0x000fe20000000f00 */
[----:B------:R-:W-:Y:S01]  /*23b10*/  ULDC.64 UR4, c[0x4][0x70] ;  /* 0x01001c0000047ab9 */ /* 0x000fe20000000a00 */
[----:B------:R-:W-:Y:S01]  /*23b20*/  ULDC.64 UR6, c[0x4][0x78] ;  /* 0x01001e0000067ab9 */ /* 0x000fe20000000a00 */
[----:B------:R-:W-:Y:S01]  /*23b30*/  ULDC.64 UR8, c[0x4][0x8] ;  /* 0x0100020000087ab9 */ /* 0x000fe20000000a00 */
[----:B------:R-:W-:Y:S01]  /*23b40*/  IMAD.U32 R4, RZ, RZ, UR4 ;  /* 0x00000004ff047e24 */ /* 0x000fe2000f8e00ff */
[----:B------:R-:W-:Y:S01]  /*23b50*/  MOV R5, UR5 ;  /* 0x0000000500057c02 */ /* 0x000fe20008000f00 */
[----:B------:R-:W0:Y:S01]  /*23b60*/  LDC.64 R2, c[0x4][R2] ;  /* 0x0100000002027b82 */ /* 0x000e220000000a00 */
[----:B------:R-:W-:Y:S01]  /*23b70*/  IMAD.U32 R6, RZ, RZ, UR6 ;  /* 0x00000006ff067e24 */ /* 0x000fe2000f8e00ff */
[----:B------:R-:W-:Y:S01]  /*23b80*/  MOV R11, UR9 ;  /* 0x00000009000b7c02 */ /* 0x000fe20008000f00 */
[----:B------:R-:W-:Y:S02]  /*23b90*/  IMAD.U32 R7, RZ, RZ, UR7 ;  /* 0x00000007ff077e24 */ /* 0x000fe4000f8e00ff */
[----:B------:R-:W-:-:S02]  /*23ba0*/  IMAD.U32 R10, RZ, RZ, UR8 ;  /* 0x00000008ff0a7e24 */ /* 0x000fc4000f8e00ff */
[----:B------:R-:W-:Y:S02]  /*23bb0*/  IMAD.MOV.U32 R8, RZ, RZ, 0x70 ;  /* 0x00000070ff087424 */ /* 0x000fe400078e00ff */
[----:B------:R-:W-:Y:S02]  /*23bc0*/  IMAD.MOV.U32 R12, RZ, RZ, 0x1 ;  /* 0x00000001ff0c7424 */ /* 0x000fe400078e00ff */
[----:B------:R-:W-:-:S07]  /*23bd0*/  IMAD.MOV.U32 R13, RZ, RZ, RZ ;  /* 0x000000ffff0d7224 */ /* 0x000fce00078e00ff */
[----:B------:R-:W-:-:S07]  /*23be0*/  LEPC R20, `(.L_x_561) ;  /* 0x000000001014794e */ /* 0x000fce0000000000 */
[----:B0-----:R-:W-:Y:S05]  /*23bf0*/  CALL.ABS.NOINC R2 ;  /* 0x0000000002007343 */ /* 0x001fea0003c00000 */
.L_x_561:
[----:B------:R-:W-:-:S04]  /*23c00*/  IADD3 R0, R18, 0x18200, RZ ;  /* 0x0001820012007810 */ /* 0x000fc80007ffe0ff */
[----:B------:R-:W-:-:S13]  /*23c10*/  LOP3.LUT P0, RZ, R0, 0x9f, RZ, 0xc0, !PT ;  /* 0x0000009f00ff7812 */ /* 0x000fda000780c0ff */
[----:B------:R-:W-:Y:S05]  /*23c20*/  @!P0 BRA `(.L_x_562) ;  /* 0x0000000000408947 */ /* 0x000fea0003800000 */
        /* <DEDUP_REMOVED lines=8> */
[----:B------:R-:W-:Y:S01]  /*23cb0*/  MOV R12, 0x1 ;  /* 0x00000001000c7802 */ /* 0x000fe20000000f00 */
[----:B------:R-:W-:Y:S02]  /*23cc0*/  IMAD.U32 R6, RZ, RZ, UR6 ;  /* 0x00000006ff067e24 */ /* 0x000fe4000f8e00ff */
[----:B------:R-:W-:-:S02]  /*23cd0*/  IMAD.U32 R10, RZ, RZ, UR8 ;  /* 0x00000008ff0a7e24 */ /* 0x000fc4000f8e00ff */
[----:B------:R-:W-:Y:S02]  /*23ce0*/  IMAD.U32 R11, RZ, RZ, UR9 ;  /* 0x00000009ff0b7e24 */ /* 0x000fe4000f8e00ff */
[----:B------:R-:W-:Y:S02]  /*23cf0*/  IMAD.MOV.U32 R8, RZ, RZ, 0x70 ;  /* 0x00000070ff087424 */ /* 0x000fe400078e00ff */
[----:B------:R-:W-:-:S07]  /*23d00*/  IMAD.MOV.U32 R13, RZ, RZ, RZ ;  /* 0x000000ffff0d7224 */ /* 0x000fce00078e00ff */
[----:B------:R-:W-:-:S07]  /*23d10*/  LEPC R20, `(.L_x_562) ;  /* 0x000000001014794e */ /* 0x000fce0000000000 */
[----:B0-----:R-:W-:Y:S05]  /*23d20*/  CALL.ABS.NOINC R2 ;  /* 0x0000000002007343 */ /* 0x001fea0003c00000 */
.L_x_562:
[----:B------:R-:W0:Y:S02]  /*23d30*/  LDC R0, c[0x0][0x28c] ;  /* 0x0000a300ff007b82 */ /* 0x000e240000000800 */
[----:B0-----:R-:W-:-:S13]  /*23d40*/  ISETP.GE.AND P0, PT, R0, 0x1, PT ;  /* 0x000000010000780c */ /* 0x001fda0003f06270 */
[----:B------:R-:W-:Y:S05]  /*23d50*/  @!P0 BRA `(.L_x_560) ;  /* 0x00000020007c8947 */ /* 0x000fea0003800000 */
[----:B------:R-:W-:Y:S01]  /*23d60*/  IMAD.SHL.U32 R0, R16, 0x100, RZ ;  /* 0x0000010010007824 */ /* 0x000fe200078e00ff */
[----:B------:R0:W5:Y:S01]  /*23d70*/  LDL R4, [R1+0xd4] ;  /* 0x0000d40001047983 */ /* 0x0001620000100800 */
[----:B------:R-:W-:Y:S01]  /*23d80*/  IMAD.SHL.U32 R2, R17, 0x100, RZ ;  /* 0x0000010011027824 */ /* 0x000fe200078e00ff */
[----:B------:R-:W-:Y:S01]  /*23d90*/  MOV R3, RZ ;  /* 0x000000ff00037202 */ /* 0x000fe20000000f00 */
[C---:B------:R-:W-:Y:S01]  /*23da0*/  VIADD R9, R0.reuse, 0x8 ;  /* 0x0000000800097836 */ /* 0x040fe20000000000 */
[----:B------:R0:W5:Y:S01]  /*23db0*/  LDL R5, [R1+0xcc] ;  /* 0x0000cc0001057983 */ /* 0x0001620000100800 */
[C---:B------:R-:W-:Y:S02]  /*23dc0*/  VIADD R7, R0.reuse, 0x10 ;  /* 0x0000001000077836 */ /* 0x040fe40000000000 */
[C---:B------:R-:W-:Y:S01]  /*23dd0*/  VIADD R8, R0.reuse, 0x18 ;  /* 0x0000001800087836 */ /* 0x040fe20000000000 */
[----:B------:R0:W5:Y:S04]  /*23de0*/  LDL R6, [R1+0xd8] ;  /* 0x0000d80001067983 */ /* 0x0001680000100800 */
[----:B------:R1:W-:Y:S04]  /*23df0*/  STL [R1+0xc0], R9 ;  /* 0x0000c00901007387 */ /* 0x0003e80000100800 */
[----:B------:R2:W-:Y:S01]  /*23e00*/  STL [R1+0xbc], R7 ;  /* 0x0000bc0701007387 */ /* 0x0005e20000100800 */
[----:B-1----:R-:W-:-:S03]  /*23e10*/  IADD3 R9, R0, 0x20, RZ ;  /* 0x0000002000097810 */ /* 0x002fc60007ffe0ff */
[----:B------:R1:W-:Y:S01]  /*23e20*/  STL [R1+0xb8], R8 ;  /* 0x0000b80801007387 */ /* 0x0003e20000100800 */
[----:B--2---:R-:W-:-:S03]  /*23e30*/  VIADD R7, R0, 0x28 ;  /* 0x0000002800077836 */ /* 0x004fc60000000000 */
[----:B------:R2:W-:Y:S01]  /*23e40*/  STL [R1+0xb4], R9 ;  /* 0x0000b40901007387 */ /* 0x0005e20000100800 */
[----:B-1----:R-:W-:-:S03]  /*23e50*/  VIADD R8, R0, 0x30 ;  /* 0x0000003000087836 */ /* 0x002fc60000000000 */
[----:B------:R1:W-:Y:S01]  /*23e60*/  STL [R1+0xb0], R7 ;  /* 0x0000b00701007387 */ /* 0x0003e20000100800 */
[----:B--2---:R-:W-:-:S03]  /*23e70*/  VIADD R9, R0, 0x38 ;  /* 0x0000003800097836 */ /* 0x004fc60000000000 */
[----:B------:R2:W-:Y:S04]  /*23e80*/  STL [R1+0xac], R8 ;  /* 0x0000ac0801007387 */ /* 0x0005e80000100800 */
[----:B------:R3:W-:Y:S01]  /*23e90*/  STL [R1+0xa8], R9 ;  /* 0x0000a80901007387 */ /* 0x0007e20000100800 */
[C---:B-1----:R-:W-:Y:S01]  /*23ea0*/  IADD3 R7, R0.reuse, 0x40, RZ ;  /* 0x0000004000077810 */ /* 0x042fe20007ffe0ff */
[----:B--2---:R-:W-:-:S04]  /*23eb0*/  VIADD R8, R0, 0x48 ;  /* 0x0000004800087836 */ /* 0x004fc80000000000 */
[----:B------:R1:W-:Y:S01]  /*23ec0*/  STL [R1+0xa4], R7 ;  /* 0x0000a40701007387 */ /* 0x0003e20000100800 */
[----:B---3--:R-:W-:-:S03]  /*23ed0*/  VIADD R9, R0, 0x50 ;  /* 0x0000005000097836 */ /* 0x008fc60000000000 */
[----:B------:R2:W-:Y:S04]  /*23ee0*/  STL [R1+0xa0], R8 ;  /* 0x0000a00801007387 */ /* 0x0005e80000100800 */
[----:B------:R3:W-:Y:S01]  /*23ef0*/  STL [R1+0x9c], R9 ;  /* 0x00009c0901007387 */ /* 0x0007e20000100800 */
[C---:B-1----:R-:W-:Y:S01]  /*23f00*/  VIADD R7, R0.reuse, 0x58 ;  /* 0x0000005800077836 */ /* 0x042fe20000000000 */
[----:B--2---:R-:W-:-:S04]  /*23f10*/  IADD3 R8, R0, 0x60, RZ ;  /* 0x0000006000087810 */ /* 0x004fc80007ffe0ff */
[----:B------:R1:W-:Y:S01]  /*23f20*/  STL [R1+0x98], R7 ;  /* 0x0000980701007387 */ /* 0x0003e20000100800 */
[----:B---3--:R-:W-:-:S03]  /*23f30*/  VIADD R9, R0, 0x68 ;  /* 0x0000006800097836 */ /* 0x008fc60000000000 */
[----:B------:R2:W-:Y:S04]  /*23f40*/  STL [R1+0x94], R8 ;  /* 0x0000940801007387 */ /* 0x0005e80000100800 */
[----:B------:R3:W-:Y:S01]  /*23f50*/  STL [R1+0x90], R9 ;  /* 0x0000900901007387 */ /* 0x0007e20000100800 */
[C---:B-1----:R-:W-:Y:S02]  /*23f60*/  VIADD R7, R0.reuse, 0x70 ;  /* 0x0000007000077836 */ /* 0x042fe40000000000 */
[----:B--2---:R-:W-:-:S03]  /*23f70*/  VIADD R8, R0, 0x78 ;  /* 0x0000007800087836 */ /* 0x004fc60000000000 */
[----:B------:R1:W-:Y:S01]  /*23f80*/  STL [R1+0x8c], R7 ;  /* 0x00008c0701007387 */ /* 0x0003e20000100800 */
[----:B---3--:R-:W-:-:S03]  /*23f90*/  IADD3 R9, R0, 0x80, RZ ;  /* 0x0000008000097810 */ /* 0x008fc60007ffe0ff */
[----:B------:R2:W-:Y:S04]  /*23fa0*/  STL [R1+0x88], R8 ;  /* 0x0000880801007387 */ /* 0x0005e80000100800 */
[----:B------:R3:W-:Y:S01]  /*23fb0*/  STL [R1+0x84], R9 ;  /* 0x0000840901007387 */ /* 0x0007e20000100800 */
[C---:B-1----:R-:W-:Y:S02]  /*23fc0*/  VIADD R7, R0.reuse, 0x88 ;  /* 0x0000008800077836 */ /* 0x042fe40000000000 */
[----:B--2---:R-:W-:-:S03]  /*23fd0*/  VIADD R8, R0, 0x90 ;  /* 0x0000009000087836 */ /* 0x004fc60000000000 */
[----:B------:R1:W-:Y:S01]  /*23fe0*/  STL [R1+0x80], R7 ;  /* 0x0000800701007387 */ /* 0x0003e20000100800 */
[----:B---3--:R-:W-:-:S03]  /*23ff0*/  VIADD R9, R0, 0x98 ;  /* 0x0000009800097836 */ /* 0x008fc60000000000 */
        /* <DEDUP_REMOVED lines=60> */
[----:B------:R2:W-:Y:S01]  /*243c0*/  STL [R1+0x4], R8 ;  /* 0x0000040801007387 */ /* 0x0005e20000100800 */
[C---:B------:R-:W-:Y:S01]  /*243d0*/  VIADD R10, R2.reuse, 0xb0 ;  /* 0x000000b0020a7836 */ /* 0x040fe20000000000 */
[C---:B------:R-:W-:Y:S01]  /*243e0*/  IADD3 R13, R2.reuse, 0xc8, RZ ;  /* 0x000000c8020d7810 */ /* 0x040fe20007ffe0ff */
[C---:B------:R-:W-:Y:S01]  /*243f0*/  VIADD R11, R2.reuse, 0xb8 ;  /* 0x000000b8020b7836 */ /* 0x040fe20000000000 */
[----:B------:R3:W-:Y:S01]  /*24400*/  STL [R1], R9 ;  /* 0x0000000901007387 */ /* 0x0007e20000100800 */
[C---:B------:R-:W-:Y:S01]  /*24410*/  VIADD R12, R2.reuse, 0xc0 ;  /* 0x000000c0020c7836 */ /* 0x040fe20000000000 */
[C---:B------:R-:W-:Y:S01]  /*24420*/  IADD3 R17, R2.reuse, 0xe8, RZ ;  /* 0x000000e802117810 */ /* 0x040fe20007ffe0ff */
[C---:B-1----:R-:W-:Y:S02]  /*24430*/  VIADD R7, R2.reuse, 0x98 ;  /* 0x0000009802077836 */ /* 0x042fe40000000000 */
[C---:B------:R-:W-:Y:S02]  /*24440*/  VIADD R14, R2.reuse, 0xd0 ;  /* 0x000000d0020e7836 */ /* 0x040fe40000000000 */
[----:B--2---:R-:W-:-:S02]  /*24450*/  VIADD R8, R2, 0xa0 ;  /* 0x000000a002087836 */ /* 0x004fc40000000000 */
[C---:B------:R-:W-:Y:S01]  /*24460*/  VIADD R15, R2.reuse, 0xd8 ;  /* 0x000000d8020f7836 */ /* 0x040fe20000000000 */
[C---:B---3--:R-:W-:Y:S01]  /*24470*/  IADD3 R9, R2.reuse, 0xa8, RZ ;  /* 0x000000a802097810 */ /* 0x048fe20007ffe0ff */
[C---:B------:R-:W-:Y:S02]  /*24480*/  VIADD R16, R2.reuse, 0xe0 ;  /* 0x000000e002107836 */ /* 0x040fe40000000000 */
[C---:B------:R-:W-:Y:S02]  /*24490*/  VIADD R18, R2.reuse, 0xf0 ;  /* 0x000000f002127836 */ /* 0x040fe40000000000 */
[----:B0-----:R-:W-:-:S07]  /*244a0*/  VIADD R19, R2, 0xf8 ;  /* 0x000000f802137836 */ /* 0x001fce0000000000 */
.L_x_566:
[----:B------:R0:W-:Y:S04]  /*244b0*/  STL [R1+0x208], R0 ;  /* 0x0002080001007387 */ /* 0x0001e80000100800 */
[----:B0-----:R-:W2:Y:S01]  /*244c0*/  LDL R0, [R1+0xd0] ;  /* 0x0000d00001007983 */ /* 0x001ea20000100800 */
[----:B-----5:R-:W-:Y:S01]  /*244d0*/  SHF.L.U32 R21, R5, 0x1f, RZ ;  /* 0x0000001f05157819 */ /* 0x020fe200000006ff */
[----:B--2---:R-:W-:Y:S02]  /*244e0*/  IMAD R20, R6, 0x8, R0 ;  /* 0x0000000806147824 */ /* 0x004fe400078e0200 */
[----:B------:R0:W5:Y:S02]  /*244f0*/  LDL.LU R0, [R1+0x208] ;  /* 0x0002080001007983 */ /* 0x0001640000300800 */
[----:B------:R-:W1:Y:S02]  /*24500*/  SYNCS.PHASECHK.TRANS64.TRYWAIT P0, [R20+URZ+0x18], R21 ;  /* 0x00001815140075a7 */ /* 0x000e64000800017f */
[----:B01----:R-:W-:Y:S05]  /*24510*/  @!P0 BRA `(.L_x_563) ;  /* 0x0000003000bc8947 */ /* 0x003fea0003800000 */
.L_x_604:
[----:B-----5:R1:W-:Y:S02]  /*24520*/  STL [R1+0x208], R0 ;  /* 0x0002080001007387 */ /* 0x0203e40000100800 */
[----:B-1----:R-:W1:Y:S02]  /*24530*/  S2R R0, SR_TID.X ;  /* 0x0000000000007919 */ /* 0x002e640000002100 */
[----:B-1----:R-:W-:Y:S02]  /*24540*/  LOP3.LUT P0, RZ, R0, 0x7f, RZ, 0xc0, !PT ;  /* 0x0000007f00ff7812 */ /* 0x002fe4000780c0ff */
[----:B------:R1:W5:Y:S01]  /*24550*/  LDL.LU R0, [R1+0x208] ;  /* 0x0002080001007983 */ /* 0x0003620000300800 */
[----:B------:R-:W-:-:S04]  /*24560*/  UPRMT UR4, UR46, 0x9910, URZ ;  /* 0x000099102e047896 */ /* 0x000fc8000800003f */
[----:B------:R-:W-:-:S06]  /*24570*/  UISETP.NE.AND UP0, UPT, UR4, 0x2, UPT ;  /* 0x000000020400788c */ /* 0x000fcc000bf05270 */
[----:B0-----:R-:W0:Y:S02]  /*24580*/  @!P0 LDC R21, c[0x0][0x500] ;  /* 0x00014000ff158b82 */ /* 0x001e240000000800 */
[----:B0-----:R1:W-:Y:S01]  /*24590*/  @!P0 SYNCS.ARRIVE.TRANS64 RZ, [R20+URZ], R21 ;  /* 0x0000001514ff89a7 */ /* 0x0013e2000800003f */
[----:B------:R-:W-:-:S13]  /*245a0*/  PLOP3.LUT P0, PT, PT, PT, UP0, 0x80, 0x0 ;  /* 0x000000000000781c */ /* 0x000fda0003f0f008 */
[----:B-1----:R-:W-:Y:S05]  /*245b0*/  @P0 BRA `(.L_x_564) ;  /* 0x0000000000040947 */ /* 0x002fea0003800000 */
[----:B------:R-:W-:Y:S01]  /*245c0*/  BPT.TRAP 0x1 ;  /* 0x000000040000795c */ /* 0x000fe20000300000 */
.L_x_564:
[----:B-----5:R0:W-:Y:S04]  /*245d0*/  STL [R1+0x208], R0 ;  /* 0x0002080001007387 */ /* 0x0201e80000100800 */
[----:B0-----:R-:W2:Y:S02]  /*245e0*/  LDL R0, [R1+0xc8] ;  /* 0x0000c80001007983 */ /* 0x001ea40000100800 */
[----:B--2---:R-:W-:Y:S02]  /*245f0*/  ISETP.NE.AND P0, PT, R0, RZ, PT ;  /* 0x000000ff0000720c */ /* 0x004fe40003f05270 */
[----:B------:R0:W5:Y:S11]  /*24600*/  LDL.LU R0, [R1+0x208] ;  /* 0x0002080001007983 */ /* 0x0001760000300800 */
[----:B0-----:R-:W-:Y:S05]  /*24610*/  @P0 BRA `(.L_x_565) ;  /* 0x0000000000040947 */ /* 0x001fea0003800000 */
[----:B------:R-:W-:Y:S01]  /*24620*/  BPT.TRAP 0x1 ;  /* 0x000000040000795c */ /* 0x000fe20000300000 */
.L_x_565:
[----:B------:R0:W-:Y:S04]  /*24630*/  STL [R1+0x21c], R16 ;  /* 0x00021c1001007387 */ /* 0x0001e80000100800 */
[----:B0-----:R-:W2:Y:S04]  /*24640*/  LDL R16, [R1+0xc0] ;  /* 0x0000c00001107983 */ /* 0x001ea80000100800 */
[----:B------:R0:W-:Y:S04]  /*24650*/  STL [R1+0x218], R17 ;  /* 0x0002181101007387 */ /* 0x0001e80000100800 */
[----:B0-----:R-:W3:Y:S04]  /*24660*/  LDL R17, [R1+0xbc] ;  /* 0x0000bc0001117983 */ /* 0x001ee80000100800 */
[----:B------:R0:W-:Y:S04]  /*24670*/  STL [R1+0x214], R18 ;  /* 0x0002141201007387 */ /* 0x0001e80000100800 */
[----:B0-----:R-:W4:Y:S04]  /*24680*/  LDL R18, [R1+0xb8] ;  /* 0x0000b80001127983 */ /* 0x001f280000100800 */
[----:B------:R0:W-:Y:S04]  /*24690*/  STL [R1+0x210], R19 ;  /* 0x0002101301007387 */ /* 0x0001e80000100800 */
[----:B0-----:R-:W3:Y:S04]  /*246a0*/  LDL R19, [R1+0xd0] ;  /* 0x0000d00001137983 */ /* 0x001ee80000100800 */
[----:B------:R0:W-:Y:S04]  /*246b0*/  STL [R1+0x20c], R5 ;  /* 0x00020c0501007387 */ /* 0x0001e80000100800 */
[----:B------:R1:W-:Y:S01]  /*246c0*/  STL [R1+0x208], R4 ;  /* 0x0002080401007387 */ /* 0x0003e20000100800 */
[----:B------:R-:W-:-:S03]  /*246d0*/  R2UR UR9, R20 ;  /* 0x00000000140972ca */ /* 0x000fc600000e0000 */
[----:B0-----:R-:W4:Y:S04]  /*246e0*/  LDL R5, [R1+0xb0] ;  /* 0x0000b00001057983 */ /* 0x001f280000100800 */
[----:B-1----:R-:W4:Y:S01]  /*246f0*/  LDL R4, [R1+0xc4] ;  /* 0x0000c40001047983 */ /* 0x002f220000100800 */
[----:B--2---:R-:W-:Y:S02]  /*24700*/  R2UR UR19, R16 ;  /* 0x00000000101372ca */ /* 0x004fe400000e0000 */
[----:B---3--:R-:W-:Y:S02]  /*24710*/  LEA R20, R6, R19, 0xf ;  /* 0x0000001306147211 */ /* 0x008fe400078e78ff */
[----:B------:R-:W2:Y:S04]  /*24720*/  LDL R19, [R1+0xb4] ;  /* 0x0000b40001137983 */ /* 0x000ea80000100800 */
[----:B------:R-:W3:Y:S01]  /*24730*/  LDL.LU R16, [R1+0x21c] ;  /* 0x00021c0001107983 */ /* 0x000ee20000300800 */
[----:B----4-:R-:W-:-:S03]  /*24740*/  R2UR UR12, R4 ;  /* 0x00000000040c72ca */ /* 0x010fc600000e0000 */
[----:B------:R-:W4:Y:S01]  /*24750*/  LDL R4, [R1+0xac] ;  /* 0x0000ac0001047983 */ /* 0x000f220000100800 */
[----:B------:R-:W-:Y:S02]  /*24760*/  R2UR UR13, R20 ;  /* 0x00000000140d72ca */ /* 0x000fe400000e0000 */
[----:B------:R-:W-:Y:S01]  /*24770*/  R2UR UR11, R3 ;  /* 0x00000000030b72ca */ /* 0x000fe200000e0000 */
[----:B------:R-:W-:Y:S01]  /*24780*/  UIADD3 UR14, UP0, UR36, 0xf0, URZ ;  /* 0x000000f0240e7890 */ /* 0x000fe2000ff1e03f */
[----:B-----5:R-:W-:-:S03]  /*24790*/  R2UR UR10, R0 ;  /* 0x00000000000a72ca */ /* 0x020fc600000e0000 */
[----:B------:R-:W-:-:S06]  /*247a0*/  UIADD3.X UR15, URZ, UR37, URZ, UP0, !UPT ;  /* 0x000000253f0f7290 */ /* 0x000fcc00087fe43f */
[----:B------:R-:W-:Y:S02]  /*247b0*/  UIADD3 UR8, UR13, 0x200, URZ ;  /* 0x000002000d087890 */ /* 0x000fe4000fffe03f */
[----:B------:R-:W-:Y:S01]  /*247c0*/  USHF.L.U32 UR11, UR11, 0x5, URZ ;  /* 0x000000050b0b7899 */ /* 0x000fe2000800063f */
[----:B------:R-:W-:Y:S01]  /*247d0*/  UMOV UR4, 0x0 ;  /* 0x0000000000047882 */ /* 0x000fe20000000000 */
[----:B------:R-:W-:Y:S01]  /*247e0*/  UMOV UR5, 0x10000000 ;  /* 0x1000000000057882 */ /* 0x000fe20000000000 */
[----:B------:R-:W-:Y:S02]  /*247f0*/  R2UR UR20, R17 ;  /* 0x00000000111472ca */ /* 0x000fe400000e0000 */
[----:B------:R-:W3:Y:S01]  /*24800*/  LDL.LU R17, [R1+0x218] ;  /* 0x0002180001117983 */ /* 0x000ee20000300800 */
[----:B------:R-:W-:-:S03]  /*24810*/  R2UR UR23, R5 ;  /* 0x00000000051772ca */ /* 0x000fc600000e0000 */
[----:B------:R0:W-:Y:S01]  /*24820*/  UTMALDG.3D [UR8], [UR14], desc[UR4] ;  /* 0x000004080e0075b4 */ /* 0x0001e20008011000 */
[----:B------:R-:W3:Y:S01]  /*24830*/  LDL R5, [R1+0xa4] ;  /* 0x0000a40001057983 */ /* 0x000ee20000100800 */
[----:B0-----:R-:W-:Y:S01]  /*24840*/  UMOV UR10, UR19 ;  /* 0x00000013000a7c82 */ /* 0x001fe20008000000 */
[----:B----4-:R-:W-:Y:S02]  /*24850*/  R2UR UR19, R4 ;  /* 0x00000000041372ca */ /* 0x010fe400000e0000 */
[----:B------:R-:W4:Y:S01]  /*24860*/  LDL R4, [R1+0xa0] ;  /* 0x0000a00001047983 */ /* 0x000f220000100800 */
[----:B------:R-:W-:Y:S01]  /*24870*/  R2UR UR21, R18 ;  /* 0x00000000121572ca */ /* 0x000fe200000e0000 */
[----:B------:R-:W-:Y:S02]  /*24880*/  UIADD3 UR16, UR13, 0x600, URZ ;  /* 0x000006000d107890 */ /* 0x000fe4000fffe03f */
[----:B------:R-:W4:Y:S01]  /*24890*/  LDL R18, [R1+0xa8] ;  /* 0x0000a80001127983 */ /* 0x000f220000100800 */
[----:B--2---:R-:W-:Y:S01]  /*248a0*/  R2UR UR22, R19 ;  /* 0x00000000131672ca */ /* 0x004fe200000e0000 */
[----:B------:R-:W-:-:S02]  /*248b0*/  UIADD3 UR17, UR13, 0xa00, URZ ;  /* 0x00000a000d117890 */ /* 0x000fc4000fffe03f */
[----:B------:R-:W-:Y:S01]  /*248c0*/  UIADD3 UR18, UR13, 0xe00, URZ ;  /* 0x00000e000d127890 */ /* 0x000fe2000fffe03f */
[----:B------:R-:W2:Y:S01]  /*248d0*/  LDL R19, [R1+0x54] ;  /* 0x0000540001137983 */ /* 0x000ea20000100800 */
[----:B------:R-:W-:Y:S02]  /*248e0*/  UMOV UR8, UR16 ;  /* 0x0000001000087c82 */ /* 0x000fe40008000000 */
[----:B------:R0:W-:Y:S02]  /*248f0*/  UTMALDG.3D [UR8], [UR14], desc[UR4] ;  /* 0x000004080e0075b4 */ /* 0x0001e40008011000 */
[----:B0-----:R-:W-:Y:S01]  /*24900*/  UMOV UR8, UR17 ;  /* 0x0000001100087c82 */ /* 0x001fe20008000000 */
[----:B------:R-:W-:Y:S02]  /*24910*/  UMOV UR10, UR20 ;  /* 0x00000014000a7c82 */ /* 0x000fe40008000000 */
[----:B------:R0:W-:Y:S02]  /*24920*/  UTMALDG.3D [UR8], [UR14], desc[UR4] ;  /* 0x000004080e0075b4 */ /* 0x0001e40008011000 */
[----:B0-----:R-:W-:Y:S01]  /*24930*/  UMOV UR8, UR18 ;  /* 0x0000001200087c82 */ /* 0x001fe20008000000 */
[----:B------:R-:W-:Y:S01]  /*24940*/  UMOV UR10, UR21 ;  /* 0x00000015000a7c82 */ /* 0x000fe20008000000 */
[----:B---3--:R-:W-:Y:S01]  /*24950*/  R2UR UR21, R5 ;  /* 0x00000000051572ca */ /* 0x008fe200000e0000 */
[----:B------:R0:W-:Y:S01]  /*24960*/  UTMALDG.3D [UR8], [UR14], desc[UR4] ;  /* 0x000004080e0075b4 */ /* 0x0001e20008011000 */
[----:B------:R-:W3:Y:S01]  /*24970*/  LDL R5, [R1+0x98] ;  /* 0x0000980001057983 */ /* 0x000ee20000100800 */
[----:B0-----:R-:W-:Y:S01]  /*24980*/  UMOV UR10, UR22 ;  /* 0x00000016000a7c82 */ /* 0x001fe20008000000 */
[----:B----4-:R-:W-:-:S02]  /*24990*/  R2UR UR22, R4 ;  /* 0x00000000041672ca */ /* 0x010fc400000e0000 */
[----:B------:R-:W4:Y:S01]  /*249a0*/  LDL R4, [R1+0x94] ;  /* 0x0000940001047983 */ /* 0x000f220000100800 */
[----:B------:R-:W-:Y:S01]  /*249b0*/  UIADD3 UR16, UR13, 0x1200, URZ ;  /* 0x000012000d107890 */ /* 0x000fe2000fffe03f */
[----:B------:R-:W-:Y:S02]  /*249c0*/  R2UR UR20, R18 ;  /* 0x00000000121472ca */ /* 0x000fe400000e0000 */
[----:B------:R-:W2:Y:S01]  /*249d0*/  LDL R18, [R1+0x9c] ;  /* 0x00009c0001127983 */ /* 0x000ea20000100800 */
[----:B------:R-:W-:Y:S02]  /*249e0*/  UIADD3 UR17, UR13, 0x1600, URZ ;  /* 0x000016000d117890 */ /* 0x000fe4000fffe03f */
[----:B------:R-:W-:Y:S01]  /*249f0*/  UIADD3 UR18, UR13, 0x1a00, URZ ;  /* 0x00001a000d127890 */ /* 0x000fe2000fffe03f */
[----:B------:R-:W-:Y:S02]  /*24a00*/  UMOV UR8, UR16 ;  /* 0x0000001000087c82 */ /* 0x000fe40008000000 */
[----:B------:R0:W-:Y:S02]  /*24a10*/  UTMALDG.3D [UR8], [UR14], desc[UR4] ;  /* 0x000004080e0075b4 */ /* 0x0001e40008011000 */
[----:B0-----:R-:W-:Y:S01]  /*24a20*/  UMOV UR8, UR17 ;  /* 0x0000001100087c82 */ /* 0x001fe20008000000 */
[----:B------:R-:W-:-:S02]  /*24a30*/  UMOV UR10, UR23 ;  /* 0x00000017000a7c82 */ /* 0x000fc40008000000 */
[----:B------:R0:W-:Y:S02]  /*24a40*/  UTMALDG.3D [UR8], [UR14], desc[UR4] ;  /* 0x000004080e0075b4 */ /* 0x0001e40008011000 */
[----:B0-----:R-:W-:Y:S01]  /*24a50*/  UMOV UR8, UR18 ;  /* 0x0000001200087c82 */ /* 0x001fe20008000000 */
[----:B------:R-:W-:Y:S02]  /*24a60*/  UMOV UR10, UR19 ;  /* 0x00000013000a7c82 */ /* 0x000fe40008000000 */
[----:B------:R0:W-:Y:S01]  /*24a70*/  UTMALDG.3D [UR8], [UR14], desc[UR4] ;  /* 0x000004080e0075b4 */ /* 0x0001e20008011000 */
[----:B---3--:R-:W-:Y:S02]  /*24a80*/  R2UR UR19, R5 ;  /* 0x00000000051372ca */ /* 0x008fe400000e0000 */
[----:B------:R-:W3:Y:S01]  /*24a90*/  LDL R5, [R1+0x8c] ;  /* 0x00008c0001057983 */ /* 0x000ee20000100800 */
[----:B0-----:R-:W-:Y:S01]  /*24aa0*/  UMOV UR10, UR20 ;  /* 0x00000014000a7c82 */ /* 0x001fe20008000000 */
[----:B----4-:R-:W-:-:S02]  /*24ab0*/  R2UR UR20, R4 ;  /* 0x00000000041472ca */ /* 0x010fc400000e0000 */
[----:B------:R-:W4:Y:S01]  /*24ac0*/  LDL R4, [R1+0x88] ;  /* 0x0000880001047983 */ /* 0x000f220000100800 */
[----:B------:R-:W-:Y:S01]  /*24ad0*/  UIADD3 UR16, UR13, 0x1e00, URZ ;  /* 0x00001e000d107890 */ /* 0x000fe2000fffe03f */
[----:B--2---:R-:W-:Y:S02]  /*24ae0*/  R2UR UR23, R18 ;  /* 0x00000000121772ca */ /* 0x004fe400000e0000 */
        /* <DEDUP_REMOVED lines=89> */
[----:B--2---:R-:W-:Y:S01]  /*25080*/  R2UR UR23, R18 ;  /* 0x00000000121772ca */ /* 0x004fe200000e0000 */
[----:B------:R-:W-:Y:S01]  /*25090*/  UIADD3 UR17, UR13, 0x5e00, URZ ;  /* 0x00005e000d117890 */ /* 0x000fe2000fffe03f */
[----:B------:R-:W2:Y:S01]  /*250a0*/  LDL R18, [R1+0x50] ;  /* 0x0000500001127983 */ /* 0x000ea20000100800 */
[----:B------:R-:W-:-:S03]  /*250b0*/  UIADD3 UR18, UR13, 0x6200, URZ ;  /* 0x000062000d127890 */ /* 0x000fc6000fffe03f */
[----:B------:R-:W-:Y:S01]  /*250c0*/  UMOV UR8, UR16 ;  /* 0x0000001000087c82 */ /* 0x000fe20008000000 */
[----:B------:R-:W-:Y:S01]  /*250d0*/  UIADD3 UR16, UR13, 0x6600, URZ ;  /* 0x000066000d107890 */ /* 0x000fe2000fffe03f */
[----:B------:R0:W-:Y:S02]  /*250e0*/  UTMALDG.3D [UR8], [UR14], desc[UR4] ;  /* 0x000004080e0075b4 */ /* 0x0001e40008011000 */
[----:B0-----:R-:W-:Y:S01]  /*250f0*/  UMOV UR8, UR17 ;  /* 0x0000001100087c82 */ /* 0x001fe20008000000 */
[----:B------:R-:W-:Y:S02]  /*25100*/  UMOV UR10, UR21 ;  /* 0x00000015000a7c82 */ /* 0x000fe40008000000 */
[----:B------:R0:W-:Y:S02]  /*25110*/  UTMALDG.3D [UR8], [UR14], desc[UR4] ;  /* 0x000004080e0075b4 */ /* 0x0001e40008011000 */
[----:B0-----:R-:W-:Y:S01]  /*25120*/  UMOV UR8, UR18 ;  /* 0x0000001200087c82 */ /* 0x001fe20008000000 */
[----:B------:R-:W-:-:S02]  /*25130*/  UMOV UR10, UR22 ;  /* 0x00000016000a7c82 */ /* 0x000fc40008000000 */
[----:B------:R0:W-:Y:S02]  /*25140*/  UTMALDG.3D [UR8], [UR14], desc[UR4] ;  /* 0x000004080e0075b4 */ /* 0x0001e40008011000 */
[----:B0-----:R-:W-:Y:S01]  /*25150*/  UMOV UR8, UR16 ;  /* 0x0000001000087c82 */ /* 0x001fe20008000000 */
[----:B------:R-:W-:Y:S01]  /*25160*/  UMOV UR10, UR23 ;  /* 0x00000017000a7c82 */ /* 0x000fe20008000000 */
[----:B---3--:R-:W-:Y:S01]  /*25170*/  R2UR UR23, R5 ;  /* 0x00000000051772ca */ /* 0x008fe200000e0000 */
[----:B------:R0:W-:Y:S01]  /*25180*/  UTMALDG.3D [UR8], [UR14], desc[UR4] ;  /* 0x000004080e0075b4 */ /* 0x0001e20008011000 */
[----:B------:R-:W3:Y:S01]  /*25190*/  LDL R5, [R1+0x44] ;  /* 0x0000440001057983 */ /* 0x000ee20000100800 */
[----:B0-----:R-:W-:Y:S01]  /*251a0*/  UMOV UR10, UR19 ;  /* 0x00000013000a7c82 */ /* 0x001fe20008000000 */
[----:B----4-:R-:W-:Y:S02]  /*251b0*/  R2UR UR19, R4 ;  /* 0x00000000041372ca */ /* 0x010fe400000e0000 */
[----:B------:R-:W4:Y:S01]  /*251c0*/  LDL R4, [R1+0x40] ;  /* 0x0000400001047983 */ /* 0x000f220000100800 */
[----:B------:R-:W-:Y:S01]  /*251d0*/  R2UR UR21, R19 ;  /* 0x00000000131572ca */ /* 0x000fe200000e0000 */
[----:B------:R-:W-:Y:S01]  /*251e0*/  UIADD3 UR17, UR13, 0x6a00, URZ ;  /* 0x00006a000d117890 */ /* 0x000fe2000fffe03f */
[----:B--2---:R-:W-:Y:S01]  /*251f0*/  R2UR UR22, R18 ;  /* 0x00000000121672ca */ /* 0x004fe200000e0000 */
[----:B------:R-:W-:Y:S01]  /*25200*/  UIADD3 UR18, UR13, 0x6e00, URZ ;  /* 0x00006e000d127890 */ /* 0x000fe2000fffe03f */
[----:B------:R-:W2:Y:S01]  /*25210*/  LDL R18, [R1+0x3c] ;  /* 0x00003c0001127983 */ /* 0x000ea20000100800 */
[----:B------:R-:W-:-:S03]  /*25220*/  UIADD3 UR16, UR13, 0x7200, URZ ;  /* 0x000072000d107890 */ /* 0x000fc6000fffe03f */
[----:B------:R-:W-:Y:S01]  /*25230*/  UMOV UR8, UR17 ;  /* 0x0000001100087c82 */ /* 0x000fe20008000000 */
[----:B------:R-:W-:Y:S01]  /*25240*/  UIADD3 UR6, UP1, UR36, 0x1f0, URZ ;  /* 0x000001f024067890 */ /* 0x000fe2000ff3e03f */
[----:B------:R0:W-:Y:S01]  /*25250*/  UTMALDG.3D [UR8], [UR14], desc[UR4] ;  /* 0x000004080e0075b4 */ /* 0x0001e20008011000 */
[----:B------:R-:W2:Y:S01]  /*25260*/  LDL R19, [R1+0x8] ;  /* 0x0000080001137983 */ /* 0x000ea20000100800 */
[----:B0-----:R-:W-:Y:S01]  /*25270*/  UMOV UR8, UR18 ;  /* 0x0000001200087c82 */ /* 0x001fe20008000000 */
[----:B------:R-:W-:Y:S02]  /*25280*/  UMOV UR10, UR20 ;  /* 0x00000014000a7c82 */ /* 0x000fe40008000000 */
[----:B------:R0:W-:Y:S02]  /*25290*/  UTMALDG.3D [UR8], [UR14], desc[UR4] ;  /* 0x000004080e0075b4 */ /* 0x0001e40008011000 */
[----:B0-----:R-:W-:Y:S01]  /*252a0*/  UMOV UR8, UR16 ;  /* 0x0000001000087c82 */ /* 0x001fe20008000000 */
[----:B------:R-:W-:-:S02]  /*252b0*/  UMOV UR10, UR21 ;  /* 0x00000015000a7c82 */ /* 0x000fc40008000000 */
[----:B------:R0:W-:Y:S02]  /*252c0*/  UTMALDG.3D [UR8], [UR14], desc[UR4] ;  /* 0x000004080e0075b4 */ /* 0x0001e40008011000 */
[----:B0-----:R-:W-:Y:S01]  /*252d0*/  UMOV UR10, UR22 ;  /* 0x00000016000a7c82 */ /* 0x001fe20008000000 */
[----:B---3--:R-:W-:Y:S02]  /*252e0*/  R2UR UR21, R5 ;  /* 0x00000000051572ca */ /* 0x008fe400000e0000 */
[----:B------:R-:W3:Y:S01]  /*252f0*/  LDL R5, [R1+0x38] ;  /* 0x0000380001057983 */ /* 0x000ee20000100800 */
[----:B----4-:R-:W-:-:S03]  /*25300*/  R2UR UR22, R4 ;  /* 0x00000000041672ca */ /* 0x010fc600000e0000 */
[----:B------:R-:W4:Y:S01]  /*25310*/  LDL R4, [R1+0x34] ;  /* 0x0000340001047983 */ /* 0x000f220000100800 */
[----:B------:R-:W-:Y:S01]  /*25320*/  UIADD3 UR17, UR13, 0x7600, URZ ;  /* 0x000076000d117890 */ /* 0x000fe2000fffe03f */
[----:B------:R-:W-:Y:S01]  /*25330*/  R2UR UR20, R2 ;  /* 0x00000000021472ca */ /* 0x000fe200000e0000 */
[----:B------:R-:W-:Y:S02]  /*25340*/  UIADD3 UR18, UR13, 0x7a00, URZ ;  /* 0x00007a000d127890 */ /* 0x000fe4000fffe03f */
[----:B------:R-:W-:-:S03]  /*25350*/  UIADD3 UR16, UR13, 0x7e00, URZ ;  /* 0x00007e000d107890 */ /* 0x000fc6000fffe03f */
[----:B------:R-:W-:Y:S02]  /*25360*/  UMOV UR8, UR17 ;  /* 0x0000001100087c82 */ /* 0x000fe40008000000 */
[----:B------:R0:W-:Y:S02]  /*25370*/  UTMALDG.3D [UR8], [UR14], desc[UR4] ;  /* 0x000004080e0075b4 */ /* 0x0001e40008011000 */
[----:B0-----:R-:W-:Y:S01]  /*25380*/  UMOV UR8, UR18 ;  /* 0x0000001200087c82 */ /* 0x001fe20008000000 */
[----:B------:R-:W-:Y:S01]  /*25390*/  UMOV UR10, UR23 ;  /* 0x00000017000a7c82 */ /* 0x000fe20008000000 */
[----:B--2---:R-:W-:Y:S01]  /*253a0*/  R2UR UR23, R18 ;  /* 0x00000000121772ca */ /* 0x004fe200000e0000 */
[----:B------:R0:W-:Y:S01]  /*253b0*/  UTMALDG.3D [UR8], [UR14], desc[UR4] ;  /* 0x000004080e0075b4 */ /* 0x0001e20008011000 */
[----:B------:R-:W2:Y:S01]  /*253c0*/  LDL R18, [R1+0x30] ;  /* 0x0000300001127983 */ /* 0x000ea20000100800 */
        /* <DEDUP_REMOVED lines=8> */
[----:B------:R-:W-:Y:S02]  /*25450*/  UIADD3.X UR7, URZ, UR37, URZ, UP1, !UPT ;  /* 0x000000253f077290 */ /* 0x000fe40008ffe43f */
[----:B------:R-:W-:Y:S02]  /*25460*/  UIADD3 UR17, UR13, 0x18200, URZ ;  /* 0x000182000d117890 */ /* 0x000fe4000fffe03f */
[----:B------:R-:W-:Y:S02]  /*25470*/  UIADD3 UR18, UR13, 0x18600, URZ ;  /* 0x000186000d127890 */ /* 0x000fe4000fffe03f */
[----:B------:R-:W-:-:S03]  /*25480*/  UIADD3 UR16, UR13, 0x18a00, URZ ;  /* 0x00018a000d107890 */ /* 0x000fc6000fffe03f */
[----:B------:R-:W-:Y:S01]  /*25490*/  UMOV UR8, UR17 ;  /* 0x0000001100087c82 */ /* 0x000fe20008000000 */
[----:B------:R-:W-:Y:S01]  /*254a0*/  UIADD3 UR17, UR13, 0x18e00, URZ ;  /* 0x00018e000d117890 */ /* 0x000fe2000fffe03f */
[----:B------:R0:W-:Y:S02]  /*254b0*/  UTMALDG.3D [UR8], [UR6], desc[UR4] ;  /* 0x00000408060075b4 */ /* 0x0001e40008011000 */
[----:B0-----:R-:W-:Y:S01]  /*254c0*/  UMOV UR8, UR18 ;  /* 0x0000001200087c82 */ /* 0x001fe20008000000 */
[----:B------:R-:W-:Y:S01]  /*254d0*/  UMOV UR10, UR21 ;  /* 0x00000015000a7c82 */ /* 0x000fe20008000000 */
[----:B------:R-:W-:Y:S01]  /*254e0*/  UIADD3 UR18, UR13, 0x19200, URZ ;  /* 0x000192000d127890 */ /* 0x000fe2000fffe03f */
[----:B------:R0:W-:Y:S01]  /*254f0*/  UTMALDG.3D [UR8], [UR6], desc[UR4] ;  /* 0x00000408060075b4 */ /* 0x0001e20008011000 */
[----:B--2---:R-:W-:Y:S02]  /*25500*/  R2UR UR21, R18 ;  /* 0x00000000121572ca */ /* 0x004fe400000e0000 */
[----:B------:R-:W2:Y:S01]  /*25510*/  LDL R18, [R1+0x24] ;  /* 0x0000240001127983 */ /* 0x000ea20000100800 */
        /* <DEDUP_REMOVED lines=11> */
[----:B------:R-:W-:Y:S02]  /*255d0*/  UIADD3 UR14, UR13, 0x19600, URZ ;  /* 0x000196000d0e7890 */ /* 0x000fe4000fffe03f */
[----:B------:R-:W-:Y:S01]  /*255e0*/  UIADD3 UR15, UR13, 0x19a00, URZ ;  /* 0x00019a000d0f7890 */ /* 0x000fe2000fffe03f */
[----:B------:R-:W-:Y:S02]  /*255f0*/  UMOV UR10, UR19 ;  /* 0x00000013000a7c82 */ /* 0x000fe40008000000 */
[----:B------:R0:W-:Y:S02]  /*25600*/  UTMALDG.3D [UR8], [UR6], desc[UR4] ;  /* 0x00000408060075b4 */ /* 0x0001e40008011000 */
[----:B0-----:R-:W-:Y:S01]  /*25610*/  UMOV UR8, UR14 ;  /* 0x0000000e00087c82 */ /* 0x001fe20008000000 */
[----:B------:R-:W-:Y:S02]  /*25620*/  UMOV UR10, UR20 ;  /* 0x00000014000a7c82 */ /* 0x000fe40008000000 */
[----:B------:R0:W-:Y:S01]  /*25630*/  UTMALDG.3D [UR8], [UR6], desc[UR4] ;  /* 0x00000408060075b4 */ /* 0x0001e20008011000 */
[----:B--2---:R-:W-:-:S02]  /*25640*/  R2UR UR19, R18 ;  /* 0x00000000121372ca */ /* 0x004fc400000e0000 */
[----:B------:R-:W2:Y:S01]  /*25650*/  LDL R18, [R1+0x18] ;  /* 0x0000180001127983 */ /* 0x000ea20000100800 */
[----:B0-----:R-:W-:Y:S01]  /*25660*/  UMOV UR8, UR15 ;  /* 0x0000000f00087c82 */ /* 0x001fe20008000000 */
[----:B------:R-:W-:Y:S02]  /*25670*/  UMOV UR10, UR21 ;  /* 0x00000015000a7c82 */ /* 0x000fe40008000000 */
[----:B------:R0:W-:Y:S02]  /*25680*/  UTMALDG.3D [UR8], [UR6], desc[UR4] ;  /* 0x00000408060075b4 */ /* 0x0001e40008011000 */
[----:B0-----:R-:W-:Y:S01]  /*25690*/  UMOV UR10, UR17 ;  /* 0x00000011000a7c82 */ /* 0x001fe20008000000 */
[----:B---3--:R-:W-:Y:S02]  /*256a0*/  R2UR UR20, R5 ;  /* 0x00000000051472ca */ /* 0x008fe400000e0000 */
[----:B------:R-:W3:Y:S01]  /*256b0*/  LDL R5, [R1+0x14] ;  /* 0x0000140001057983 */ /* 0x000ee20000100800 */
[----:B----4-:R-:W-:-:S03]  /*256c0*/  R2UR UR17, R4 ;  /* 0x00000000041172ca */ /* 0x010fc600000e0000 */
[----:B------:R-:W4:Y:S01]  /*256d0*/  LDL R4, [R1+0x10] ;  /* 0x0000100001047983 */ /* 0x000f220000100800 */
[----:B------:R-:W-:Y:S02]  /*256e0*/  UIADD3 UR16, UR13, 0x19e00, URZ ;  /* 0x00019e000d107890 */ /* 0x000fe4000fffe03f */
[----:B------:R-:W-:Y:S02]  /*256f0*/  UIADD3 UR14, UR13, 0x1a200, URZ ;  /* 0x0001a2000d0e7890 */ /* 0x000fe4000fffe03f */
[----:B------:R-:W-:-:S03]  /*25700*/  UIADD3 UR15, UR13, 0x1a600, URZ ;  /* 0x0001a6000d0f7890 */ /* 0x000fc6000fffe03f */
[----:B------:R-:W-:Y:S02]  /*25710*/  UMOV UR8, UR16 ;  /* 0x0000001000087c82 */ /* 0x000fe40008000000 */
[----:B------:R0:W-:Y:S02]  /*25720*/  UTMALDG.3D [UR8], [UR6], desc[UR4] ;  /* 0x00000408060075b4 */ /* 0x0001e40008011000 */
[----:B0-----:R-:W-:Y:S01]  /*25730*/  UMOV UR8, UR14 ;  /* 0x0000000e00087c82 */ /* 0x001fe20008000000 */
[----:B------:R-:W-:Y:S02]  /*25740*/  UMOV UR10, UR18 ;  /* 0x00000012000a7c82 */ /* 0x000fe40008000000 */
[----:B------:R0:W-:Y:S01]  /*25750*/  UTMALDG.3D [UR8], [UR6], desc[UR4] ;  /* 0x00000408060075b4 */ /* 0x0001e20008011000 */
[----:B--2---:R-:W-:Y:S02]  /*25760*/  R2UR UR18, R18 ;  /* 0x00000000121272ca */ /* 0x004fe400000e0000 */
        /* <DEDUP_REMOVED lines=8> */
[----:B------:R-:W4:Y:S01]  /*257f0*/  LDL R4, [R1] ;  /* 0x0000000001047983 */ /* 0x000f220000100800 */
[----:B------:R-:W-:Y:S02]  /*25800*/  UIADD3 UR16, UR13, 0x1aa00, URZ ;  /* 0x0001aa000d107890 */ /* 0x000fe4000fffe03f */
[----:B------:R-:W-:Y:S02]  /*25810*/  UIADD3 UR14, UR13, 0x1ae00, URZ ;  /* 0x0001ae000d0e7890 */ /* 0x000fe4000fffe03f */
[----:B------:R-:W-:-:S03]  /*25820*/  UIADD3 UR15, UR13, 0x1b200, URZ ;  /* 0x0001b2000d0f7890 */ /* 0x000fc6000fffe03f */
[----:B------:R-:W-:Y:S01]  /*25830*/  UMOV UR8, UR16 ;  /* 0x0000001000087c82 */ /* 0x000fe20008000000 */
[----:B------:R-:W-:Y:S01]  /*25840*/  UIADD3 UR16, UR13, 0x1b600, URZ ;  /* 0x0001b6000d107890 */ /* 0x000fe2000fffe03f */
[----:B------:R0:W-:Y:S02]  /*25850*/  UTMALDG.3D [UR8], [UR6], desc[UR4] ;  /* 0x00000408060075b4 */ /* 0x0001e40008011000 */
[----:B0-----:R-:W-:Y:S01]  /*25860*/  UMOV UR8, UR14 ;  /* 0x0000000e00087c82 */ /* 0x001fe20008000000 */
[----:B------:R-:W-:Y:S02]  /*25870*/  UMOV UR10, UR17 ;  /* 0x00000011000a7c82 */ /* 0x000fe40008000000 */
[----:B------:R0:W-:Y:S01]  /*25880*/  UTMALDG.3D [UR8], [UR6], desc[UR4] ;  /* 0x00000408060075b4 */ /* 0x0001e20008011000 */
[----:B--2---:R-:W-:Y:S02]  /*25890*/  R2UR UR17, R18 ;  /* 0x00000000121172ca */ /* 0x004fe400000e0000 */
[----:B------:R-:W2:Y:S01]  /*258a0*/  LDL.LU R18, [R1+0x214] ;  /* 0x0002140001127983 */ /* 0x000ea20000300800 */
[----:B0-----:R-:W-:Y:S01]  /*258b0*/  UMOV UR8, UR15 ;  /* 0x0000000f00087c82 */ /* 0x001fe20008000000 */
[----:B------:R-:W-:-:S02]  /*258c0*/  UMOV UR10, UR18 ;  /* 0x00000012000a7c82 */ /* 0x000fc40008000000 */
[----:B------:R0:W-:Y:S01]  /*258d0*/  UTMALDG.3D [UR8], [UR6], desc[UR4] ;  /* 0x00000408060075b4 */ /* 0x0001e20008011000 */
[----:B------:R-:W-:Y:S02]  /*258e0*/  R2UR UR18, R19 ;  /* 0x00000000131272ca */ /* 0x000fe400000e0000 */
[----:B------:R-:W2:Y:S01]  /*258f0*/  LDL.LU R19, [R1+0x210] ;  /* 0x0002100001137983 */ /* 0x000ea20000300800 */
[----:B0-----:R-:W-:Y:S01]  /*25900*/  UMOV UR8, UR16 ;  /* 0x0000001000087c82 */ /* 0x001fe20008000000 */
[----:B------:R-:W-:Y:S02]  /*25910*/  UMOV UR10, UR19 ;  /* 0x00000013000a7c82 */ /* 0x000fe40008000000 */
[----:B------:R0:W-:Y:S01]  /*25920*/  UTMALDG.3D [UR8], [UR6], desc[UR4] ;  /* 0x00000408060075b4 */ /* 0x0001e20008011000 */
[----:B---3--:R-:W-:Y:S02]  /*25930*/  R2UR UR19, R5 ;  /* 0x00000000051372ca */ /* 0x008fe400000e0000 */
[----:B------:R-:W3:Y:S01]  /*25940*/  LDL.LU R5, [R1+0x20c] ;  /* 0x00020c0001057983 */ /* 0x000ee20000300800 */
[----:B0-----:R-:W-:Y:S01]  /*25950*/  UMOV UR10, UR20 ;  /* 0x00000014000a7c82 */ /* 0x001fe20008000000 */
[----:B----4-:R-:W-:-:S02]  /*25960*/  R2UR UR20, R4 ;  /* 0x00000000041472ca */ /* 0x010fc400000e0000 */
[----:B------:R-:W4:Y:S01]  /*25970*/  LDL.LU R4, [R1+0x208] ;  /* 0x0002080001047983 */ /* 0x000f220000300800 */
[----:B------:R-:W-:Y:S02]  /*25980*/  UIADD3 UR14, UR13, 0x1ba00, URZ ;  /* 0x0001ba000d0e7890 */ /* 0x000fe4000fffe03f */
[----:B------:R-:W-:Y:S02]  /*25990*/  UIADD3 UR15, UR13, 0x1be00, URZ ;  /* 0x0001be000d0f7890 */ /* 0x000fe4000fffe03f */
[----:B------:R-:W-:-:S03]  /*259a0*/  UIADD3 UR16, UR13, 0x1c200, URZ ;  /* 0x0001c2000d107890 */ /* 0x000fc6000fffe03f */
[----:B------:R-:W-:Y:S02]  /*259b0*/  UMOV UR8, UR14 ;  /* 0x0000000e00087c82 */ /* 0x000fe40008000000 */
[----:B------:R0:W-:Y:S01]  /*259c0*/  UTMALDG.3D [UR8], [UR6], desc[UR4] ;  /* 0x00000408060075b4 */ /* 0x0001e20008011000 */
[----:B------:R-:W-:Y:S01]  /*259d0*/  UIADD3 UR14, UR13, 0x1c600, URZ ;  /* 0x0001c6000d0e7890 */ /* 0x000fe2000fffe03f */
[----:B0-----:R-:W-:Y:S01]  /*259e0*/  UMOV UR10, UR17 ;  /* 0x00000011000a7c82 */ /* 0x001fe20008000000 */
[----:B------:R-:W-:Y:S01]  /*259f0*/  R2UR UR17, R7 ;  /* 0x00000000071172ca */ /* 0x000fe200000e0000 */
[----:B------:R-:W-:Y:S01]  /*25a00*/  UMOV UR8, UR15 ;  /* 0x0000000f00087c82 */ /* 0x000fe20008000000 */
[----:B------:R-:W-:Y:S01]  /*25a10*/  UIADD3 UR15, UR13, 0x1ca00, URZ ;  /* 0x0001ca000d0f7890 */ /* 0x000fe2000fffe03f */
[----:B------:R0:W-:Y:S02]  /*25a20*/  UTMALDG.3D [UR8], [UR6], desc[UR4] ;  /* 0x00000408060075b4 */ /* 0x0001e40008011000 */
[----:B0-----:R-:W-:Y:S01]  /*25a30*/  UMOV UR8, UR16 ;  /* 0x0000001000087c82 */ /* 0x001fe20008000000 */
[----:B------:R-:W-:Y:S01]  /*25a40*/  UMOV UR10, UR18 ;  /* 0x00000012000a7c82 */ /* 0x000fe20008000000 */
[----:B------:R-:W-:Y:S01]  /*25a50*/  R2UR UR18, R8 ;  /* 0x00000000081272ca */ /* 0x000fe200000e0000 */
[----:B------:R0:W-:Y:S01]  /*25a60*/  UTMALDG.3D [UR8], [UR6], desc[UR4] ;  /* 0x00000408060075b4 */ /* 0x0001e20008011000 */
[----:B------:R-:W-:Y:S01]  /*25a70*/  UIADD3 UR16, UR13, 0x1ce00, URZ ;  /* 0x0001ce000d107890 */ /* 0x000fe2000fffe03f */
        /* <DEDUP_REMOVED lines=30> */
[----:B------:R-:W-:Y:S01]  /*25c60*/  VIADD R6, R6, 0x1 ;  /* 0x0000000106067836 */ /* 0x000fe20000000000 */
[----:B0-----:R-:W-:Y:S01]  /*25c70*/  UMOV UR10, UR17 ;  /* 0x00000011000a7c82 */ /* 0x001fe20008000000 */
[----:B------:R-:W-:Y:S01]  /*25c80*/  R2UR UR17, R15 ;  /* 0x000000000f1172ca */ /* 0x000fe200000e0000 */
[----:B------:R-:W-:Y:S01]  /*25c90*/  UMOV UR8, UR14 ;  /* 0x0000000e00087c82 */ /* 0x000fe20008000000 */
[----:B------:R-:W-:Y:S01]  /*25ca0*/  UIADD3 UR14, UR13, 0x1ea00, URZ ;  /* 0x0001ea000d0e7890 */ /* 0x000fe2000fffe03f */
[----:B------:R0:W-:Y:S01]  /*25cb0*/  UTMALDG.3D [UR8], [UR6], desc[UR4] ;  /* 0x00000408060075b4 */ /* 0x0001e20008011000 */
[----:B------:R-:W-:Y:S01]  /*25cc0*/  ISETP.NE.AND P0, PT, R6, 0x3, PT ;  /* 0x000000030600780c */ /* 0x000fe20003f05270 */
[----:B0-----:R-:W-:Y:S01]  /*25cd0*/  UMOV UR8, UR15 ;  /* 0x0000000f00087c82 */ /* 0x001fe20008000000 */
[----:B------:R-:W-:Y:S01]  /*25ce0*/  UMOV UR10, UR18 ;  /* 0x00000012000a7c82 */ /* 0x000fe20008000000 */
[----:B------:R-:W-:Y:S01]  /*25cf0*/  R2UR UR18, R16 ;  /* 0x00000000101272ca */ /* 0x000fe200000e0000 */
[----:B------:R0:W-:Y:S01]  /*25d00*/  UTMALDG.3D [UR8], [UR6], desc[UR4] ;  /* 0x00000408060075b4 */ /* 0x0001e20008011000 */
[----:B------:R-:W-:Y:S01]  /*25d10*/  UIADD3 UR15, UR13, 0x1ee00, URZ ;  /* 0x0001ee000d0f7890 */ /* 0x000fe2000fffe03f */
[----:B------:R-:W-:Y:S01]  /*25d20*/  SEL R20, RZ, 0x1, P0 ;  /* 0x00000001ff147807 */ /* 0x000fe20000000000 */
[----:B0-----:R-:W-:Y:S01]  /*25d30*/  UMOV UR8, UR16 ;  /* 0x0000001000087c82 */ /* 0x001fe20008000000 */
[----:B------:R-:W-:Y:S01]  /*25d40*/  UMOV UR10, UR19 ;  /* 0x00000013000a7c82 */ /* 0x000fe20008000000 */
[----:B------:R-:W-:Y:S01]  /*25d50*/  R2UR UR19, R17 ;  /* 0x00000000111372ca */ /* 0x000fe200000e0000 */
[----:B------:R0:W-:Y:S01]  /*25d60*/  UTMALDG.3D [UR8], [UR6], desc[UR4] ;  /* 0x00000408060075b4 */ /* 0x0001e20008011000 */
[----:B------:R-:W-:Y:S01]  /*25d70*/  UIADD3 UR16, UR13, 0x1f200, URZ ;  /* 0x0001f2000d107890 */ /* 0x000fe2000fffe03f */
[----:B----4-:R-:W-:Y:S01]  /*25d80*/  ISETP.GT.AND P1, PT, R4, 0x1, PT ;  /* 0x000000010400780c */ /* 0x010fe20003f24270 */
[----:B0-----:R-:W-:Y:S01]  /*25d90*/  UMOV UR8, UR14 ;  /* 0x0000000e00087c82 */ /* 0x001fe20008000000 */
[----:B------:R-:W-:Y:S01]  /*25da0*/  UMOV UR10, UR20 ;  /* 0x00000014000a7c82 */ /* 0x000fe20008000000 */
[----:B--2---:R-:W-:Y:S01]  /*25db0*/  R2UR UR20, R18 ;  /* 0x00000000121472ca */ /* 0x004fe200000e0000 */
[----:B------:R0:W-:Y:S01]  /*25dc0*/  UTMALDG.3D [UR8], [UR6], desc[UR4] ;  /* 0x00000408060075b4 */ /* 0x0001e20008011000 */
[----:B------:R-:W-:Y:S01]  /*25dd0*/  UIADD3 UR14, UR13, 0x1f600, URZ ;  /* 0x0001f6000d0e7890 */ /* 0x000fe2000fffe03f */
[----:B---3--:R-:W-:Y:S01]  /*25de0*/  LOP3.LUT R5, R5, R20, RZ, 0x3c, !PT ;  /* 0x0000001405057212 */ /* 0x008fe200078e3cff */
[----:B------:R-:W-:Y:S01]  /*25df0*/  VIADD R4, R4, 0xffffffff ;  /* 0xffffffff04047836 */ /* 0x000fe20000000000 */
[----:B------:R-:W-:Y:S01]  /*25e00*/  SEL R6, R6, RZ, P0 ;  /* 0x000000ff06067207 */ /* 0x000fe20000000000 */
[----:B------:R-:W-:Y:S01]  /*25e10*/  VIADD R3, R3, 0x1 ;  /* 0x0000000103037836 */ /* 0x000fe20000000000 */
[----:B0-----:R-:W-:Y:S01]  /*25e20*/  UMOV UR10, UR17 ;  /* 0x00000011000a7c82 */ /* 0x001fe20008000000 */
[----:B------:R-:W-:Y:S01]  /*25e30*/  R2UR UR17, R19 ;  /* 0x00000000131172ca */ /* 0x000fe200000e0000 */
[----:B------:R-:W-:Y:S01]  /*25e40*/  UMOV UR8, UR15 ;  /* 0x0000000f00087c82 */ /* 0x000fe20008000000 */
[----:B------:R-:W-:Y:S01]  /*25e50*/  UIADD3 UR15, UR13, 0x1fa00, URZ ;  /* 0x0001fa000d0f7890 */ /* 0x000fe2000fffe03f */
[----:B------:R0:W-:Y:S01]  /*25e60*/  UTMALDG.3D [UR8], [UR6], desc[UR4] ;  /* 0x00000408060075b4 */ /* 0x0001e20008011000 */
[----:B------:R-:W-:Y:S01]  /*25e70*/  UIADD3 UR13, UR13, 0x1fe00, URZ ;  /* 0x0001fe000d0d7890 */ /* 0x000fe2000fffe03f */
[----:B0-----:R-:W-:Y:S01]  /*25e80*/  UMOV UR8, UR16 ;  /* 0x0000001000087c82 */ /* 0x001fe20008000000 */
[----:B------:R-:W-:-:S02]  /*25e90*/  UMOV UR10, UR18 ;  /* 0x00000012000a7c82 */ /* 0x000fc40008000000 */
[----:B------:R0:W-:Y:S02]  /*25ea0*/  UTMALDG.3D [UR8], [UR6], desc[UR4] ;  /* 0x00000408060075b4 */ /* 0x0001e40008011000 */
[----:B0-----:R-:W-:Y:S01]  /*25eb0*/  UMOV UR8, UR14 ;  /* 0x0000000e00087c82 */ /* 0x001fe20008000000 */
[----:B------:R-:W-:Y:S02]  /*25ec0*/  UMOV UR10, UR19 ;  /* 0x00000013000a7c82 */ /* 0x000fe40008000000 */
[----:B------:R0:W-:Y:S02]  /*25ed0*/  UTMALDG.3D [UR8], [UR6], desc[UR4] ;  /* 0x00000408060075b4 */ /* 0x0001e40008011000 */
[----:B0-----:R-:W-:Y:S01]  /*25ee0*/  UMOV UR8, UR15 ;  /* 0x0000000f00087c82 */ /* 0x001fe20008000000 */
[----:B------:R-:W-:Y:S02]  /*25ef0*/  UMOV UR10, UR20 ;  /* 0x00000014000a7c82 */ /* 0x000fe40008000000 */
[----:B------:R0:W-:Y:S02]  /*25f00*/  UTMALDG.3D [UR8], [UR6], desc[UR4] ;  /* 0x00000408060075b4 */ /* 0x0001e40008011000 */
[----:B0-----:R-:W-:Y:S01]  /*25f10*/  UMOV UR8, UR13 ;  /* 0x0000000d00087c82 */ /* 0x001fe20008000000 */
[----:B------:R-:W-:-:S02]  /*25f20*/  UMOV UR10, UR17 ;  /* 0x00000011000a7c82 */ /* 0x000fc40008000000 */
[----:B------:R0:W-:Y:S02]  /*25f30*/  UTMALDG.3D [UR8], [UR6], desc[UR4] ;  /* 0x00000408060075b4 */ /* 0x0001e40008011000 */
[----:B0-----:R-:W-:Y:S05]  /*25f40*/  @P1 BRA `(.L_x_566) ;  /* 0xffffffe400581947 */ /* 0x001fea000383ffff */
.L_x_560:
[----:B------:R-:W-:Y:S05]  /*25f50*/  BSYNC B6 ;  /* 0x0000000000067941 */ /* 0x000fea0003800000 */
.L_x_559:
[----:B------:R-:W2:Y:S01]  /*25f60*/  LDL.LU R14, [R1+0xdc] ;  /* 0x0000dc00010e7983 */ /* 0x000ea20000300800 */
[----:B------:R-:W-:-:S03]  /*25f70*/  ULDC.64 UR4, c[0x0][0x650] ;  /* 0x0001940000047ab9 */ /* 0x000fc60000000a00 */
[----:B------:R-:W3:Y:S04]  /*25f80*/  LDL.LU R15, [R1+0xd8] ;  /* 0x0000d800010f7983 */ /* 0x000ee80000300800 */
[----:B------:R-:W3:Y:S04]  /*25f90*/  LDL R16, [R1+0xd4] ;  /* 0x0000d40001107983 */ /* 0x000ee80000100800 */
[----:B------:R-:W4:Y:S04]  /*25fa0*/  LDL.LU R17, [R1+0xcc] ;  /* 0x0000cc0001117983 */ /* 0x000f280000300800 */
[----:B------:R-:W5:Y:S04]  /*25fb0*/  LDL.LU R18, [R1+0x200] ;  /* 0x0002000001127983 */ /* 0x000f680000300800 */
[----:B------:R-:W4:Y:S01]  /*25fc0*/  LDL.LU R19, [R1+0x204] ;  /* 0x0002040001137983 */ /* 0x000f220000300800 */
[----:B------:R-:W-:Y:S01]  /*25fd0*/  BSSY B0, `(.L_x_567) ;  /* 0x000007a000007945 */ /* 0x000fe20003800000 */
[----:B--2---:R-:W-:-:S02]  /*25fe0*/  LOP3.LUT P0, RZ, R14, 0xff, RZ, 0xc0, !PT ;  /* 0x000000ff0eff7812 */ /* 0x004fc4000780c0ff */
[C---:B---3--:R-:W-:Y:S02]  /*25ff0*/  IADD3 R5, R16.reuse, R15, RZ ;  /* 0x0000000f10057210 */ /* 0x048fe40007ffe0ff */
[----:B------:R-:W-:-:S09]  /*26000*/  ISETP.GE.U32.AND P1, PT, R16, 0x3, PT ;  /* 0x000000031000780c */ /* 0x000fd20003f26070 */
[----:B------:R-:W0:Y:S01]  /*26010*/  @P0 S2R R3, SR_CgaCtaId ;  /* 0x0000000000030919 */ /* 0x000e220000008800 */
[----:B-1----:R-:W-:-:S04]  /*26020*/  @P0 MOV R0, 0x400 ;  /* 0x0000040000000802 */ /* 0x002fc80000000f00 */
[----:B0-----:R-:W-:Y:S01]  /*26030*/  @P0 LEA R0, R3, R0, 0x18 ;  /* 0x0000000003000211 */ /* 0x001fe200078ec0ff */
[----:B------:R-:W-:-:S03]  /*26040*/  IMAD.WIDE.U32 R2, R5, -0x55555555, RZ ;  /* 0xaaaaaaab05027825 */ /* 0x000fc600078e00ff */
[----:B------:R0:W-:Y:S01]  /*26050*/  @P0 SYNCS.ARRIVE.TRANS64.A1T0 RZ, [R0+URZ+0x48], RZ ;  /* 0x000048ff00ff09a7 */ /* 0x0001e2000810003f */
[----:B------:R-:W-:Y:S02]  /*26060*/  ISETP.GT.U32.AND P0, PT, R5, 0x2, PT ;  /* 0x000000020500780c */ /* 0x000fe40003f04070 */
[----:B------:R-:W-:Y:S02]  /*26070*/  SHF.R.U32.HI R2, RZ, 0x1, R3 ;  /* 0x00000001ff027819 */ /* 0x000fe40000011603 */
[----:B------:R-:W-:Y:S01]  /*26080*/  ISETP.LT.U32.AND P0, PT, R16, 0x3, P0 ;  /* 0x000000031000780c */ /* 0x000fe20000701070 */
[----:B------:R-:W-:Y:S02]  /*26090*/  IMAD.MOV.U32 R16, RZ, RZ, -0x1 ;  /* 0xffffffffff107424 */ /* 0x000fe400078e00ff */
[----:B------:R-:W-:Y:S01]  /*260a0*/  IMAD R3, R2, -0x3, R5 ;  /* 0xfffffffd02037824 */ /* 0x000fe200078e0205 */
[----:B0-----:R-:W-:Y:S02]  /*260b0*/  SEL R0, RZ, 0x1, !P0 ;  /* 0x00000001ff007807 */ /* 0x001fe40004000000 */
[----:B----4-:R-:W-:-:S02]  /*260c0*/  IADD3 R19, P0, R19, UR38, RZ ;  /* 0x0000002613137c10 */ /* 0x010fc4000ff1e0ff */
[----:B------:R-:W-:Y:S02]  /*260d0*/  LOP3.LUT R17, R17, R0, RZ, 0x3c, !PT ;  /* 0x0000000011117212 */ /* 0x000fe400078e3cff */
[----:B-----5:R-:W-:Y:S01]  /*260e0*/  IADD3.X R18, R18, UR44, RZ, P0, !PT ;  /* 0x0000002c12127c10 */ /* 0x020fe200087fe4ff */
[----:B------:R-:W-:Y:S01]  /*260f0*/  STL [R1+0x204], R19 ;  /* 0x0002041301007387 */ /* 0x000fe20000100800 */
[--C-:B------:R-:W-:Y:S02]  /*26100*/  @P1 LOP3.LUT R17, R17, 0x1, R2.reuse, 0x78, !PT ;  /* 0x0000000111111812 */ /* 0x100fe400078e7802 */
[----:B------:R-:W-:Y:S01]  /*26110*/  PRMT R2, RZ, 0x7610, R2 ;  /* 0x00007610ff027816 */ /* 0x000fe20000000002 */
[----:B------:R-:W-:Y:S01]  /*26120*/  STL [R1+0x200], R18 ;  /* 0x0002001201007387 */ /* 0x000fe20000100800 */
[----:B------:R-:W-:Y:S02]  /*26130*/  ISETP.GE.U32.AND P0, PT, R19, UR4, PT ;  /* 0x0000000413007c0c */ /* 0x000fe4000bf06070 */
[----:B------:R-:W-:Y:S01]  /*26140*/  PRMT R0, RZ, 0x7610, R0 ;  /* 0x00007610ff007816 */ /* 0x000fe20000000000 */
[----:B------:R0:W-:Y:S01]  /*26150*/  STL [R1+0xd8], R3 ;  /* 0x0000d80301007387 */ /* 0x0001e20000100800 */
[----:B------:R-:W-:-:S03]  /*26160*/  ISETP.GE.U32.AND.EX P0, PT, R18, UR5, PT, P0 ;  /* 0x0000000512007c0c */ /* 0x000fc6000bf06100 */
[----:B------:R1:W-:Y:S01]  /*26170*/  STL [R1+0xcc], R17 ;  /* 0x0000cc1101007387 */ /* 0x0003e20000100800 */
[----:B0-----:R-:W-:Y:S02]  /*26180*/  IMAD.MOV.U32 R3, RZ, RZ, -0x1 ;  /* 0xffffffffff037424 */ /* 0x001fe400078e00ff */
[----:B-1----:R-:W-:-:S03]  /*26190*/  IMAD.MOV.U32 R17, RZ, RZ, -0x1 ;  /* 0xffffffffff117424 */ /* 0x002fc600078e00ff */
[----:B------:R0:W-:Y:S04]  /*261a0*/  STL [R1+0xc4], R3 ;  /* 0x0000c40301007387 */ /* 0x0001e80000100800 */
[----:B------:R0:W-:Y:S01]  /*261b0*/  STL.S16 [R1+0xdc], R2 ;  /* 0x0000dc0201007387 */ /* 0x0001e20000100600 */
[----:B------:R-:W-:Y:S05]  /*261c0*/  @P0 BRA `(.L_x_568) ;  /* 0x0000000400680947 */ /* 0x000fea0003800000 */
[----:B------:R-:W1:Y:S01]  /*261d0*/  S2R R0, SR_CTAID.X ;  /* 0x0000000000007919 */ /* 0x000e620000002500 */
[----:B------:R-:W-:Y:S01]  /*261e0*/  ULDC UR4, c[0x0][0x150] ;  /* 0x0000540000047ab9 */ /* 0x000fe20000000800 */
[----:B0-----:R-:W0:Y:S01]  /*261f0*/  LDC R3, c[0x0][0x144] ;  /* 0x00005100ff037b82 */ /* 0x001e220000000800 */
[----:B------:R-:W-:Y:S01]  /*26200*/  UISETP.NE.AND UP0, UPT, UR45, URZ, UPT ;  /* 0x0000003f2d00728c */ /* 0x000fe2000bf05270 */
[----:B------:R-:W2:Y:S01]  /*26210*/  S2R R5, SR_CTAID.Y ;  /* 0x0000000000057919 */ /* 0x000ea20000002600 */
[----:B------:R-:W-:-:S04]  /*26220*/  ULDC UR7, c[0x0][0x630] ;  /* 0x00018c0000077ab9 */ /* 0x000fc80000000800 */
[----:B------:R-:W-:Y:S01]  /*26230*/  PLOP3.LUT P0, PT, PT, PT, UP0, 0x80, 0x0 ;  /* 0x000000000000781c */ /* 0x000fe20003f0f008 */
[----:B------:R-:W3:Y:S01]  /*26240*/  LDC R8, c[0x0][0x148] ;  /* 0x00005200ff087b82 */ /* 0x000ee20000000800 */
[----:B-1----:R-:W-:Y:S02]  /*26250*/  I2FP.F32.U32 R2, R0 ;  /* 0x0000000000027245 */ /* 0x002fe40000201000 */
[----:B--2---:R-:W-:-:S03]  /*26260*/  I2FP.F32.U32 R4, R5 ;  /* 0x0000000500047245 */ /* 0x004fc60000201000 */
[----:B------:R-:W-:Y:S01]  /*26270*/  FMUL R2, R2, UR4 ;  /* 0x0000000402027c20 */ /* 0x000fe20008400000 */
[----:B------:R-:W-:Y:S02]  /*26280*/  ULDC UR4, c[0x0][0x154] ;  /* 0x0000550000047ab9 */ /* 0x000fe40000000800 */
[----:B------:R-:W-:Y:S01]  /*26290*/  FMUL R6, R4, UR4 ;  /* 0x0000000404067c20 */ /* 0x000fe20008400000 */
[----:B------:R-:W-:Y:S02]  /*262a0*/  ULDC.64 UR4, c[0x0][0x628] ;  /* 0x00018a0000047ab9 */ /* 0x000fe40000000a00 */
[----:B------:R-:W1:Y:S08]  /*262b0*/  F2I.U32.TRUNC.NTZ R2, R2 ;  /* 0x0000000200027305 */ /* 0x000e70000020f000 */
[----:B------:R-:W2:Y:S01]  /*262c0*/  F2I.U32.TRUNC.NTZ R6, R6 ;  /* 0x0000000600067305 */ /* 0x000ea2000020f000 */
[----:B-1----:R-:W-:Y:S01]  /*262d0*/  IADD3 R4, -R2, RZ, RZ ;  /* 0x000000ff02047210 */ /* 0x002fe20007ffe1ff */
[----:B------:R-:W-:-:S04]  /*262e0*/  IMAD.MOV.U32 R2, RZ, RZ, R19 ;  /* 0x000000ffff027224 */ /* 0x000fc800078e0013 */
[----:B0-----:R-:W-:Y:S02]  /*262f0*/  IMAD R0, R3, R4, R0 ;  /* 0x0000000403007224 */ /* 0x001fe400078e0200 */
[----:B--2---:R-:W-:-:S04]  /*26300*/  IMAD.MOV R3, RZ, RZ, -R6 ;  /* 0x000000ffff037224 */ /* 0x004fc800078e0a06 */
[----:B---3--:R-:W-:Y:S01]  /*26310*/  @P0 IMAD R0, R8, R3, R5 ;  /* 0x0000000308000224 */ /* 0x008fe200078e0205 */
[----:B------:R-:W-:Y:S01]  /*26320*/  ISETP.NE.U32.AND P0, PT, RZ, UR4, PT ;  /* 0x00000004ff007c0c */ /* 0x000fe2000bf05070 */
[----:B------:R-:W-:-:S03]  /*26330*/  IMAD.MOV.U32 R3, RZ, RZ, R18 ;  /* 0x000000ffff037224 */ /* 0x000fc600078e0012 */
[----:B------:R-:W-:-:S13]  /*26340*/  ISETP.NE.AND.EX P0, PT, RZ, UR5, PT, P0 ;  /* 0x00000005ff007c0c */ /* 0x000fda000bf05300 */
[----:B------:R-:W-:Y:S05]  /*26350*/  @!P0 BRA `(.L_x_569) ;  /* 0x0000000000288947 */ /* 0x000fea0003800000 */
[----:B------:R-:W-:Y:S02]  /*26360*/  ULDC UR6, c[0x0][0x634] ;  /* 0x00018d0000067ab9 */ /* 0x000fe40000000800 */
[----:B------:R-:W-:-:S04]  /*26370*/  IADD3 R3, P0, R19, UR6, RZ ;  /* 0x0000000613037c10 */ /* 0x000fc8000ff1e0ff */
[----:B------:R-:W-:-:S05]  /*26380*/  IADD3.X R7, RZ, R18, RZ, P0, !PT ;  /* 0x00000012ff077210 */ /* 0x000fca00007fe4ff */
[----:B------:R-:W-:-:S04]  /*26390*/  IMAD.WIDE.U32 R4, R7, UR4, RZ ;  /* 0x0000000407047c25 */ /* 0x000fc8000f8e00ff */
[----:B------:R-:W-:-:S04]  /*263a0*/  IMAD.WIDE.U32 R4, P0, R3, UR5, R4 ;  /* 0x0000000503047c25 */ /* 0x000fc8000f800004 */
[----:B------:R-:W-:-:S04]  /*263b0*/  IMAD.WIDE.U32 R2, R3, UR4, RZ ;  /* 0x0000000403027c25 */ /* 0x000fc8000f8e00ff */
[----:B------:R-:W-:Y:S01]  /*263c0*/  IMAD.MOV.U32 R2, RZ, RZ, R5 ;  /* 0x000000ffff027224 */ /* 0x000fe200078e0005 */
[----:B------:R-:W-:Y:S01]  /*263d0*/  IADD3 RZ, P1, R3, R4, RZ ;  /* 0x0000000403ff7210 */ /* 0x000fe20007f3e0ff */
[----:B------:R-:W-:-:S04]  /*263e0*/  IMAD.X R3, RZ, RZ, RZ, P0 ;  /* 0x000000ffff037224 */ /* 0x000fc800000e06ff */
[----:B------:R-:W-:-:S08]  /*263f0*/  IMAD.WIDE.U32.X R2, R7, UR5, R2, P1 ;  /* 0x0000000507027c25 */ /* 0x000fd000088e0402 */
.L_x_569:
[--C-:B------:R-:W-:Y:S01]  /*26400*/  SHF.R.U64 R6, R2, UR7, R3.reuse ;  /* 0x0000000702067c19 */ /* 0x100fe20008001203 */
[----:B------:R-:W-:Y:S01]  /*26410*/  ULDC.64 UR4, c[0x0][0x620] ;  /* 0x0001880000047ab9 */ /* 0x000fe20000000a00 */
[----:B------:R-:W-:Y:S01]  /*26420*/  SHF.R.U32.HI R2, RZ, UR7, R3 ;  /* 0x00000007ff027c19 */ /* 0x000fe20008011603 */
[----:B------:R-:W-:Y:S01]  /*26430*/  IMAD.MOV.U32 R3, RZ, RZ, R18 ;  /* 0x000000ffff037224 */ /* 0x000fe200078e0012 */
[----:B------:R-:W-:Y:S01]  /*26440*/  IADD3 R7, P0, RZ, -R6, RZ ;  /* 0x80000006ff077210 */ /* 0x000fe20007f1e0ff */
[----:B------:R-:W-:-:S04]  /*26450*/  ULDC.64 UR6, c[0x0][0x640] ;  /* 0x0001900000067ab9 */ /* 0x000fc80000000a00 */
[----:B------:R-:W-:Y:S01]  /*26460*/  IMAD.X R2, RZ, RZ, ~R2, P0 ;  /* 0x000000ffff027224 */ /* 0x000fe200000e0e02 */
[----:B------:R-:W-:-:S03]  /*26470*/  ISETP.NE.U32.AND P0, PT, RZ, UR6, PT ;  /* 0x00000006ff007c0c */ /* 0x000fc6000bf05070 */
[----:B------:R-:W-:Y:S01]  /*26480*/  IMAD R2, R2, UR4, RZ ;  /* 0x0000000402027c24 */ /* 0x000fe2000f8e02ff */
[----:B------:R-:W-:-:S03]  /*26490*/  ISETP.NE.AND.EX P0, PT, RZ, UR7, PT, P0 ;  /* 0x00000007ff007c0c */ /* 0x000fc6000bf05300 */
[----:B------:R-:W-:Y:S01]  /*264a0*/  IMAD R5, R7, UR5, R2 ;  /* 0x0000000507057c24 */ /* 0x000fe2000f8e0202 */
[----:B------:R-:W-:-:S05]  /*264b0*/  MOV R2, R19 ;  /* 0x0000001300027202 */ /* 0x000fca0000000f00 */
[----:B------:R-:W-:Y:S01]  /*264c0*/  IMAD.WIDE.U32 R2, R7, UR4, R2 ;  /* 0x0000000407027c25 */ /* 0x000fe2000f8e0002 */
[----:B------:R-:W-:-:S03]  /*264d0*/  ULDC UR4, c[0x0][0x618] ;  /* 0x0001860000047ab9 */ /* 0x000fc60000000800 */
[----:B------:R-:W-:-:S05]  /*264e0*/  IMAD.IADD R3, R3, 0x1, R5 ;  /* 0x0000000103037824 */ /* 0x000fca00078e0205 */
[--C-:B------:R-:W-:Y:S02]  /*264f0*/  SHF.R.U64 R7, R2, UR4, R3.reuse ;  /* 0x0000000402077c19 */ /* 0x100fe40008001203 */
[----:B------:R-:W-:Y:S01]  /*26500*/  SHF.R.U32.HI R2, RZ, UR4, R3 ;  /* 0x00000004ff027c19 */ /* 0x000fe20008011603 */
[----:B------:R-:W-:-:S03]  /*26510*/  ULDC UR4, c[0x0][0x608] ;  /* 0x0001820000047ab9 */ /* 0x000fc60000000800 */
[--C-:B------:R-:W-:Y:S02]  /*26520*/  SHF.R.U64 R8, R7, UR4, R2.reuse ;  /* 0x0000000407087c19 */ /* 0x100fe40008001202 */
[----:B------:R-:W-:Y:S01]  /*26530*/  SHF.R.U32.HI R3, RZ, UR4, R2 ;  /* 0x00000004ff037c19 */ /* 0x000fe20008011602 */
[----:B------:R-:W-:-:S03]  /*26540*/  ULDC UR4, c[0x0][0x658] ;  /* 0x0001960000047ab9 */ /* 0x000fc60000000800 */
[--C-:B------:R-:W-:Y:S02]  /*26550*/  SHF.R.U64 R9, R8, UR4, R3.reuse ;  /* 0x0000000408097c19 */ /* 0x100fe40008001203 */
[----:B------:R-:W-:-:S03]  /*26560*/  SHF.R.U32.HI R10, RZ, UR4, R3 ;  /* 0x00000004ff0a7c19 */ /* 0x000fc60008011603 */
[----:B------:R-:W-:Y:S01]  /*26570*/  IMAD.MOV.U32 R2, RZ, RZ, R9 ;  /* 0x000000ffff027224 */ /* 0x000fe200078e0009 */
[----:B------:R-:W-:Y:S01]  /*26580*/  MOV R3, R10 ;  /* 0x0000000a00037202 */ /* 0x000fe20000000f00 */
[----:B------:R-:W-:Y:S06]  /*26590*/  @!P0 BRA `(.L_x_570) ;  /* 0x0000000000288947 */ /* 0x000fec0003800000 */
[----:B------:R-:W-:Y:S02]  /*265a0*/  ULDC UR4, c[0x0][0x64c] ;  /* 0x0001930000047ab9 */ /* 0x000fe40000000800 */
[----:B------:R-:W-:-:S05]  /*265b0*/  IADD3 R3, P0, R9, UR4, RZ ;  /* 0x0000000409037c10 */ /* 0x000fca000ff1e0ff */
[----:B------:R-:W-:-:S04]  /*265c0*/  IMAD.X R10, RZ, RZ, R10, P0 ;  /* 0x000000ffff0a7224 */ /* 0x000fc800000e060a */
[----:B------:R-:W-:-:S04]  /*265d0*/  IMAD.WIDE.U32 R4, R10, UR6, RZ ;  /* 0x000000060a047c25 */ /* 0x000fc8000f8e00ff */
[----:B------:R-:W-:-:S04]  /*265e0*/  IMAD.WIDE.U32 R4, P0, R3, UR7, R4 ;  /* 0x0000000703047c25 */ /* 0x000fc8000f800004 */
[----:B------:R-:W-:-:S04]  /*265f0*/  IMAD.WIDE.U32 R2, R3, UR6, RZ ;  /* 0x0000000603027c25 */ /* 0x000fc8000f8e00ff */
[----:B------:R-:W-:Y:S01]  /*26600*/  IMAD.MOV.U32 R2, RZ, RZ, R5 ;  /* 0x000000ffff027224 */ /* 0x000fe200078e0005 */
[----:B------:R-:W-:Y:S01]  /*26610*/  IADD3 RZ, P1, R3, R4, RZ ;  /* 0x0000000403ff7210 */ /* 0x000fe20007f3e0ff */
[----:B------:R-:W-:-:S04]  /*26620*/  IMAD.X R3, RZ, RZ, RZ, P0 ;  /* 0x000000ffff037224 */ /* 0x000fc800000e06ff */
[----:B------:R-:W-:-:S08]  /*26630*/  IMAD.WIDE.U32.X R2, R10, UR7, R2, P1 ;  /* 0x000000070a027c25 */ /* 0x000fd000088e0402 */
.L_x_570:
[----:B------:R-:W-:Y:S01]  /*26640*/  ULDC UR4, c[0x0][0x648] ;  /* 0x0001920000047ab9 */ /* 0x000fe20000000800 */
[----:B------:R1:W-:Y:S01]  /*26650*/  STL [R1+0xc4], R6 ;  /* 0x0000c40601007387 */ /* 0x0003e20000100800 */
[----:B------:R-:W-:Y:S01]  /*26660*/  SHF.R.U64 R3, R2, UR4, R3 ;  /* 0x0000000402037c19 */ /* 0x000fe20008001203 */
[----:B------:R-:W-:Y:S01]  /*26670*/  ULDC UR4, c[0x0][0x638] ;  /* 0x00018e0000047ab9 */ /* 0x000fe20000000800 */
[----:B------:R-:W-:Y:S01]  /*26680*/  LOP3.LUT R8, R8, UR43, RZ, 0xc0, !PT ;  /* 0x0000002b08087c12 */ /* 0x000fe2000f8ec0ff */
[----:B------:R-:W-:Y:S01]  /*26690*/  UISETP.NE.AND UP0, UPT, UR45, URZ, UPT ;  /* 0x0000003f2d00728c */ /* 0x000fe2000bf05270 */
[----:B------:R-:W-:-:S03]  /*266a0*/  IADD3 R2, -R3, RZ, RZ ;  /* 0x000000ff03027210 */ /* 0x000fc60007ffe1ff */
[----:B------:R-:W-:Y:S02]  /*266b0*/  IMAD R5, R3, UR42, R8 ;  /* 0x0000002a03057c24 */ /* 0x000fe4000f8e0208 */
[----:B------:R-:W-:Y:S01]  /*266c0*/  IMAD R9, R2, UR4, R9 ;  /* 0x0000000402097c24 */ /* 0x000fe2000f8e0209 */
[----:B------:R-:W-:Y:S01]  /*266d0*/  ULDC UR4, c[0x0][0x610] ;  /* 0x0001840000047ab9 */ /* 0x000fe20000000800 */
[----:B------:R-:W-:Y:S01]  /*266e0*/  LOP3.LUT R2, R7, UR41, RZ, 0xc0, !PT ;  /* 0x0000002907027c12 */ /* 0x000fe2000f8ec0ff */
[----:B------:R-:W-:Y:S01]  /*266f0*/  IMAD R0, R5, UR4, R0 ;  /* 0x0000000405007c24 */ /* 0x000fe2000f8e0200 */
[----:B------:R-:W-:Y:S01]  /*26700*/  ULDC UR4, c[0x0][0x600] ;  /* 0x0001800000047ab9 */ /* 0x000fe20000000800 */
[----:B------:R-:W-:Y:S02]  /*26710*/  PLOP3.LUT P0, PT, PT, PT, UP0, 0x40, 0x0 ;  /* 0x000000000000781c */ /* 0x000fe40003f0e808 */
[----:B------:R-:W-:Y:S01]  /*26720*/  IMAD R9, R9, UR4, R2 ;  /* 0x0000000409097c24 */ /* 0x000fe2000f8e0202 */
[----:B------:R-:W-:-:S04]  /*26730*/  PLOP3.LUT P1, PT, PT, PT, UP0, 0x40, 0x0 ;  /* 0x000000000000781c */ /* 0x000fc80003f2e808 */
[----:B------:R-:W-:Y:S02]  /*26740*/  SEL R17, R9, R0, P0 ;  /* 0x0000000009117207 */ /* 0x000fe40000000000 */
[----:B------:R-:W-:Y:S01]  /*26750*/  SEL R16, R0, R9, P1 ;  /* 0x0000000900107207 */ /* 0x000fe20000800000 */
[----:B-1----:R-:W-:-:S07]  /*26760*/  IMAD.MOV.U32 R0, RZ, RZ, 0x1 ;  /* 0x00000001ff007424 */ /* 0x002fce00078e00ff */
.L_x_568:
[----:B------:R-:W-:Y:S05]  /*26770*/  BSYNC B0 ;  /* 0x0000000000007941 */ /* 0x000fea0003800000 */
.L_x_567:
[----:B------:R-:W-:-:S13]  /*26780*/  LOP3.LUT P0, RZ, R0, 0xff, RZ, 0xc0, !PT ;  /* 0x000000ff00ff7812 */ /* 0x000fda000780c0ff */
[----:B------:R-:W-:Y:S05]  /*26790*/  @P0 BRA `(.L_x_571) ;  /* 0xffffffd000a80947 */ /* 0x000fea000383ffff */
[----:B------:R-:W-:Y:S05]  /*267a0*/  BSYNC B7 ;  /* 0x0000000000077941 */ /* 0x000fea0003800000 */
.L_x_557:
[----:B------:R-:W-:-:S03]  /*267b0*/  UMOV UR4, 0xffffffff ;  /* 0xffffffff00047882 */ /* 0x000fc60000000000 */
[----:B------:R-:W-:Y:S05]  /*267c0*/  BRA.DIV UR4, `(.L_x_572) ;  /* 0x0000001204247947 */ /* 0x000fea000b800000 */
[----:B------:R-:W-:-:S13]  /*267d0*/  ELECT P6, URZ, PT ;  /* 0x00000000003f782f */ /* 0x000fda00038c0000 */
.L_x_607:
[----:B------:R-:W-:Y:S04]  /*267e0*/  BSSY B0, `(.L_x_573) ;  /* 0x0000027000007945 */ /* 0x000fe80003800000 */
[----:B------:R-:W-:Y:S05]  /*267f0*/  @!P6 BRA `(.L_x_574) ;  /* 0x000000000094e947 */ /* 0x000fea0003800000 */
[----:B------:R-:W-:-:S04]  /*26800*/  ULOP3.LUT UR4, UR40, 0x2, URZ, 0xfc, !UPT ;  /* 0x0000000228047892 */ /* 0x000fc8000f8efc3f */
[----:B------:R-:W-:-:S06]  /*26810*/  UISETP.NE.AND UP0, UPT, UR4, 0x3, UPT ;  /* 0x000000030400788c */ /* 0x000fcc000bf05270 */
[----:B------:R-:W-:-:S13]  /*26820*/  PLOP3.LUT P0, PT, PT, PT, UP0, 0x80, 0x0 ;  /* 0x000000000000781c */ /* 0x000fda0003f0f008 */
[----:B------:R-:W-:Y:S05]  /*26830*/  @!P0 BRA `(.L_x_575) ;  /* 0x0000000000048947 */ /* 0x000fea0003800000 */
[----:B------:R-:W-:Y:S01]  /*26840*/  BPT.TRAP 0x1 ;  /* 0x000000040000795c */ /* 0x000fe20000300000 */
.L_x_575:
[----:B0-----:R-:W2:Y:S04]  /*26850*/  LDL R2, [R1+0xcc] ;  /* 0x0000cc0001027983 */ /* 0x001ea80000100800 */
[----:B------:R-:W3:Y:S01]  /*26860*/  LDL R4, [R1+0xd8] ;  /* 0x0000d80001047983 */ /* 0x000ee20000100800 */
[----:B------:R-:W-:Y:S01]  /*26870*/  MOV R0, 0x400 ;  /* 0x0000040000007802 */ /* 0x000fe20000000f00 */
[----:B------:R-:W0:Y:S03]  /*26880*/  S2R R3, SR_CgaCtaId ;  /* 0x0000000000037919 */ /* 0x000e260000008800 */
[----:B0-----:R-:W-:-:S05]  /*26890*/  LEA R0, R3, R0, 0x18 ;  /* 0x0000000003007211 */ /* 0x001fca00078ec0ff */
[----:B------:R-:W-:Y:S01]  /*268a0*/  VIADD R0, R0, 0x18 ;  /* 0x0000001800007836 */ /* 0x000fe20000000000 */
[----:B--2---:R-:W-:-:S03]  /*268b0*/  SHF.L.U32 R2, R2, 0x1f, RZ ;  /* 0x0000001f02027819 */ /* 0x004fc600000006ff */
[----:B---3--:R-:W-:-:S04]  /*268c0*/  IMAD R3, R4, 0x8, R0 ;  /* 0x0000000804037824 */ /* 0x008fc800078e0200 */
[----:B------:R-:W0:Y:S02]  /*268d0*/  SYNCS.PHASECHK.TRANS64.TRYWAIT P0, [R3+URZ], R2 ;  /* 0x00000002030075a7 */ /* 0x000e24000800017f */
[----:B0-----:R-:W-:Y:S05]  /*268e0*/  @!P0 BRA `(.L_x_576) ;  /* 0x0000000c00fc8947 */ /* 0x001fea0003800000 */
.L_x_608:
[----:B------:R-:W0:Y:S04]  /*268f0*/  LDL.LU R5, [R1+0xd8] ;  /* 0x0000d80001057983 */ /* 0x000e280000300800 */
[----:B------:R-:W2:Y:S01]  /*26900*/  LDL.LU R4, [R1+0xcc] ;  /* 0x0000cc0001047983 */ /* 0x000ea20000300800 */
[----:B0-----:R-:W-:-:S04]  /*26910*/  IADD3 R2, R5, 0x1, RZ ;  /* 0x0000000105027810 */ /* 0x001fc80007ffe0ff */
[----:B------:R-:W-:-:S04]  /*26920*/  ISETP.NE.AND P0, PT, R2, 0x3, PT ;  /* 0x000000030200780c */ /* 0x000fc80003f05270 */
[----:B------:R-:W-:Y:S02]  /*26930*/  SEL R3, RZ, 0x1, P0 ;  /* 0x00000001ff037807 */ /* 0x000fe40000000000 */
[----:B------:R-:W-:Y:S02]  /*26940*/  SEL R5, R2, RZ, P0 ;  /* 0x000000ff02057207 */ /* 0x000fe40000000000 */
[----:B--2---:R-:W-:-:S03]  /*26950*/  LOP3.LUT R7, R4, R3, RZ, 0x3c, !PT ;  /* 0x0000000304077212 */ /* 0x004fc600078e3cff */
[----:B------:R-:W-:Y:S01]  /*26960*/  IMAD R3, R5, 0x8, R0 ;  /* 0x0000000805037824 */ /* 0x000fe200078e0200 */
[----:B------:R-:W-:-:S04]  /*26970*/  SHF.L.U32 R2, R7, 0x1f, RZ ;  /* 0x0000001f07027819 */ /* 0x000fc800000006ff */
[----:B------:R-:W0:Y:S02]  /*26980*/  SYNCS.PHASECHK.TRANS64.TRYWAIT P0, [R3+URZ], R2 ;  /* 0x00000002030075a7 */ /* 0x000e24000800017f */
[----:B0-----:R-:W-:Y:S05]  /*26990*/  @!P0 BRA `(.L_x_577) ;  /* 0x0000000c00e48947 */ /* 0x001fea0003800000 */
.L_x_609:
[----:B0-----:R-:W-:-:S05]  /*269a0*/  VIADD R2, R5, 0x1 ;  /* 0x0000000105027836 */ /* 0x001fca0000000000 */
[----:B------:R-:W-:-:S04]  /*269b0*/  ISETP.NE.AND P0, PT, R2, 0x3, PT ;  /* 0x000000030200780c */ /* 0x000fc80003f05270 */
[----:B------:R-:W-:Y:S02]  /*269c0*/  SEL R4, RZ, 0x1, P0 ;  /* 0x00000001ff047807 */ /* 0x000fe40000000000 */
[----:B------:R-:W-:Y:S02]  /*269d0*/  SEL R3, R2, RZ, P0 ;  /* 0x000000ff02037207 */ /* 0x000fe40000000000 */
[----:B------:R-:W-:-:S03]  /*269e0*/  LOP3.LUT R4, R7, R4, RZ, 0x3c, !PT ;  /* 0x0000000407047212 */ /* 0x000fc600078e3cff */
[----:B------:R-:W-:Y:S01]  /*269f0*/  IMAD R3, R3, 0x8, R0 ;  /* 0x0000000803037824 */ /* 0x000fe200078e0200 */
[----:B------:R-:W-:-:S07]  /*26a00*/  SHF.L.U32 R0, R4, 0x1f, RZ ;  /* 0x0000001f04007819 */ /* 0x000fce00000006ff */
.L_x_578:
[----:B0-----:R0:W1:Y:S02]  /*26a10*/  SYNCS.PHASECHK.TRANS64.TRYWAIT P0, [R3+URZ], R0 ;  /* 0x00000000030075a7 */ /* 0x001064000800017f */
[----:B-1----:R-:W-:Y:S05]  /*26a20*/  @!P0 NANOSLEEP.SYNCS 0x989680 ;  /* 0x009896800000895d */ /* 0x002fea0003900000 */
[----:B------:R-:W1:Y:S02]  /*26a30*/  @!P0 SYNCS.PHASECHK.TRANS64 P0, [R3+URZ], R0 ;  /* 0x00000000030085a7 */ /* 0x000e64000800007f */
[----:B-1----:R-:W-:Y:S05]  /*26a40*/  @!P0 BRA `(.L_x_578) ;  /* 0xfffffffc00f08947 */ /* 0x002fea000383ffff */
.L_x_574:
[----:B------:R-:W-:Y:S05]  /*26a50*/  BSYNC B0 ;  /* 0x0000000000007941 */ /* 0x000fea0003800000 */
.L_x_573:
[----:B------:R-:W-:Y:S05]  /*26a60*/  EXIT ;  /* 0x000000000000794d */ /* 0x000fea0003800000 */
.L_x_16:
[----:B------:R-:W-:Y:S01]  /*26a70*/  MOV R12, RZ ;  /* 0x000000ff000c7202 */ /* 0x000fe20000000f00 */
[----:B------:R-:W-:Y:S02]  /*26a80*/  IMAD.MOV.U32 R11, RZ, RZ, 0x1f ;  /* 0x0000001fff0b7424 */ /* 0x000fe400078e00ff */
[----:B------:R-:W-:-:S07]  /*26a90*/  IMAD.MOV.U32 R15, RZ, RZ, -0x1 ;  /* 0xffffffffff0f7424 */ /* 0x000fce00078e00ff */
[----:B0-23-5:R-:W-:Y:S05]  /*26aa0*/  WARPSYNC.COLLECTIVE R15, `(.L_x_579) ;  /* 0x000000000f087348 */ /* 0x02dfea0003c00000 */
[----:B------:R1:W4:Y:S02]  /*26ab0*/  SHFL.IDX P6, R14, R13, R12, R11 ;  /* 0x0000000c0d0e7389 */ /* 0x00032400000c000b */
[----:B012345:R-:W-:Y:S01]  /*26ac0*/  ENDCOLLECTIVE ;  /* 0x000000000000791b */ /* 0x03ffe20003800000 */
.L_x_579:
[----:B------:R-:W-:Y:S05]  /*26ad0*/  BRA `(.L_x_580) ;  /* 0xfffffda8008c7947 */ /* 0x000fea000383ffff */
.L_x_20:
[----:B----4-:R4:W0:Y:S02]  /*26ae0*/  SYNCS.PHASECHK.TRANS64.TRYWAIT P1, [R3+URZ], R0 ;  /* 0x00000000030075a7 */ /* 0x010824000802017f */
[----:B0-----:R-:W-:Y:S05]  /*26af0*/  @!P1 NANOSLEEP.SYNCS 0x989680 ;  /* 0x009896800000995d */ /* 0x001fea0003900000 */
[----:B------:R-:W0:Y:S02]  /*26b00*/  @!P1 SYNCS.PHASECHK.TRANS64 P1, [R3+URZ], R0 ;  /* 0x00000000030095a7 */ /* 0x000e24000802007f */
[----:B0-----:R-:W-:Y:S05]  /*26b10*/  @!P1 BRA `(.L_x_20) ;  /* 0xfffffffc00f09947 */ /* 0x001fea000383ffff */
[----:B------:R-:W-:Y:S05]  /*26b20*/  BRA `(.L_x_19) ;  /* 0xfffffda800a87947 */ /* 0x000fea000383ffff */
.L_x_22:
[----:B------:R-:W-:Y:S01]  /*26b30*/  LOP3.LUT R14, R13, R172, RZ, 0xfc, !PT ;  /* 0x000000ac0d0e7212 */ /* 0x000fe200078efcff */
[----:B------:R-:W-:Y:S03]  /*26b40*/  BSSY B0, `(.L_x_581) ;  /* 0x000000d000007945 */ /* 0x000fe60003800000 */
[----:B------:R-:W-:Y:S01]  /*26b50*/  IADD3 R15, R19, R14, RZ ;  /* 0x0000000e130f7210 */ /* 0x000fe20007ffe0ff */
[----:B------:R-:W-:-:S04]  /*26b60*/  IMAD.IADD R35, R21, 0x1, R14 ;  /* 0x0000000115237824 */ /* 0x000fc800078e020e */
[--C-:B------:R-:W-:Y:S02]  /*26b70*/  IMAD R13, R35, 0x4, R36.reuse ;  /* 0x00000004230d7824 */ /* 0x100fe400078e0224 */
[----:B------:R-:W-:Y:S02]  /*26b80*/  IMAD R29, R15, 0x4, R36 ;  /* 0x000000040f1d7824 */ /* 0x000fe400078e0224 */
[----:B------:R-:W-:Y:S01]  /*26b90*/  IMAD R35, R35, 0x4, R34 ;  /* 0x0000000423237824 */ /* 0x000fe200078e0222 */
[----:B------:R-:W-:Y:S01]  /*26ba0*/  LEA R34, R15, R34, 0x2 ;  /* 0x000000220f227211 */ /* 0x000fe200078e10ff */
[C---:B------:R-:W-:Y:S02]  /*26bb0*/  IMAD.IADD R13, R10.reuse, 0x1, R13 ;  /* 0x000000010a0d7824 */ /* 0x040fe400078e020d */
[----:B------:R-:W-:Y:S02]  /*26bc0*/  IMAD.IADD R29, R10, 0x1, R29 ;  /* 0x000000010a1d7824 */ /* 0x000fe400078e021d */
[----:B------:R-:W-:-:S07]  /*26bd0*/  IMAD.MOV.U32 R15, RZ, RZ, -0x1 ;  /* 0xffffffffff0f7424 */ /* 0x000fce00078e00ff */
[----:B012--5:R-:W-:Y:S05]  /*26be0*/  WARPSYNC.COLLECTIVE R15, `(.L_x_582) ;  /* 0x000000000f087348 */ /* 0x027fea0003c00000 */
[----:B------:R-:W-:Y:S01]  /*26bf0*/  NOP ;  /* 0x0000000000007918 */ /* 0x000fe20000000000 */
[----:B012--5:R-:W-:Y:S01]  /*26c00*/  ENDCOLLECTIVE ;  /* 0x000000000000791b */ /* 0x027fe20003800000 */
.L_x_582:
[----:B------:R-:W-:Y:S05]  /*26c10*/  BSYNC B0 ;  /* 0x0000000000007941 */ /* 0x000fea0003800000 */
.L_x_581:
[----:B------:R0:W-:Y:S01]  /*26c20*/  STS [R35+0x18200], R6 ;  /* 0x0182000623007388 */ /* 0x0001e20000000800 */
[----:B------:R-:W-:-:S03]  /*26c30*/  MOV R15, 0xffffffff ;  /* 0xffffffff000f7802 */ /* 0x000fc60000000f00 */
[----:B------:R0:W-:Y:S04]  /*26c40*/  STS [R13], R8 ;  /* 0x000000080d007388 */ /* 0x0001e80000000800 */
[----:B------:R0:W-:Y:S04]  /*26c50*/  STS [R34+0x18200], R9 ;  /* 0x0182000922007388 */ /* 0x0001e80000000800 */
[----:B------:R0:W-:Y:S04]  /*26c60*/  STS [R29], R12 ;  /* 0x0000000c1d007388 */ /* 0x0001e80000000800 */
[----:B------:R0:W1:Y:S04]  /*26c70*/  LDS R14, [R31+0x19200] ;  /* 0x019200001f0e7984 */ /* 0x0000680000000800 */
[----:B------:R0:W2:Y:S04]  /*26c80*/  LDS R28, [R7+0x1000] ;  /* 0x00100000071c7984 */ /* 0x0000a80000000800 */
[----:B------:R0:W3:Y:S04]  /*26c90*/  LDS R30, [R33+0x19200] ;  /* 0x01920000211e7984 */ /* 0x0000e80000000800 */
[----:B------:R0:W4:Y:S02]  /*26ca0*/  LDS R32, [R11+0x1000] ;  /* 0x001000000b207984 */ /* 0x0001240000000800 */
[----:B01234-:R-:W-:Y:S05]  /*26cb0*/  WARPSYNC.COLLECTIVE R15, `(.L_x_583) ;  /* 0x000000000f087348 */ /* 0x01ffea0003c00000 */
[----:B------:R-:W-:Y:S01]  /*26cc0*/  NOP ;  /* 0x0000000000007918 */ /* 0x000fe20000000000 */
[----:B01234-:R-:W-:Y:S01]  /*26cd0*/  ENDCOLLECTIVE ;  /* 0x000000000000791b */ /* 0x01ffe20003800000 */
.L_x_583:
[----:B------:R0:W-:Y:S04]  /*26ce0*/  STS [R35+0x19200], R14 ;  /* 0x0192000e23007388 */ /* 0x0001e80000000800 */
[----:B------:R0:W-:Y:S04]  /*26cf0*/  STS [R13+0x1000], R28 ;  /* 0x0010001c0d007388 */ /* 0x0001e80000000800 */
[----:B------:R0:W-:Y:S04]  /*26d00*/  STS [R34+0x19200], R30 ;  /* 0x0192001e22007388 */ /* 0x0001e80000000800 */
[----:B------:R0:W-:Y:S04]  /*26d10*/  STS [R29+0x1000], R32 ;  /* 0x001000201d007388 */ /* 0x0001e80000000800 */
[----:B------:R0:W1:Y:S04]  /*26d20*/  LDS R6, [R31+0x1a200] ;  /* 0x01a200001f067984 */ /* 0x0000680000000800 */
[----:B------:R0:W2:Y:S04]  /*26d30*/  LDS R8, [R7+0x2000] ;  /* 0x0020000007087984 */ /* 0x0000a80000000800 */
[----:B------:R0:W3:Y:S04]  /*26d40*/  LDS R9, [R33+0x1a200] ;  /* 0x01a2000021097984 */ /* 0x0000e80000000800 */
[----:B------:R0:W4:Y:S02]  /*26d50*/  LDS R12, [R11+0x2000] ;  /* 0x002000000b0c7984 */ /* 0x0001240000000800 */
[----:B01234-:R-:W-:Y:S05]  /*26d60*/  WARPSYNC.COLLECTIVE R15, `(.L_x_584) ;  /* 0x000000000f087348 */ /* 0x01ffea0003c00000 */
[----:B------:R-:W-:Y:S01]  /*26d70*/  NOP ;  /* 0x0000000000007918 */ /* 0x000fe20000000000 */
[----:B01234-:R-:W-:Y:S01]  /*26d80*/  ENDCOLLECTIVE ;  /* 0x000000000000791b */ /* 0x01ffe20003800000 */
.L_x_584:
        /* <DEDUP_REMOVED lines=11> */
.L_x_585:
        /* <DEDUP_REMOVED lines=11> */
.L_x_586:
        /* <DEDUP_REMOVED lines=11> */
.L_x_587:
        /* <DEDUP_REMOVED lines=11> */
.L_x_588:
        /* <DEDUP_REMOVED lines=11> */
.L_x_589:
[----:B------:R-:W-:Y:S05]  /*27100*/  BRA `(.L_x_590) ;  /* 0xfffffdac00d87947 */ /* 0x000fea000383ffff */
.L_x_26:
[----:B0-----:R0:W1:Y:S02]  /*27110*/  SYNCS.PHASECHK.TRANS64.TRYWAIT P1, [R0+URZ], R5 ;  /* 0x00000005000075a7 */ /* 0x001064000802017f */
[----:B-1----:R-:W-:Y:S05]  /*27120*/  @!P1 NANOSLEEP.SYNCS 0x989680 ;  /* 0x009896800000995d */ /* 0x002fea0003900000 */
[----:B------:R-:W1:Y:S02]  /*27130*/  @!P1 SYNCS.PHASECHK.TRANS64 P1, [R0+URZ], R5 ;  /* 0x00000005000095a7 */ /* 0x000e64000802007f */
[----:B-1----:R-:W-:Y:S05]  /*27140*/  @!P1 BRA `(.L_x_26) ;  /* 0xfffffffc00f09947 */ /* 0x002fea000383ffff */
[----:B------:R-:W-:Y:S05]  /*27150*/  BRA `(.L_x_25) ;  /* 0xfffffdf8000c7947 */ /* 0x000fea000383ffff */
.L_x_34:
[----:B-1----:R1:W0:Y:S02]  /*27160*/  SYNCS.PHASECHK.TRANS64.TRYWAIT P1, [R5+URZ], R4 ;  /* 0x00000004050075a7 */ /* 0x002224000802017f */
[----:B0-----:R-:W-:Y:S05]  /*27170*/  @!P1 NANOSLEEP.SYNCS 0x989680 ;  /* 0x009896800000995d */ /* 0x001fea0003900000 */
[----:B------:R-:W0:Y:S02]  /*27180*/  @!P1 SYNCS.PHASECHK.TRANS64 P1, [R5+URZ], R4 ;  /* 0x00000004050095a7 */ /* 0x000e24000802007f */
[----:B0-----:R-:W-:Y:S05]  /*27190*/  @!P1 BRA `(.L_x_34) ;  /* 0xfffffffc00f09947 */ /* 0x001fea000383ffff */
[----:B------:R-:W-:Y:S05]  /*271a0*/  BRA `(.L_x_33) ;  /* 0xfffffe40004c7947 */ /* 0x000fea000383ffff */
.L_x_35:
[----:B------:R-:W-:Y:S01]  /*271b0*/  LOP3.LUT R14, R3, R172, RZ, 0xfc, !PT ;  /* 0x000000ac030e7212 */ /* 0x000fe200078efcff */
[----:B------:R-:W-:Y:S01]  /*271c0*/  BSSY B0, `(.L_x_591) ;  /* 0x0000008000007945 */ /* 0x000fe20003800000 */
[----:B------:R-:W-:-:S03]  /*271d0*/  IMAD.MOV.U32 R15, RZ, RZ, -0x1 ;  /* 0xffffffffff0f7424 */ /* 0x000fc600078e00ff */
[----:B------:R-:W-:-:S04]  /*271e0*/  IMAD.IADD R5, R21, 0x1, R14 ;  /* 0x0000000115057824 */ /* 0x000fc800078e020e */
[C---:B------:R-:W-:Y:S01]  /*271f0*/  IMAD R3, R5.reuse, 0x4, R0 ;  /* 0x0000000405037824 */ /* 0x040fe200078e0200 */
[----:B------:R-:W-:-:S07]  /*27200*/  LEA R5, R5, UR9, 0x2 ;  /* 0x0000000905057c11 */ /* 0x000fce000f8e10ff */
[----:B0-234-:R-:W-:Y:S05]  /*27210*/  WARPSYNC.COLLECTIVE R15, `(.L_x_592) ;  /* 0x000000000f087348 */ /* 0x01dfea0003c00000 */
[----:B------:R-:W-:Y:S01]  /*27220*/  NOP ;  /* 0x0000000000007918 */ /* 0x000fe20000000000 */
[----:B0-234-:R-:W-:Y:S01]  /*27230*/  ENDCOLLECTIVE ;  /* 0x000000000000791b */ /* 0x01dfe20003800000 */
.L_x_592:
[----:B------:R-:W-:Y:S05]  /*27240*/  BSYNC B0 ;  /* 0x0000000000007941 */ /* 0x000fea0003800000 */
.L_x_591:
[----:B------:R0:W-:Y:S01]  /*27250*/  STS [R5+0x18200], R4 ;  /* 0x0182000405007388 */ /* 0x0001e20000000800 */
[----:B------:R-:W-:Y:S02]  /*27260*/  MOV R15, 0xffffffff ;  /* 0xffffffff000f7802 */ /* 0x000fe40000000f00 */
[----:B0-----:R-:W-:Y:S01]  /*27270*/  IADD3 R4, R10, R3, RZ ;  /* 0x000000030a047210 */ /* 0x001fe20007ffe0ff */
[----:B------:R-:W-:-:S04]  /*27280*/  IMAD.IADD R3, R19, 0x1, R14 ;  /* 0x0000000113037824 */ /* 0x000fc800078e020e */
[C---:B------:R-:W-:Y:S01]  /*27290*/  IMAD R0, R3.reuse, 0x4, R0 ;  /* 0x0000000403007824 */ /* 0x040fe200078e0200 */
[----:B------:R-:W-:Y:S01]  /*272a0*/  LEA R3, R3, UR9, 0x2 ;  /* 0x0000000903037c11 */ /* 0x000fe2000f8e10ff */
[----:B------:R0:W-:Y:S02]  /*272b0*/  STS [R4], R11 ;  /* 0x0000000b04007388 */ /* 0x0001e40000000800 */
[----:B------:R-:W-:Y:S02]  /*272c0*/  IMAD.IADD R0, R10, 0x1, R0 ;  /* 0x000000010a007824 */ /* 0x000fe400078e0200 */
        /* <DEDUP_REMOVED lines=9> */
.L_x_593:
        /* <DEDUP_REMOVED lines=11> */
.L_x_594:
        /* <DEDUP_REMOVED lines=11> */
.L_x_595:
        /* <DEDUP_REMOVED lines=11> */
.L_x_596:
        /* <DEDUP_REMOVED lines=11> */
.L_x_597:
        /* <DEDUP_REMOVED lines=11> */
.L_x_598:
[----:B------:R0:W-:Y:S04]  /*276d0*/  STS [R5+0x1e200], R14 ;  /* 0x01e2000e05007388 */ /* 0x0001e80000000800 */
[----:B------:R0:W-:Y:S04]  /*276e0*/  STS [R4+0x6000], R13 ;  /* 0x0060000d04007388 */ /* 0x0001e80000000800 */
[----:B------:R0:W-:Y:S04]  /*276f0*/  STS [R3+0x1e200], R12 ;  /* 0x01e2000c03007388 */ /* 0x0001e80000000800 */
[----:B------:R0:W-:Y:S04]  /*27700*/  STS [R0+0x6000], R11 ;  /* 0x0060000b00007388 */ /* 0x0001e80000000800 */
[----:B------:R-:W1:Y:S04]  /*27710*/  LDS R9, [R9+0x1f200] ;  /* 0x01f2000009097984 */ /* 0x000e680000000800 */
[----:B------:R-:W2:Y:S04]  /*27720*/  LDS R8, [R8+0x7000] ;  /* 0x0070000008087984 */ /* 0x000ea80000000800 */
[----:B------:R-:W3:Y:S04]  /*27730*/  LDS R7, [R7+0x1f200] ;  /* 0x01f2000007077984 */ /* 0x000ee80000000800 */
[----:B0-----:R-:W4:Y:S02]  /*27740*/  LDS R6, [R6+0x7000] ;  /* 0x0070000006067984 */ /* 0x001f240000000800 */
[----:B-1234-:R-:W-:Y:S05]  /*27750*/  WARPSYNC.COLLECTIVE R15, `(.L_x_599) ;  /* 0x000000000f087348 */ /* 0x01efea0003c00000 */
[----:B------:R-:W-:Y:S01]  /*27760*/  NOP ;  /* 0x0000000000007918 */ /* 0x000fe20000000000 */
[----:B-1234-:R-:W-:Y:S01]  /*27770*/  ENDCOLLECTIVE ;  /* 0x000000000000791b */ /* 0x01efe20003800000 */
.L_x_599:
[----:B------:R-:W-:Y:S05]  /*27780*/  BRA `(.L_x_600) ;  /* 0xfffffe4000747947 */ /* 0x000fea000383ffff */
.L_x_558:
[----:B------:R-:W-:Y:S01]  /*27790*/  BSSY B0, `(.L_x_601) ;  /* 0x0000006000007945 */ /* 0x000fe20003800000 */
[----:B------:R-:W-:-:S07]  /*277a0*/  IMAD.MOV.U32 R15, RZ, RZ, -0x1 ;  /* 0xffffffffff0f7424 */ /* 0x000fce00078e00ff */
[----:B-1----:R-:W-:Y:S05]  /*277b0*/  WARPSYNC.COLLECTIVE R15, `(.L_x_602) ;  /* 0x000000000f0c7348 */ /* 0x002fea0003c00000 */
[----:B------:R-:W-:Y:S02]  /*277c0*/  ELECT P6, UR62, PT ;  /* 0x00000000003e782f */ /* 0x000fe400038c0000 */
[----:B------:R-:W-:Y:S01]  /*277d0*/  MOV R14, UR62 ;  /* 0x0000003e000e7c02 */ /* 0x000fe20008000f00 */
[----:B-1----:R-:W-:Y:S10]  /*277e0*/  ENDCOLLECTIVE ;  /* 0x000000000000791b */ /* 0x002ff40003800000 */
.L_x_602:
[----:B------:R-:W-:Y:S05]  /*277f0*/  BSYNC B0 ;  /* 0x0000000000007941 */ /* 0x000fea0003800000 */
.L_x_601:
[----:B------:R-:W-:Y:S05]  /*27800*/  BRA `(.L_x_603) ;  /* 0xffffffc000987947 */ /* 0x000fea000383ffff */
.L_x_563:
[----:B0-----:R0:W1:Y:S02]  /*27810*/  SYNCS.PHASECHK.TRANS64.TRYWAIT P0, [R20+URZ+0x18], R21 ;  /* 0x00001815140075a7 */ /* 0x001064000800017f */
[----:B-1----:R-:W-:Y:S05]  /*27820*/  @!P0 NANOSLEEP.SYNCS 0x989680 ;  /* 0x009896800000895d */ /* 0x002fea0003900000 */
[----:B------:R-:W1:Y:S02]  /*27830*/  @!P0 SYNCS.PHASECHK.TRANS64 P0, [R20+URZ+0x18], R21 ;  /* 0x00001815140085a7 */ /* 0x000e64000800007f */
[----:B-1----:R-:W-:Y:S05]  /*27840*/  @!P0 BRA `(.L_x_563) ;  /* 0xfffffffc00f08947 */ /* 0x002fea000383ffff */
[----:B------:R-:W-:Y:S05]  /*27850*/  BRA `(.L_x_604) ;  /* 0xffffffcc00307947 */ /* 0x000fea000383ffff */
.L_x_572:
[----:B------:R-:W-:Y:S01]  /*27860*/  BSSY B0, `(.L_x_605) ;  /* 0x0000006000007945 */ /* 0x000fe20003800000 */
[----:B------:R-:W-:-:S07]  /*27870*/  IMAD.MOV.U32 R15, RZ, RZ, -0x1 ;  /* 0xffffffffff0f7424 */ /* 0x000fce00078e00ff */
[----:B0-----:R-:W-:Y:S05]  /*27880*/  WARPSYNC.COLLECTIVE R15, `(.L_x_606) ;  /* 0x000000000f0c7348 */ /* 0x001fea0003c00000 */
[----:B------:R-:W-:Y:S02]  /*27890*/  ELECT P6, UR62, PT ;  /* 0x00000000003e782f */ /* 0x000fe400038c0000 */
[----:B------:R-:W-:Y:S01]  /*278a0*/  MOV R14, UR62 ;  /* 0x0000003e000e7c02 */ /* 0x000fe20008000f00 */
[----:B0-----:R-:W-:Y:S10]  /*278b0*/  ENDCOLLECTIVE ;  /* 0x000000000000791b */ /* 0x001ff40003800000 */
.L_x_606:
[----:B------:R-:W-:Y:S05]  /*278c0*/  BSYNC B0 ;  /* 0x0000000000007941 */ /* 0x000fea0003800000 */
.L_x_605:
[----:B------:R-:W-:Y:S05]  /*278d0*/  BRA `(.L_x_607) ;  /* 0xffffffec00c07947 */ /* 0x000fea000383ffff */
.L_x_576:
[----:B0-----:R0:W1:Y:S02]  /*278e0*/  SYNCS.PHASECHK.TRANS64.TRYWAIT P0, [R3+URZ], R2 ;  /* 0x00000002030075a7 */ /* 0x001064000800017f */
[----:B-1----:R-:W-:Y:S05]  /*278f0*/  @!P0 NANOSLEEP.SYNCS 0x989680 ;  /* 0x009896800000895d */ /* 0x002fea0003900000 */
[----:B------:R-:W1:Y:S02]  /*27900*/  @!P0 SYNCS.PHASECHK.TRANS64 P0, [R3+URZ], R2 ;  /* 0x00000002030085a7 */ /* 0x000e64000800007f */
[----:B-1----:R-:W-:Y:S05]  /*27910*/  @!P0 BRA `(.L_x_576) ;  /* 0xfffffffc00f08947 */ /* 0x002fea000383ffff */
[----:B------:R-:W-:Y:S05]  /*27920*/  BRA `(.L_x_608) ;  /* 0xffffffec00f07947 */ /* 0x000fea000383ffff */
.L_x_577:
[----:B0-----:R0:W1:Y:S02]  /*27930*/  SYNCS.PHASECHK.TRANS64.TRYWAIT P0, [R3+URZ], R2 ;  /* 0x00000002030075a7 */ /* 0x001064000800017f */
[----:B-1----:R-:W-:Y:S05]  /*27940*/  @!P0 NANOSLEEP.SYNCS 0x989680 ;  /* 0x009896800000895d */ /* 0x002fea0003900000 */
[----:B------:R-:W1:Y:S02]  /*27950*/  @!P0 SYNCS.PHASECHK.TRANS64 P0, [R3+URZ], R2 ;  /* 0x00000002030085a7 */ /* 0x000e64000800007f */
[----:B-1----:R-:W-:Y:S05]  /*27960*/  @!P0 BRA `(.L_x_577) ;  /* 0xfffffffc00f08947 */ /* 0x002fea000383ffff */
[----:B------:R-:W-:Y:S05]  /*27970*/  BRA `(.L_x_609) ;  /* 0xfffffff000087947 */ /* 0x000fea000383ffff */
.L_x_610:
[----:B------:R-:W-:-:S00]  /*27980*/  BRA `(.L_x_610) ;  /* 0xfffffffc00fc7947 */ /* 0x000fc0000383ffff */
[----:B------:R-:W-:-:S00]  /*27990*/  NOP ;  /* 0x0000000000007918 */ /* 0x000fc00000000000 */
        /* <DEDUP_REMOVED lines=14> */
.L_x_611:


//--------------------- .nv.global.init           --------------------------
	.section	.nv.global.init,"aw",@progbits
.nv.global.init:
	.type		$str$24,@object
	.size		$str$24,($str$25 - $str$24)
$str$24:
        /*0000*/ 	.byte	0x28, 0x61, 0x64, 0x64, 0x72, 0x65, 0x73, 0x73, 0x20, 0x26, 0x20, 0x6d, 0x61, 0x73, 0x6b, 0x29
        /*0010*/ 	.byte	0x20, 0x3d, 0x3d, 0x20, 0x30, 0x00
	.type		$str$25,@object
	.size		$str$25,(__unnamed_1 - $str$25)
$str$25:
        /*0016*/ 	.byte	0x2f, 0x74, 0x6d, 0x70, 0x2f, 0x63, 0x75, 0x74, 0x6c, 0x61, 0x73, 0x73, 0x5f, 0x73, 0x77, 0x65
        /*0026*/ 	.byte	0x65, 0x70, 0x5f, 0x73, 0x72, 0x63, 0x2f, 0x69, 0x6e, 0x63, 0x6c, 0x75, 0x64, 0x65, 0x2f, 0x63
        /*0036*/ 	.byte	0x75, 0x74, 0x65, 0x2f, 0x70, 0x6f, 0x69, 0x6e, 0x74, 0x65, 0x72, 0x5f, 0x66, 0x6c, 0x61, 0x67
        /*0046*/ 	.byte	0x67, 0x65, 0x64, 0x2e, 0x68, 0x70, 0x70, 0x00
	.type		__unnamed_1,@object
	.size		__unnamed_1,(__unnamed_2 - __unnamed_1)
__unnamed_1:
        /* <DEDUP_REMOVED lines=28> */
        /*020e*/ 	.byte	0x38, 0x31, 0x39, 0x32, 0x3e, 0x3e, 0x3e, 0x3e, 0x3e, 0x20, 0x26, 0x5d, 0x00
	.type		__unnamed_2,@object
	.size		__unnamed_2,(.L_1 - __unnamed_2)
__unnamed_2:
        /* <DEDUP_REMOVED lines=29> */
.L_1:


//--------------------- .nv.shared._ZN7cutlass13device_kernelINS_4gemm6kernel13GemmUniversalIN4cute5tupleIJiiiiEEENS1_10collective13CollectiveMmaINS1_39MainloopSm90TmaGmmaRmemAWarpSpecializedILi3ENS5_IJNS4_1CILi1EEESB_SB_EEENS1_35KernelTmaWarpSpecializedCooperativeEEENS5_IJNSA_ILi256EEESF_NSA_ILi32EEEEEENS_10tfloat32_tENS5_IJSB_llEEESI_SJ_NS4_8TiledMMAINS4_8MMA_AtomIJNS4_4SM904GMMA30MMA_64x256x8_F32TF32TF32_RS_TNILNSN_7ScaleInE1ELSP_1EEEEEENS4_6LayoutINS5_IJNSA_ILi2EEESB_SB_EEENS5_IJSB_NSA_ILi0EEESV_EEEEENS5_IJNS4_10UnderscoreESY_SY_EEEEENS4_13SM90_TMA_LOADENS4_14ComposedLayoutINS4_7SwizzleILi1ELi4ELi3EEENS4_18smem_ptr_flag_bitsILi32EEENSS_INS5_IJNSA_ILi8EEES17_EEENS5_IJSB_S17_EEEEEEENS4_9Copy_AtomIJNS4_39AutoVectorizingCopyWithAssumedAlignmentILi128EEESI_EEENS4_8identityES11_S1B_vS1G_EENS_8epilogue10collective6detail29Sm90TmaWarpSpecializedAdapterINS1J_15DefaultEpilogueISI_NS5_IJlSB_lEEES1N_NS1I_6thread17LinearCombinationISI_Li1EffLNS1O_9ScaleType4KindE0ELNS_15FloatRoundStyleE2ESI_EENS1_15EpilogueDefaultEEEEEvvEEEEvNT_6ParamsE --------------------------
	.section	.nv.shared._ZN7cutlass13device_kernelINS_4gemm6kernel13GemmUniversalIN4cute5tupleIJiiiiEEENS1_10collective13CollectiveMmaINS1_39MainloopSm90TmaGmmaRmemAWarpSpecializedILi3ENS5_IJNS4_1CILi1EEESB_SB_EEENS1_35KernelTmaWarpSpecializedCooperativeEEENS5_IJNSA_ILi256EEESF_NSA_ILi32EEEEEENS_10tfloat32_tENS5_IJSB_llEEESI_SJ_NS4_8TiledMMAINS4_8MMA_AtomIJNS4_4SM904GMMA30MMA_64x256x8_F32TF32TF32_RS_TNILNSN_7ScaleInE1ELSP_1EEEEEENS4_6LayoutINS5_IJNSA_ILi2EEESB_SB_EEENS5_IJSB_NSA_ILi0EEESV_EEEEENS5_IJNS4_10UnderscoreESY_SY_EEEEENS4_13SM90_TMA_LOADENS4_14ComposedLayoutINS4_7SwizzleILi1ELi4ELi3EEENS4_18smem_ptr_flag_bitsILi32EEENSS_INS5_IJNSA_ILi8EEES17_EEENS5_IJSB_S17_EEEEEEENS4_9Copy_AtomIJNS4_39AutoVectorizingCopyWithAssumedAlignmentILi128EEESI_EEENS4_8identityES11_S1B_vS1G_EENS_8epilogue10collective6detail29Sm90TmaWarpSpecializedAdapterINS1J_15DefaultEpilogueISI_NS5_IJlSB_lEEES1N_NS1I_6thread17LinearCombinationISI_Li1EffLNS1O_9ScaleType4KindE0ELNS_15FloatRoundStyleE2ESI_EENS1_15EpilogueDefaultEEEEEvvEEEEvNT_6ParamsE,"aw",@nobits
	.sectionflags	@""
	.align	16
	.zero		1024


//--------------------- .nv.shared.reserved.0     --------------------------
	.section	.nv.shared.reserved.0,"aw",@nobits
	.weak		__nv_reservedSMEM_offset_0_alias
	.size		__nv_reservedSMEM_offset_0_alias, 0, 0
	.other		__nv_reservedSMEM_offset_0_alias,@"STO_CUDA_RESERVED_SHARED STV_DEFAULT"
__nv_reservedSMEM_offset_0_alias:
	.zero		0


//--------------------- .nv.global                --------------------------
	.section	.nv.global,"aw",@nobits
.nv.global:
	.type		_ZN40_INTERNAL_a895b20a_4_k_cu_7144efa3_288914cute1_E,@object
	.size		_ZN40_INTERNAL_a895b20a_4_k_cu_7144efa3_288914cute1_E,(_ZN40_INTERNAL_a895b20a_4_k_cu_7144efa3_288914cuda3std3__45__cpo6cbeginE - _ZN40_INTERNAL_a895b20a_4_k_cu_7144efa3_288914cute1_E)
_ZN40_INTERNAL_a895b20a_4_k_cu_7144efa3_288914cute1_E:
	.zero		1
	.type		_ZN40_INTERNAL_a895b20a_4_k_cu_7144efa3_288914cuda3std3__45__cpo6cbeginE,@object
	.size		_ZN40_INTERNAL_a895b20a_4_k_cu_7144efa3_288914cuda3std3__45__cpo6cbeginE,(_ZN40_INTERNAL_a895b20a_4_k_cu_7144efa3_288914cuda3std3__48in_placeE - _ZN40_INTERNAL_a895b20a_4_k_cu_7144efa3_288914cuda3std3__45__cpo6cbeginE)
_ZN40_INTERNAL_a895b20a_4_k_cu_7144efa3_288914cuda3std3__45__cpo6cbeginE:
	.zero		1
	.type		_ZN40_INTERNAL_a895b20a_4_k_cu_7144efa3_288914cuda3std3__48in_placeE,@object
	.size		_ZN40_INTERNAL_a895b20a_4_k_cu_7144efa3_288914cuda3std3__48in_placeE,(_ZN40_INTERNAL_a895b20a_4_k_cu_7144efa3_288914cuda3std6ranges3__45__cpo9iter_moveE - _ZN40_INTERNAL_a895b20a_4_k_cu_7144efa3_288914cuda3std3__48in_placeE)
_ZN40_INTERNAL_a895b20a_4_k_cu_7144efa3_288914cuda3std3__48in_placeE:
	.zero		1
	.type		_ZN40_INTERNAL_a895b20a_4_k_cu_7144efa3_288914cuda3std6ranges3__45__cpo9iter_moveE,@object
	.size		_ZN40_INTERNAL_a895b20a_4_k_cu_7144efa3_288914cuda3std6ranges3__45__cpo9iter_moveE,(_ZN40_INTERNAL_a895b20a_4_k_cu_7144efa3_288914cuda3std3__45__cpo5beginE - _ZN40_INTERNAL_a895b20a_4_k_cu_7144efa3_288914cuda3std6ranges3__45__cpo9iter_moveE)
_ZN40_INTERNAL_a895b20a_4_k_cu_7144efa3_288914cuda3std6ranges3__45__cpo9iter_moveE:
	.zero		1
	.type		_ZN40_INTERNAL_a895b20a_4_k_cu_7144efa3_288914cuda3std3__45__cpo5beginE,@object
	.size		_ZN40_INTERNAL_a895b20a_4_k_cu_7144efa3_288914cuda3std3__45__cpo5beginE,(_ZN40_INTERNAL_a895b20a_4_k_cu_7144efa3_288914cuda3std3__442_GLOBAL__N__a895b20a_4_k_cu_7144efa3_288916ignoreE - _ZN40_INTERNAL_a895b20a_4_k_cu_7144efa3_288914cuda3std3__45__cpo5beginE)
_ZN40_INTERNAL_a895b20a_4_k_cu_7144efa3_288914cuda3std3__45__cpo5beginE:
	.zero		1
	.type		_ZN40_INTERNAL_a895b20a_4_k_cu_7144efa3_288914cuda3std3__442_GLOBAL__N__a895b20a_4_k_cu_7144efa3_288916ignoreE,@object
	.size		_ZN40_INTERNAL_a895b20a_4_k_cu_7144efa3_288914cuda3std3__442_GLOBAL__N__a895b20a_4_k_cu_7144efa3_288916ignoreE,(_ZN40_INTERNAL_a895b20a_4_k_cu_7144efa3_288914cute7productE - _ZN40_INTERNAL_a895b20a_4_k_cu_7144efa3_288914cuda3std3__442_GLOBAL__N__a895b20a_4_k_cu_7144efa3_288916ignoreE)
_ZN40_INTERNAL_a895b20a_4_k_cu_7144efa3_288914cuda3std3__442_GLOBAL__N__a895b20a_4_k_cu_7144efa3_288916ignoreE:
	.zero		1
	.type		_ZN40_INTERNAL_a895b20a_4_k_cu_7144efa3_288914cute7productE,@object
	.size		_ZN40_INTERNAL_a895b20a_4_k_cu_7144efa3_288914cute7productE,(_ZN40_INTERNAL_a895b20a_4_k_cu_7144efa3_288914cuda3std3__45__cpo3endE - _ZN40_INTERNAL_a895b20a_4_k_cu_7144efa3_288914cute7productE)
_ZN40_INTERNAL_a895b20a_4_k_cu_7144efa3_288914cute7productE:
	.zero		1
	.type		_ZN40_INTERNAL_a895b20a_4_k_cu_7144efa3_288914cuda3std3__45__cpo3endE,@object
	.size		_ZN40_INTERNAL_a895b20a_4_k_cu_7144efa3_288914cuda3std3__45__cpo3endE,(_ZN40_INTERNAL_a895b20a_4_k_cu_7144efa3_288914cuda3std3__419piecewise_constructE - _ZN40_INTERNAL_a895b20a_4_k_cu_7144efa3_288914cuda3std3__45__cpo3endE)
_ZN40_INTERNAL_a895b20a_4_k_cu_7144efa3_288914cuda3std3__45__cpo3endE:
	.zero		1
	.type		_ZN40_INTERNAL_a895b20a_4_k_cu_7144efa3_288914cuda3std3__419piecewise_constructE,@object
	.size		_ZN40_INTERNAL_a895b20a_4_k_cu_7144efa3_288914cuda3std3__419piecewise_constructE,(_ZN40_INTERNAL_a895b20a_4_k_cu_7144efa3_288914cuda3std3__45__cpo4cendE - _ZN40_INTERNAL_a895b20a_4_k_cu_7144efa3_288914cuda3std3__419piecewise_constructE)
_ZN40_INTERNAL_a895b20a_4_k_cu_7144efa3_288914cuda3std3__419piecewise_constructE:
	.zero		1
	.type		_ZN40_INTERNAL_a895b20a_4_k_cu_7144efa3_288914cuda3std3__45__cpo4cendE,@object
	.size		_ZN40_INTERNAL_a895b20a_4_k_cu_7144efa3_288914cuda3std3__45__cpo4cendE,(_ZN40_INTERNAL_a895b20a_4_k_cu_7144efa3_288914cuda3std6ranges3__45__cpo4swapE - _ZN40_INTERNAL_a895b20a_4_k_cu_7144efa3_288914cuda3std3__45__cpo4cendE)
_ZN40_INTERNAL_a895b20a_4_k_cu_7144efa3_288914cuda3std3__45__cpo4cendE:
	.zero		1
	.type		_ZN40_INTERNAL_a895b20a_4_k_cu_7144efa3_288914cuda3std6ranges3__45__cpo4swapE,@object
	.size		_ZN40_INTERNAL_a895b20a_4_k_cu_7144efa3_288914cuda3std6ranges3__45__cpo4swapE,(.L_9 - _ZN40_INTERNAL_a895b20a_4_k_cu_7144efa3_288914cuda3std6ranges3__45__cpo4swapE)
_ZN40_INTERNAL_a895b20a_4_k_cu_7144efa3_288914cuda3std6ranges3__45__cpo4swapE:
	.zero		1
.L_9:


//--------------------- .nv.constant0._ZN7cutlass13device_kernelINS_4gemm6kernel13GemmUniversalIN4cute5tupleIJiiiiEEENS1_10collective13CollectiveMmaINS1_39MainloopSm90TmaGmmaRmemAWarpSpecializedILi3ENS5_IJNS4_1CILi1EEESB_SB_EEENS1_35KernelTmaWarpSpecializedCooperativeEEENS5_IJNSA_ILi256EEESF_NSA_ILi32EEEEEENS_10tfloat32_tENS5_IJSB_llEEESI_SJ_NS4_8TiledMMAINS4_8MMA_AtomIJNS4_4SM904GMMA30MMA_64x256x8_F32TF32TF32_RS_TNILNSN_7ScaleInE1ELSP_1EEEEEENS4_6LayoutINS5_IJNSA_ILi2EEESB_SB_EEENS5_IJSB_NSA_ILi0EEESV_EEEEENS5_IJNS4_10UnderscoreESY_SY_EEEEENS4_13SM90_TMA_LOADENS4_14ComposedLayoutINS4_7SwizzleILi1ELi4ELi3EEENS4_18smem_ptr_flag_bitsILi32EEENSS_INS5_IJNSA_ILi8EEES17_EEENS5_IJSB_S17_EEEEEEENS4_9Copy_AtomIJNS4_39AutoVectorizingCopyWithAssumedAlignmentILi128EEESI_EEENS4_8identityES11_S1B_vS1G_EENS_8epilogue10collective6detail29Sm90TmaWarpSpecializedAdapterINS1J_15DefaultEpilogueISI_NS5_IJlSB_lEEES1N_NS1I_6thread17LinearCombinationISI_Li1EffLNS1O_9ScaleType4KindE0ELNS_15FloatRoundStyleE2ESI_EENS1_15EpilogueDefaultEEEEEvvEEEEvNT_6ParamsE --------------------------
	.section	.nv.constant0._ZN7cutlass13device_kernelINS_4gemm6kernel13GemmUniversalIN4cute5tupleIJiiiiEEENS1_10collective13CollectiveMmaINS1_39MainloopSm90TmaGmmaRmemAWarpSpecializedILi3ENS5_IJNS4_1CILi1EEESB_SB_EEENS1_35KernelTmaWarpSpecializedCooperativeEEENS5_IJNSA_ILi256EEESF_NSA_ILi32EEEEEENS_10tfloat32_tENS5_IJSB_llEEESI_SJ_NS4_8TiledMMAINS4_8MMA_AtomIJNS4_4SM904GMMA30MMA_64x256x8_F32TF32TF32_RS_TNILNSN_7ScaleInE1ELSP_1EEEEEENS4_6LayoutINS5_IJNSA_ILi2EEESB_SB_EEENS5_IJSB_NSA_ILi0EEESV_EEEEENS5_IJNS4_10UnderscoreESY_SY_EEEEENS4_13SM90_TMA_LOADENS4_14ComposedLayoutINS4_7SwizzleILi1ELi4ELi3EEENS4_18smem_ptr_flag_bitsILi32EEENSS_INS5_IJNSA_ILi8EEES17_EEENS5_IJSB_S17_EEEEEEENS4_9Copy_AtomIJNS4_39AutoVectorizingCopyWithAssumedAlignmentILi128EEESI_EEENS4_8identityES11_S1B_vS1G_EENS_8epilogue10collective6detail29Sm90TmaWarpSpecializedAdapterINS1J_15DefaultEpilogueISI_NS5_IJlSB_lEEES1N_NS1I_6thread17LinearCombinationISI_Li1EffLNS1O_9ScaleType4KindE0ELNS_15FloatRoundStyleE2ESI_EENS1_15EpilogueDefaultEEEEEvvEEEEvNT_6ParamsE,"a",@progbits
	.sectionflags	@""
	.align	4
.nv.constant0._ZN7cutlass13device_kernelINS_4gemm6kernel13GemmUniversalIN4cute5tupleIJiiiiEEENS1_10collective13CollectiveMmaINS1_39MainloopSm90TmaGmmaRmemAWarpSpecializedILi3ENS5_IJNS4_1CILi1EEESB_SB_EEENS1_35KernelTmaWarpSpecializedCooperativeEEENS5_IJNSA_ILi256EEESF_NSA_ILi32EEEEEENS_10tfloat32_tENS5_IJSB_llEEESI_SJ_NS4_8TiledMMAINS4_8MMA_AtomIJNS4_4SM904GMMA30MMA_64x256x8_F32TF32TF32_RS_TNILNSN_7ScaleInE1ELSP_1EEEEEENS4_6LayoutINS5_IJNSA_ILi2EEESB_SB_EEENS5_IJSB_NSA_ILi0EEESV_EEEEENS5_IJNS4_10UnderscoreESY_SY_EEEEENS4_13SM90_TMA_LOADENS4_14ComposedLayoutINS4_7SwizzleILi1ELi4ELi3EEENS4_18smem_ptr_flag_bitsILi32EEENSS_INS5_IJNSA_ILi8EEES17_EEENS5_IJSB_S17_EEEEEEENS4_9Copy_AtomIJNS4_39AutoVectorizingCopyWithAssumedAlignmentILi128EEESI_EEENS4_8identityES11_S1B_vS1G_EENS_8epilogue10collective6detail29Sm90TmaWarpSpecializedAdapterINS1J_15DefaultEpilogueISI_NS5_IJlSB_lEEES1N_NS1I_6thread17LinearCombinationISI_Li1EffLNS1O_9ScaleType4KindE0ELNS_15FloatRoundStyleE2ESI_EENS1_15EpilogueDefaultEEEEEvvEEEEvNT_6ParamsE:
	.zero		1664


//--------------------- SYMBOLS --------------------------

	.type		.nv.reservedSmem.offset0,@object
	.size		.nv.reservedSmem.offset0,0x4
	.type		__assertfail,@function
